def matmul_kernel(
    a_ptr,
    b_ptr,
    c_ptr,
    M,
    N,
    K,
    stride_am,
    stride_ak,
    stride_bk,
    stride_bn,
    stride_cm,
    stride_cn,
    BLOCK_M: tl.constexpr,
    BLOCK_N: tl.constexpr,
    BLOCK_K: tl.constexpr,
    GROUP_M: tl.constexpr,
):
    pid = tl.program_id(axis=0)
    num_pid_m = tl.cdiv(M, BLOCK_M)
    num_pid_n = tl.cdiv(N, BLOCK_N)
    num_pid_in_group = GROUP_M * num_pid_n
    group_id = pid // num_pid_in_group
    first_pid_m = group_id * GROUP_M
    group_size_m = min(num_pid_m - first_pid_m, GROUP_M)
    pid_m = first_pid_m + ((pid % num_pid_in_group) % group_size_m)
    pid_n = (pid % num_pid_in_group) // group_size_m

    offs_am = (pid_m * BLOCK_M + tl.arange(0, BLOCK_M)) % M
    offs_bn = (pid_n * BLOCK_N + tl.arange(0, BLOCK_N)) % N
    offs_k = tl.arange(0, BLOCK_K)
    a_ptrs = a_ptr + offs_am[:, None] * stride_am + offs_k[None, :] * stride_ak
    b_ptrs = b_ptr + offs_k[:, None] * stride_bk + offs_bn[None, :] * stride_bn

    acc = tl.zeros((BLOCK_M, BLOCK_N), dtype=tl.float32)
    for kk in range(0, tl.cdiv(K, BLOCK_K)):
        a = tl.load(a_ptrs, mask=offs_k[None, :] < K - kk * BLOCK_K, other=0.0)
        b = tl.load(b_ptrs, mask=offs_k[:, None] < K - kk * BLOCK_K, other=0.0)
        acc = tl.dot(a, b, acc)
        a_ptrs += BLOCK_K * stride_ak
        b_ptrs += BLOCK_K * stride_bk

    c = acc.to(c_ptr.dtype.element_ty)
    offs_cm = pid_m * BLOCK_M + tl.arange(0, BLOCK_M)
    offs_cn = pid_n * BLOCK_N + tl.arange(0, BLOCK_N)
    c_ptrs = c_ptr + offs_cm[:, None] * stride_cm + offs_cn[None, :] * stride_cn
    mask = (offs_cm[:, None] < M) & (offs_cn[None, :] < N)
    tl.store(c_ptrs, c, mask=mask)

# config = {"BLOCK_K": 64, "BLOCK_M": 512, "BLOCK_N": 64, "GROUP_M": 8, "arch": "sm_100", "dtype": "fp32", "num_ctas": 1, "num_stages": 4, "num_warps": 4}
# arch = sm_100


// ===== COMPILED SASS (sm_100a) =====

	.target	sm_100a

	.elftype	@"ET_EXEC"


//--------------------- .note.nv.tkinfo           --------------------------
	.section	.note.nv.tkinfo,"",@"SHT_NOTE"
	.sectionflags	@"SHF_NOTE_NV_TKINFO"
	.tkinfo
        /*0018*/ 	.word	0x00000081
        /*0030*/ 	.string	""
        /*0030*/ 	.string	"ptxas-blackwell"
        /*0030*/ 	.string	"Cuda compilation tools, release 12.9, V12.9.86"
        /*0030*/ 	.string	"Build cuda_12.9.r12.9/compiler.36037853_0"
        /*0030*/ 	.string	"-v  -suppress-debug-info  -lineinfo  -arch sm_100a "



//--------------------- .note.nv.cuver            --------------------------
	.section	.note.nv.cuver,"",@"SHT_NOTE"
	.sectionflags	@"SHF_NOTE_NV_CUVER"
        /*0018*/ 	.short	0x0001
        /*001a*/ 	.short	0x0064
        /*001c*/ 	.short	0x0001
        /*001e*/ 	.short	0x0000
        /*0020*/ 	.short	0x0001
        /*0022*/ 	.short	0x0000


//--------------------- .nv.info                  --------------------------
	.section	.nv.info,"",@"SHT_CUDA_INFO"
	.align	4


	//----- nvinfo : EIATTR_REGCOUNT
	.align		4
        /*0000*/ 	.byte	0x04, 0x2f
        /*0002*/ 	.short	(.L_4 - .L_3)
	.align		4
.L_3:
        /*0004*/ 	.word	index@(matmul_kernel)
        /*0008*/ 	.word	0x000000ff


	//----- nvinfo : EIATTR_FRAME_SIZE
	.align		4
.L_4:
        /*000c*/ 	.byte	0x04, 0x11
        /*000e*/ 	.short	(.L_6 - .L_5)
	.align		4
.L_5:
        /*0010*/ 	.word	index@($__internal_2_$__cuda_sm10x_tcgen05_guardrail_trap_unallocated_columns_being_dealloced)
        /*0014*/ 	.word	0x00000dc0


	//----- nvinfo : EIATTR_FRAME_SIZE
	.align		4
.L_6:
        /*0018*/ 	.byte	0x04, 0x11
        /*001a*/ 	.short	(.L_8 - .L_7)
	.align		4
.L_7:
        /*001c*/ 	.word	index@($__internal_1_$__cuda_sm10x_tcgen05_guardrail_trap_phase_invalid_during_alloc)
        /*0020*/ 	.word	0x00000dc0


	//----- nvinfo : EIATTR_FRAME_SIZE
	.align		4
.L_8:
        /*0024*/ 	.byte	0x04, 0x11
        /*0026*/ 	.short	(.L_10 - .L_9)
	.align		4
.L_9:
        /*0028*/ 	.word	index@($__internal_0_$__cuda_sm10x_tcgen05_guardrail_trap_col_being_dealloced_not_returned_by_alloc)
        /*002c*/ 	.word	0x00000dc0


	//----- nvinfo : EIATTR_FRAME_SIZE
	.align		4
.L_10:
        /*0030*/ 	.byte	0x04, 0x11
        /*0032*/ 	.short	(.L_12 - .L_11)
	.align		4
.L_11:
        /*0034*/ 	.word	index@(matmul_kernel)
        /*0038*/ 	.word	0x00000dc0


	//----- nvinfo : EIATTR_MIN_STACK_SIZE
	.align		4
.L_12:
        /*003c*/ 	.byte	0x04, 0x12
        /*003e*/ 	.short	(.L_14 - .L_13)
	.align		4
.L_13:
        /*0040*/ 	.word	index@(matmul_kernel)
        /*0044*/ 	.word	0x00000dc0
.L_14:


//--------------------- .nv.info.matmul_kernel    --------------------------
	.section	.nv.info.matmul_kernel,"",@"SHT_CUDA_INFO"
	.sectionflags	@""
	.align	4


	//----- nvinfo : EIATTR_CUDA_API_VERSION
	.align		4
        /*0000*/ 	.byte	0x04, 0x37
        /*0002*/ 	.short	(.L_16 - .L_15)
.L_15:
        /*0004*/ 	.word	0x00000081


	//----- nvinfo : EIATTR_KPARAM_INFO
	.align		4
.L_16:
        /*0008*/ 	.byte	0x04, 0x17
        /*000a*/ 	.short	(.L_18 - .L_17)
.L_17:
        /*000c*/ 	.word	0x00000000
        /*0010*/ 	.short	0x000d
        /*0012*/ 	.short	0x0048
        /*0014*/ 	.byte	0x00, 0xf4, 0x21, 0x00


	//----- nvinfo : EIATTR_KPARAM_INFO
	.align		4
.L_18:
        /*0018*/ 	.byte	0x04, 0x17
        /*001a*/ 	.short	(.L_20 - .L_19)
.L_19:
        /*001c*/ 	.word	0x00000000
        /*0020*/ 	.short	0x000c
        /*0022*/ 	.short	0x0040
        /*0024*/ 	.byte	0x00, 0xf4, 0x21, 0x00


	//----- nvinfo : EIATTR_KPARAM_INFO
	.align		4
.L_20:
        /*0028*/ 	.byte	0x04, 0x17
        /*002a*/ 	.short	(.L_22 - .L_21)
.L_21:
        /*002c*/ 	.word	0x00000000
        /*0030*/ 	.short	0x000b
        /*0032*/ 	.short	0x0038
        /*0034*/ 	.byte	0x00, 0xf0, 0x11, 0x00


	//----- nvinfo : EIATTR_KPARAM_INFO
	.align		4
.L_22:
        /*0038*/ 	.byte	0x04, 0x17
        /*003a*/ 	.short	(.L_24 - .L_23)
.L_23:
        /*003c*/ 	.word	0x00000000
        /*0040*/ 	.short	0x000a
        /*0042*/ 	.short	0x0034
        /*0044*/ 	.byte	0x00, 0xf0, 0x11, 0x00


	//----- nvinfo : EIATTR_KPARAM_INFO
	.align		4
.L_24:
        /*0048*/ 	.byte	0x04, 0x17
        /*004a*/ 	.short	(.L_26 - .L_25)
.L_25:
        /*004c*/ 	.word	0x00000000
        /*0050*/ 	.short	0x0009
        /*0052*/ 	.short	0x0030
        /*0054*/ 	.byte	0x00, 0xf0, 0x11, 0x00


	//----- nvinfo : EIATTR_KPARAM_INFO
	.align		4
.L_26:
        /*0058*/ 	.byte	0x04, 0x17
        /*005a*/ 	.short	(.L_28 - .L_27)
.L_27:
        /*005c*/ 	.word	0x00000000
        /*0060*/ 	.short	0x0008
        /*0062*/ 	.short	0x002c
        /*0064*/ 	.byte	0x00, 0xf0, 0x11, 0x00


	//----- nvinfo : EIATTR_KPARAM_INFO
	.align		4
.L_28:
        /*0068*/ 	.byte	0x04, 0x17
        /*006a*/ 	.short	(.L_30 - .L_29)
.L_29:
        /*006c*/ 	.word	0x00000000
        /*0070*/ 	.short	0x0007
        /*0072*/ 	.short	0x0028
        /*0074*/ 	.byte	0x00, 0xf0, 0x11, 0x00


	//----- nvinfo : EIATTR_KPARAM_INFO
	.align		4
.L_30:
        /*0078*/ 	.byte	0x04, 0x17
        /*007a*/ 	.short	(.L_32 - .L_31)
.L_31:
        /*007c*/ 	.word	0x00000000
        /*0080*/ 	.short	0x0006
        /*0082*/ 	.short	0x0024
        /*0084*/ 	.byte	0x00, 0xf0, 0x11, 0x00


	//----- nvinfo : EIATTR_KPARAM_INFO
	.align		4
.L_32:
        /*0088*/ 	.byte	0x04, 0x17
        /*008a*/ 	.short	(.L_34 - .L_33)
.L_33:
        /*008c*/ 	.word	0x00000000
        /*0090*/ 	.short	0x0005
        /*0092*/ 	.short	0x0020
        /*0094*/ 	.byte	0x00, 0xf0, 0x11, 0x00


	//----- nvinfo : EIATTR_KPARAM_INFO
	.align		4
.L_34:
        /*0098*/ 	.byte	0x04, 0x17
        /*009a*/ 	.short	(.L_36 - .L_35)
.L_35:
        /*009c*/ 	.word	0x00000000
        /*00a0*/ 	.short	0x0004
        /*00a2*/ 	.short	0x001c
        /*00a4*/ 	.byte	0x00, 0xf0, 0x11, 0x00


	//----- nvinfo : EIATTR_KPARAM_INFO
	.align		4
.L_36:
        /*00a8*/ 	.byte	0x04, 0x17
        /*00aa*/ 	.short	(.L_38 - .L_37)
.L_37:
        /*00ac*/ 	.word	0x00000000
        /*00b0*/ 	.short	0x0003
        /*00b2*/ 	.short	0x0018
        /*00b4*/ 	.byte	0x00, 0xf0, 0x11, 0x00


	//----- nvinfo : EIATTR_KPARAM_INFO
	.align		4
.L_38:
        /*00b8*/ 	.byte	0x04, 0x17
        /*00ba*/ 	.short	(.L_40 - .L_39)
.L_39:
        /*00bc*/ 	.word	0x00000000
        /*00c0*/ 	.short	0x0002
        /*00c2*/ 	.short	0x0010
        /*00c4*/ 	.byte	0x00, 0xf4, 0x21, 0x00


	//----- nvinfo : EIATTR_KPARAM_INFO
	.align		4
.L_40:
        /*00c8*/ 	.byte	0x04, 0x17
        /*00ca*/ 	.short	(.L_42 - .L_41)
.L_41:
        /*00cc*/ 	.word	0x00000000
        /*00d0*/ 	.short	0x0001
        /*00d2*/ 	.short	0x0008
        /*00d4*/ 	.byte	0x00, 0xf4, 0x21, 0x00


	//----- nvinfo : EIATTR_KPARAM_INFO
	.align		4
.L_42:
        /*00d8*/ 	.byte	0x04, 0x17
        /*00da*/ 	.short	(.L_44 - .L_43)
.L_43:
        /*00dc*/ 	.word	0x00000000
        /*00e0*/ 	.short	0x0000
        /*00e2*/ 	.short	0x0000
        /*00e4*/ 	.byte	0x00, 0xf4, 0x21, 0x00


	//----- nvinfo : EIATTR_AT_ENTRY_FRAGMENTS
	.align		4
.L_44:
        /*00e8*/ 	.byte	0x04, 0x4f
        /*00ea*/ 	.short	(.L_46 - .L_45)


	//   ....[0]....
.L_45:
        /*00ec*/ 	.word	0x00000004


	//----- nvinfo : EIATTR_RESERVED_SMEM_USED
	.align		4
.L_46:
        /*00f0*/ 	.byte	0x01, 0x41
	.zero		2


	//----- nvinfo : EIATTR_SPARSE_MMA_MASK
	.align		4
        /*00f4*/ 	.byte	0x03, 0x50
        /*00f6*/ 	.short	0x0000


	//----- nvinfo : EIATTR_TCGEN05_1CTA_USED
	.align		4
        /*00f8*/ 	.byte	0x01, 0x51
	.zero		2


	//----- nvinfo : EIATTR_MAXREG_COUNT
	.align		4
        /*00fc*/ 	.byte	0x03, 0x1b
        /*00fe*/ 	.short	0x00ff


	//----- nvinfo : EIATTR_NUM_BARRIERS
	.align		4
        /*0100*/ 	.byte	0x02, 0x4c
        /*0102*/ 	.byte	0x01
	.zero		1


	//----- nvinfo : EIATTR_ANNOTATIONS
	.align		4
        /*0104*/ 	.byte	0x04, 0x55
        /*0106*/ 	.short	(.L_48 - .L_47)


	//   ....[0]....
.L_47:
        /*0108*/ 	.word	0x00000001
        /*010c*/ 	.byte	0xb0, 0x0a, 0x00, 0x00, 0x01, 0x00, 0x00, 0x00, 0xe0, 0x20, 0x00, 0x00, 0x01, 0x00, 0x00, 0x00
        /* <DEDUP_REMOVED lines=2054> */
        /*817c*/ 	.byte	0x50, 0xe1, 0x02, 0x00


	//----- nvinfo : EIATTR_INT_WARP_WIDE_INSTR_OFFSETS
	.align		4
.L_48:
        /*8180*/ 	.byte	0x04, 0x31
        /*8182*/ 	.short	(.L_50 - .L_49)


	//   ....[0]....
.L_49:
        /*8184*/ 	.word	0x00003330


	//   ....[1]....
        /*8188*/ 	.word	0x00003350


	//   ....[2]....
        /*818c*/ 	.word	0x00003440


	//   ....[3]....
        /*8190*/ 	.word	0x00032570


	//   ....[4]....
        /*8194*/ 	.word	0x000325c0


	//----- nvinfo : EIATTR_COOP_GROUP_MASK_REGIDS
	.align		4
.L_50:
        /*8198*/ 	.byte	0x04, 0x29
        /*819a*/ 	.short	(.L_52 - .L_51)


	//   ....[0]....
.L_51:
        /*819c*/ 	.word	0xffffffff


	//   ....[1]....
        /*81a0*/ 	.word	0xffffffff


	//   ....[2]....
        /*81a4*/ 	.word	0xffffffff


	//   ....[3]....
        /*81a8*/ 	.word	0xffffffff


	//----- nvinfo : EIATTR_COOP_GROUP_INSTR_OFFSETS
	.align		4
.L_52:
        /*81ac*/ 	.byte	0x04, 0x28
        /*81ae*/ 	.short	(.L_54 - .L_53)


	//   ....[0]....
.L_53:
        /*81b0*/ 	.word	0x00000070


	//   ....[1]....
        /*81b4*/ 	.word	0x00000330


	//   ....[2]....
        /*81b8*/ 	.word	0x00032400


	//   ....[3]....
        /*81bc*/ 	.word	0x00032670


	//----- nvinfo : EIATTR_VRC_CTA_INIT_COUNT
	.align		4
.L_54:
        /*81c0*/ 	.byte	0x02, 0x4a
        /*81c2*/ 	.byte	0x80
	.zero		1


	//----- nvinfo : EIATTR_MBARRIER_INSTR_OFFSETS
	.align		4
        /*81c4*/ 	.byte	0x04, 0x39
        /*81c6*/ 	.short	(.L_56 - .L_55)


	//   ....[0]....
.L_55:
        /*81c8*/ 	.word	0x00003530
        /*81cc*/ 	.word	0x000000ff
        /*81d0*/ 	.word	0x00000000
        /*81d4*/ 	.short	0x0100
        /*81d6*/ 	.byte	0x08
	.zero		1


	//   ....[1]....
        /*81d8*/ 	.word	0x00003600
        /*81dc*/ 	.word	0x000000ff
        /*81e0*/ 	.word	0x00070008
        /*81e4*/ 	.short	0x0100
        /*81e6*/ 	.byte	0x07
	.zero		1


	//   ....[2]....
        /*81e8*/ 	.word	0x0001f6e0
        /*81ec*/ 	.word	0x000000ff
        /*81f0*/ 	.word	0x00000000
        /*81f4*/ 	.short	0x010a
        /*81f6*/ 	.byte	0x08
	.zero		1


	//   ....[3]....
        /*81f8*/ 	.word	0x0002cef0
        /*81fc*/ 	.word	0x000000ff
        /*8200*/ 	.word	0x00000000
        /*8204*/ 	.short	0x010a
        /*8206*/ 	.byte	0x08
	.zero		1


	//   ....[4]....
        /*8208*/ 	.word	0x0002d000
        /*820c*/ 	.word	0x000000ff
        /*8210*/ 	.word	0x00070000
        /*8214*/ 	.short	0x0108
        /*8216*/ 	.byte	0x07
	.zero		1


	//   ....[5]....
        /*8218*/ 	.word	0x0002d0a0
        /*821c*/ 	.word	0x000000ff
        /*8220*/ 	.word	0x00070008
        /*8224*/ 	.short	0x0108
        /*8226*/ 	.byte	0x07
	.zero		1


	//   ....[6]....
        /*8228*/ 	.word	0x00032690
        /*822c*/ 	.word	0x000000ff
        /*8230*/ 	.word	0x00000000
        /*8234*/ 	.short	0x010a
        /*8236*/ 	.byte	0x08
	.zero		1


	//   ....[7]....
        /*8238*/ 	.word	0x000326c0
        /*823c*/ 	.word	0x000000ff
        /*8240*/ 	.word	0x00000000
        /*8244*/ 	.short	0x010a
        /*8246*/ 	.byte	0x08
	.zero		1


	//----- nvinfo : EIATTR_NUM_MBARRIERS
	.align		4
.L_56:
        /*8248*/ 	.byte	0x03, 0x38
        /*824a*/ 	.short	0x0002


	//----- nvinfo : EIATTR_EXIT_INSTR_OFFSETS
	.align		4
        /*824c*/ 	.byte	0x04, 0x1c
        /*824e*/ 	.short	(.L_58 - .L_57)


	//   ....[0]....
.L_57:
        /*8250*/ 	.word	0x00032680


	//----- nvinfo : EIATTR_REQNTID
	.align		4
.L_58:
        /*8254*/ 	.byte	0x04, 0x10
        /*8256*/ 	.short	(.L_60 - .L_59)
.L_59:
        /*8258*/ 	.word	0x00000080
        /*825c*/ 	.word	0x00000001
        /*8260*/ 	.word	0x00000001


	//----- nvinfo : EIATTR_CRS_STACK_SIZE
	.align		4
.L_60:
        /*8264*/ 	.byte	0x04, 0x1e
        /*8266*/ 	.short	(.L_62 - .L_61)
.L_61:
        /*8268*/ 	.word	0x00000000


	//----- nvinfo : EIATTR_CBANK_PARAM_SIZE
	.align		4
.L_62:
        /*826c*/ 	.byte	0x03, 0x19
        /*826e*/ 	.short	0x0050


	//----- nvinfo : EIATTR_PARAM_CBANK
	.align		4
        /*8270*/ 	.byte	0x04, 0x0a
        /*8272*/ 	.short	(.L_64 - .L_63)
	.align		4
.L_63:
        /*8274*/ 	.word	index@(.nv.constant0.matmul_kernel)
        /*8278*/ 	.short	0x0380
        /*827a*/ 	.short	0x0050


	//----- nvinfo : EIATTR_SW_WAR
	.align		4
.L_64:
        /*827c*/ 	.byte	0x04, 0x36
        /*827e*/ 	.short	(.L_66 - .L_65)
.L_65:
        /*8280*/ 	.word	0x00000008
.L_66:


//--------------------- .nv.compat                --------------------------
	.section	.nv.compat,"",@"SHT_CUDA_COMPAT_INFO"
	.align	4
        /*0000*/ 	.byte	0x02, 0x02, 0x02, 0x00, 0x02, 0x05, 0x05, 0x00, 0x02, 0x03, 0x00, 0x00, 0x02, 0x06, 0x01, 0x00


//--------------------- .nv.callgraph             --------------------------
	.section	.nv.callgraph,"",@"SHT_CUDA_CALLGRAPH"
	.align	4
	.sectionentsize	8
	.align		4
        /*0000*/ 	.word	0x00000000
	.align		4
        /*0004*/ 	.word	0xffffffff
	.align		4
        /*0008*/ 	.word	0x00000000
	.align		4
        /*000c*/ 	.word	0xfffffffe
	.align		4
        /*0010*/ 	.word	0x00000000
	.align		4
        /*0014*/ 	.word	0xfffffffd
	.align		4
        /*0018*/ 	.word	0x00000000
	.align		4
        /*001c*/ 	.word	0xfffffffc


//--------------------- .text.matmul_kernel       --------------------------
	.section	.text.matmul_kernel,"ax",@progbits
	.align	128
        .global         matmul_kernel
        .type           matmul_kernel,@function
        .size           matmul_kernel,(.L_x_22 - matmul_kernel)
        .other          matmul_kernel,@"STO_CUDA_ENTRY STV_DEFAULT"
matmul_kernel:
.text.matmul_kernel:
[----:B------:R-:W1:Y:S01]  /*0000*/  LDC R1, c[0x0][0x37c] ;  /* 0x0000df00ff017b82 */ /* 0x000e620000000800 */
[----:B------:R-:W2:Y:S01]  /*0010*/  S2R R0, SR_TID.X ;  /* 0x0000000000007919 */ /* 0x000ea20000002100 */
[----:B-1----:R-:W-:Y:S01]  /*0020*/  VIADD R1, R1, 0xfffff240 ;  /* 0xfffff24001017836 */ /* 0x002fe20000000000 */
[----:B--2---:R-:W-:-:S13]  /*0030*/  ISETP.GE.U32.AND P0, PT, R0, 0x20, PT ;  /* 0x000000200000780c */ /* 0x004fda0003f06070 */
[----:B------:R-:W-:Y:S02]  /*0040*/  VOTEU.ANY UP0, P0 ;  /* 0x0000000000ff7886 */ /* 0x000fe40000000100 */
[----:B------:R-:W-:Y:S05]  /*0050*/  BRA.U UP0, `(.L_x_0) ;  /* 0x0000000100b87547 */ /* 0x000fea000b800000 */
[----:B------:R-:W1:Y:S01]  /*0060*/  S2UR UR6, SR_CgaCtaId ;  /* 0x00000000000679c3 */ /* 0x000e620000008800 */
[----:B------:R-:W-:Y:S01]  /*0070*/  NOP ;  /* 0x0000000000007918 */ /* 0x000fe20000000000 */
[----:B------:R-:W-:Y:S02]  /*0080*/  UMOV UR4, 0x40 ;  /* 0x0000004000047882 */ /* 0x000fe40000000000 */
[----:B-1----:R-:W-:-:S09]  /*0090*/  ULEA UR4, UR6, UR4, 0x18 ;  /* 0x0000000406047291 */ /* 0x002fd2000f8ec0ff */
[----:B------:R-:W1:Y:S01]  /*00a0*/  LDS.U8 R0, [UR4] ;  /* 0x00000004ff007984 */ /* 0x000e620008000000 */
[----:B------:R-:W-:Y:S02]  /*00b0*/  UMOV UR4, 0x400 ;  /* 0x0000040000047882 */ /* 0x000fe40000000000 */
[----:B------:R-:W-:Y:S01]  /*00c0*/  ULEA UR4, UR6, UR4, 0x18 ;  /* 0x0000000406047291 */ /* 0x000fe2000f8ec0ff */
[----:B-1----:R-:W-:-:S13]  /*00d0*/  ISETP.NE.AND P0, PT, R0, RZ, PT ;  /* 0x000000ff0000720c */ /* 0x002fda0003f05270 */
[----:B------:R-:W-:Y:S05]  /*00e0*/  @P0 BRA `(.L_x_1) ;  /* 0x00000000007c0947 */ /* 0x000fea0003800000 */
[----:B------:R-:W-:-:S13]  /*00f0*/  ELECT P0, URZ, PT ;  /* 0x0000000000ff782f */ /* 0x000fda0003800000 */
[----:B------:R-:W-:Y:S05]  /*0100*/  @!P0 BRA `(.L_x_2) ;  /* 0x0000000000848947 */ /* 0x000fea0003800000 */
[----:B------:R-:W-:Y:S01]  /*0110*/  UMOV UR5, 0x10 ;  /* 0x0000001000057882 */ /* 0x000fe20000000000 */
[----:B------:R-:W-:Y:S02]  /*0120*/  IMAD.MOV.U32 R4, RZ, RZ, 0x1 ;  /* 0x00000001ff047424 */ /* 0x000fe400078e00ff */
[----:B------:R-:W-:Y:S02]  /*0130*/  IMAD.MOV.U32 R5, RZ, RZ, 0xffff ;  /* 0x0000ffffff057424 */ /* 0x000fe400078e00ff */
[----:B------:R-:W-:Y:S04]  /*0140*/  DEPBAR.LE SB1, 0x36 ;  /* 0x00009d800000791a */ /* 0x000fe80000000000 */
[----:B------:R-:W1:Y:S02]  /*0150*/  UTCATOMSWS.FIND_AND_SET.ALIGN UP1, UR5, UR5 ;  /* 0x00000005000575e3 */ /* 0x000e640008020800 */
[----:B-1----:R-:W-:-:S04]  /*0160*/  PLOP3.LUT P0, PT, PT, PT, UP1, 0x80, 0x8 ;  /* 0x000000000008781c */ /* 0x002fc80003f0f018 */
[----:B------:R-:W-:-:S04]  /*0170*/  SEL R0, RZ, 0xffffffff, !P0 ;  /* 0xffffffffff007807 */ /* 0x000fc80004000000 */
[----:B------:R-:W-:Y:S01]  /*0180*/  ISETP.NE.AND P0, PT, R0, RZ, PT ;  /* 0x000000ff0000720c */ /* 0x000fe20003f05270 */
[----:B------:R-:W-:-:S12]  /*0190*/  IMAD.U32 R0, RZ, RZ, UR5 ;  /* 0x00000005ff007e24 */ /* 0x000fd8000f8e00ff */
[----:B------:R-:W-:Y:S05]  /*01a0*/  @P0 BRA `(.L_x_3) ;  /* 0x0000000000240947 */ /* 0x000fea0003800000 */
.L_x_4:
[----:B------:R-:W-:Y:S05]  /*01b0*/  NANOSLEEP 0x64 ;  /* 0x000000640000795d */ /* 0x000fea0003800000 */
[----:B------:R-:W-:-:S05]  /*01c0*/  UMOV UR5, 0x10 ;  /* 0x0000001000057882 */ /* 0x000fca0000000000 */
[----:B------:R-:W-:Y:S04]  /*01d0*/  DEPBAR.LE SB1, 0x36 ;  /* 0x00009d800000791a */ /* 0x000fe80000000000 */
[----:B------:R-:W1:Y:S02]  /*01e0*/  UTCATOMSWS.FIND_AND_SET.ALIGN UP1, UR5, UR5 ;  /* 0x00000005000575e3 */ /* 0x000e640008020800 */
[----:B-1----:R-:W-:-:S04]  /*01f0*/  PLOP3.LUT P0, PT, PT, PT, UP1, 0x80, 0x8 ;  /* 0x000000000008781c */ /* 0x002fc80003f0f018 */
[----:B------:R-:W-:-:S04]  /*0200*/  SEL R0, RZ, 0xffffffff, !P0 ;  /* 0xffffffffff007807 */ /* 0x000fc80004000000 */
[----:B------:R-:W-:Y:S01]  /*0210*/  ISETP.NE.AND P0, PT, R0, RZ, PT ;  /* 0x000000ff0000720c */ /* 0x000fe20003f05270 */
[----:B------:R-:W-:-:S12]  /*0220*/  IMAD.U32 R0, RZ, RZ, UR5 ;  /* 0x00000005ff007e24 */ /* 0x000fd8000f8e00ff */
[----:B------:R-:W-:Y:S05]  /*0230*/  @!P0 BRA `(.L_x_4) ;  /* 0xfffffffc00dc8947 */ /* 0x000fea000383ffff */
.L_x_3:
[----:B------:R-:W-:Y:S01]  /*0240*/  IADD3 R3, PT, PT, R0, 0x10, RZ ;  /* 0x0000001000037810 */ /* 0x000fe20007ffe0ff */
[----:B------:R-:W-:Y:S01]  /*0250*/  UMOV UR5, 0x50 ;  /* 0x0000005000057882 */ /* 0x000fe20000000000 */
[----:B------:R-:W-:Y:S01]  /*0260*/  SHF.L.U32 R2, R5, R0, RZ ;  /* 0x0000000005027219 */ /* 0x000fe200000006ff */
[----:B------:R-:W-:Y:S01]  /*0270*/  ULEA UR5, UR6, UR5, 0x18 ;  /* 0x0000000506057291 */ /* 0x000fe2000f8ec0ff */
[----:B------:R-:W-:Y:S01]  /*0280*/  SHF.L.U32 R3, R4, R3, RZ ;  /* 0x0000000304037219 */ /* 0x000fe200000006ff */
[----:B------:R-:W-:-:S03]  /*0290*/  IMAD.SHL.U32 R0, R0, 0x20, RZ ;  /* 0x0000002000007824 */ /* 0x000fc600078e00ff */
[----:B------:R-:W-:-:S05]  /*02a0*/  LOP3.LUT R2, R3, R2, RZ, 0xfc, !PT ;  /* 0x0000000203027212 */ /* 0x000fca00078efcff */
[----:B------:R1:W-:Y:S04]  /*02b0*/  ATOMS.OR RZ, [UR5], R2 ;  /* 0x00000002ffff798c */ /* 0x0003e8000b000005 */
[----:B------:R1:W-:Y:S01]  /*02c0*/  STS [UR4], R0 ;  /* 0x00000000ff007988 */ /* 0x0003e20008000804 */
[----:B------:R-:W-:Y:S05]  /*02d0*/  BRA `(.L_x_2) ;  /* 0x0000000000107947 */ /* 0x000fea0003800000 */
.L_x_1:
[----:B------:R-:W-:Y:S01]  /*02e0*/  IMAD.MOV.U32 R0, RZ, RZ, -0x1 ;  /* 0xffffffffff007424 */ /* 0x000fe200078e00ff */
[----:B------:R-:W-:-:S04]  /*02f0*/  MOV R2, 0x320 ;  /* 0x0000032000027802 */ /* 0x000fc80000000f00 */
[----:B------:R1:W-:Y:S03]  /*0300*/  STS [UR4], R0 ;  /* 0x00000000ff007988 */ /* 0x0003e60008000804 */
[----:B-1----:R-:W-:Y:S05]  /*0310*/  CALL.REL.NOINC `($__internal_1_$__cuda_sm10x_tcgen05_guardrail_trap_phase_invalid_during_alloc) ;  /* 0x0000032400007944 */ /* 0x002fea0003c00000 */
.L_x_2:
[----:B------:R-:W-:Y:S05]  /*0320*/  WARPSYNC.ALL ;  /* 0x0000000000007948 */ /* 0x000fea0003800000 */
[----:B------:R-:W-:Y:S01]  /*0330*/  NOP ;  /* 0x0000000000007918 */ /* 0x000fe20000000000 */
.L_x_0:
[----:B------:R-:W2:Y:S01]  /*0340*/  LDC.64 R4, c[0x0][0x398] ;  /* 0x0000e600ff047b82 */ /* 0x000ea20000000a00 */
[----:B------:R-:W3:Y:S01]  /*0350*/  S2R R7, SR_CTAID.X ;  /* 0x0000000000077919 */ /* 0x000ee20000002500 */
[----:B------:R-:W-:Y:S01]  /*0360*/  UMOV UR7, 0x400 ;  /* 0x0000040000077882 */ /* 0x000fe20000000000 */
[----:B------:R-:W4:Y:S01]  /*0370*/  LDCU.64 UR4, c[0x0][0x3a8] ;  /* 0x00007500ff0477ac */ /* 0x000f220008000a00 */
[----:B------:R-:W5:Y:S01]  /*0380*/  S2R R53, SR_TID.X ;  /* 0x0000000000357919 */ /* 0x000f620000002100 */
[----:B------:R-:W1:Y:S03]  /*0390*/  LDCU UR6, c[0x0][0x3a4] ;  /* 0x00007480ff0677ac */ /* 0x000e660008000800 */
[----:B------:R-:W1:Y:S01]  /*03a0*/  S2UR UR9, SR_CgaCtaId ;  /* 0x00000000000979c3 */ /* 0x000e620000008800 */
[----:B------:R-:W1:Y:S01]  /*03b0*/  LDCU.128 UR12, c[0x0][0x380] ;  /* 0x00007000ff0c77ac */ /* 0x000e620008000c00 */
[----:B------:R-:W1:Y:S06]  /*03c0*/  LDCU UR11, c[0x0][0x3b0] ;  /* 0x00007600ff0b77ac */ /* 0x000e6c0008000800 */
[----:B------:R-:W4:Y:S01]  /*03d0*/  LDC R81, c[0x0][0x3a0] ;  /* 0x0000e800ff517b82 */ /* 0x000f220000000800 */
[----:B------:R-:W1:Y:S01]  /*03e0*/  LDCU UR17, c[0x0][0x3b0] ;  /* 0x00007600ff1177ac */ /* 0x000e620008000800 */
[----:B------:R-:W1:Y:S02]  /*03f0*/  LDCU UR18, c[0x0][0x3b0] ;  /* 0x00007600ff1277ac */ /* 0x000e640008000800 */
[----:B-12---:R-:W-:Y:S01]  /*0400*/  VIADD R0, R5, 0x3f ;  /* 0x0000003f05007836 */ /* 0x006fe20000000000 */
[----:B------:R-:W1:Y:S04]  /*0410*/  LDCU UR19, c[0x0][0x3b0] ;  /* 0x00007600ff1377ac */ /* 0x000e680008000800 */
[----:B------:R-:W-:Y:S01]  /*0420*/  SHF.R.S32.HI R3, RZ, 0x1f, R0 ;  /* 0x0000001fff037819 */ /* 0x000fe20000011400 */
[----:B------:R-:W2:Y:S03]  /*0430*/  LDCU UR22, c[0x0][0x3b0] ;  /* 0x00007600ff1677ac */ /* 0x000ea60008000800 */
[----:B------:R-:W-:-:S02]  /*0440*/  LEA.HI R3, R3, R0, RZ, 0x6 ;  /* 0x0000000003037211 */ /* 0x000fc400078f30ff */
[----:B---3--:R-:W-:Y:S01]  /*0450*/  IABS R10, R7 ;  /* 0x00000007000a7213 */ /* 0x008fe20000000000 */
[----:B------:R-:W-:Y:S01]  /*0460*/  ULEA UR7, UR9, UR7, 0x18 ;  /* 0x0000000709077291 */ /* 0x000fe2000f8ec0ff */
[----:B------:R-:W-:Y:S01]  /*0470*/  SHF.R.S32.HI R3, RZ, 0x6, R3 ;  /* 0x00000006ff037819 */ /* 0x000fe20000011403 */
[----:B------:R-:W3:Y:S01]  /*0480*/  LDCU UR23, c[0x0][0x3b0] ;  /* 0x00007600ff1777ac */ /* 0x000ee20008000800 */
[C---:B-----5:R-:W-:Y:S02]  /*0490*/  LOP3.LUT R54, R53.reuse, 0x3f, RZ, 0xc0, !PT ;  /* 0x0000003f35367812 */ /* 0x060fe400078ec0ff */
[----:B------:R-:W-:Y:S01]  /*04a0*/  SHF.L.U32 R252, R53, 0x8, RZ ;  /* 0x0000000835fc7819 */ /* 0x000fe200000006ff */
[----:B------:R-:W-:Y:S01]  /*04b0*/  IMAD.SHL.U32 R6, R3, 0x8, RZ ;  /* 0x0000000803067824 */ /* 0x000fe200078e00ff */
[----:B------:R-:W5:Y:S04]  /*04c0*/  LDCU UR24, c[0x0][0x3b0] ;  /* 0x00007600ff1877ac */ /* 0x000f680008000800 */
[-C--:B------:R-:W-:Y:S01]  /*04d0*/  IABS R9, R6.reuse ;  /* 0x0000000600097213 */ /* 0x080fe20000000000 */
[----:B------:R-:W1:Y:S01]  /*04e0*/  LDCU UR25, c[0x0][0x3b0] ;  /* 0x00007600ff1977ac */ /* 0x000e620008000800 */
[----:B------:R-:W-:-:S02]  /*04f0*/  IABS R12, R6 ;  /* 0x00000006000c7213 */ /* 0x000fc40000000000 */
[----:B------:R-:W1:Y:S01]  /*0500*/  I2F.RP R0, R9 ;  /* 0x0000000900007306 */ /* 0x000e620000209400 */
[----:B------:R-:W2:Y:S01]  /*0510*/  LDCU UR26, c[0x0][0x3b0] ;  /* 0x00007600ff1a77ac */ /* 0x000ea20008000800 */
[----:B------:R-:W2:Y:S01]  /*0520*/  LDCU UR27, c[0x0][0x3b0] ;  /* 0x00007600ff1b77ac */ /* 0x000ea20008000800 */
[----:B------:R-:W2:Y:S01]  /*0530*/  LDCU UR28, c[0x0][0x3b0] ;  /* 0x00007600ff1c77ac */ /* 0x000ea20008000800 */
[----:B------:R-:W2:Y:S04]  /*0540*/  LDCU UR29, c[0x0][0x3b0] ;  /* 0x00007600ff1d77ac */ /* 0x000ea80008000800 */
[----:B-1----:R-:W1:Y:S01]  /*0550*/  MUFU.RCP R0, R0 ;  /* 0x0000000000007308 */ /* 0x002e620000001000 */
[----:B------:R-:W2:Y:S01]  /*0560*/  LDCU UR30, c[0x0][0x3b0] ;  /* 0x00007600ff1e77ac */ /* 0x000ea20008000800 */
[----:B------:R-:W2:Y:S01]  /*0570*/  LDCU UR31, c[0x0][0x3b0] ;  /* 0x00007600ff1f77ac */ /* 0x000ea20008000800 */
[----:B------:R-:W2:Y:S01]  /*0580*/  LDCU UR32, c[0x0][0x3b0] ;  /* 0x00007600ff2077ac */ /* 0x000ea20008000800 */
[----:B------:R-:W2:Y:S01]  /*0590*/  LDCU UR33, c[0x0][0x3b0] ;  /* 0x00007600ff2177ac */ /* 0x000ea20008000800 */
[----:B-1----:R-:W-:Y:S01]  /*05a0*/  VIADD R2, R0, 0xffffffe ;  /* 0x0ffffffe00027836 */ /* 0x002fe20000000000 */
[----:B------:R-:W1:Y:S01]  /*05b0*/  LDCU UR34, c[0x0][0x3b0] ;  /* 0x00007600ff2277ac */ /* 0x000e620008000800 */
[----:B------:R-:W-:-:S02]  /*05c0*/  IMAD.MOV R0, RZ, RZ, -R12 ;  /* 0x000000ffff007224 */ /* 0x000fc400078e0a0c */
[----:B------:R2:W1:Y:S01]  /*05d0*/  F2I.FTZ.U32.TRUNC.NTZ R3, R2 ;  /* 0x0000000200037305 */ /* 0x000462000021f000 */
[----:B------:R-:W3:Y:S01]  /*05e0*/  LDCU.64 UR20, c[0x0][0x358] ;  /* 0x00006b00ff1477ac */ /* 0x000ee20008000a00 */
[----:B------:R-:W-:Y:S01]  /*05f0*/  UIADD3 UR8, UPT, UPT, UR7, 0x70000, URZ ;  /* 0x0007000007087890 */ /* 0x000fe2000fffe0ff */
[----:B--2---:R-:W-:Y:S01]  /*0600*/  IMAD.MOV.U32 R2, RZ, RZ, RZ ;  /* 0x000000ffff027224 */ /* 0x004fe200078e00ff */
[----:B-1----:R-:W-:-:S05]  /*0610*/  IADD3 R8, PT, PT, RZ, -R3, RZ ;  /* 0x80000003ff087210 */ /* 0x002fca0007ffe0ff */
[----:B------:R-:W-:Y:S02]  /*0620*/  IMAD R11, R8, R9, RZ ;  /* 0x00000009080b7224 */ /* 0x000fe400078e02ff */
[----:B------:R-:W-:Y:S02]  /*0630*/  IMAD.MOV.U32 R8, RZ, RZ, R10 ;  /* 0x000000ffff087224 */ /* 0x000fe400078e000a */
[----:B------:R-:W-:Y:S01]  /*0640*/  IMAD.HI.U32 R3, R3, R11, R2 ;  /* 0x0000000b03037227 */ /* 0x000fe200078e0002 */
[----:B------:R-:W-:Y:S05]  /*0650*/  BAR.SYNC.DEFER_BLOCKING 0x0 ;  /* 0x0000000000007b1d */ /* 0x000fea0000010000 */
[----:B------:R-:W-:-:S04]  /*0660*/  IMAD.HI.U32 R3, R3, R8, RZ ;  /* 0x0000000803037227 */ /* 0x000fc800078e00ff */
[----:B------:R-:W-:-:S05]  /*0670*/  IMAD R0, R3, R0, R8 ;  /* 0x0000000003007224 */ /* 0x000fca00078e0208 */
[----:B------:R-:W-:Y:S01]  /*0680*/  ISETP.GT.U32.AND P1, PT, R9, R0, PT ;  /* 0x000000000900720c */ /* 0x000fe20003f24070 */
[----:B------:R-:W1:-:S12]  /*0690*/  LDS R11, [UR7] ;  /* 0x00000007ff0b7984 */ /* 0x000e580008000800 */
[----:B------:R-:W-:Y:S02]  /*06a0*/  @!P1 IMAD.IADD R0, R0, 0x1, -R9 ;  /* 0x0000000100009824 */ /* 0x000fe400078e0a09 */
[----:B------:R-:W-:Y:S01]  /*06b0*/  @!P1 VIADD R3, R3, 0x1 ;  /* 0x0000000103039836 */ /* 0x000fe20000000000 */
[----:B------:R-:W-:Y:S01]  /*06c0*/  BAR.SYNC.DEFER_BLOCKING 0x0 ;  /* 0x0000000000007b1d */ /* 0x000fe20000010000 */
[----:B------:R-:W-:Y:S02]  /*06d0*/  ISETP.NE.AND P1, PT, R6, RZ, PT ;  /* 0x000000ff0600720c */ /* 0x000fe40003f25270 */
[----:B------:R-:W-:Y:S02]  /*06e0*/  ISETP.GE.U32.AND P0, PT, R0, R9, PT ;  /* 0x000000090000720c */ /* 0x000fe40003f06070 */
[----:B------:R-:W-:-:S04]  /*06f0*/  LOP3.LUT R0, R7, R6, RZ, 0x3c, !PT ;  /* 0x0000000607007212 */ /* 0x000fc800078e3cff */
[----:B------:R-:W-:Y:S01]  /*0700*/  ISETP.GE.AND P2, PT, R0, RZ, PT ;  /* 0x000000ff0000720c */ /* 0x000fe20003f46270 */
[----:B------:R-:W-:-:S06]  /*0710*/  VIADD R0, R4, 0x1ff ;  /* 0x000001ff04007836 */ /* 0x000fcc0000000000 */
[----:B------:R-:W-:-:S05]  /*0720*/  @P0 IADD3 R3, PT, PT, R3, 0x1, RZ ;  /* 0x0000000103030810 */ /* 0x000fca0007ffe0ff */
[----:B------:R-:W-:Y:S01]  /*0730*/  IMAD.MOV.U32 R2, RZ, RZ, R3 ;  /* 0x000000ffff027224 */ /* 0x000fe200078e0003 */
[----:B------:R-:W-:-:S03]  /*0740*/  SHF.R.S32.HI R3, RZ, 0x1f, R0 ;  /* 0x0000001fff037819 */ /* 0x000fc60000011400 */
[----:B------:R-:W-:Y:S01]  /*0750*/  @!P2 IMAD.MOV R2, RZ, RZ, -R2 ;  /* 0x000000ffff02a224 */ /* 0x000fe200078e0a02 */
[----:B------:R-:W-:Y:S02]  /*0760*/  @!P1 LOP3.LUT R2, RZ, R6, RZ, 0x33, !PT ;  /* 0x00000006ff029212 */ /* 0x000fe400078e33ff */
[----:B------:R-:W-:-:S03]  /*0770*/  LEA.HI R3, R3, R0, RZ, 0x9 ;  /* 0x0000000003037211 */ /* 0x000fc600078f48ff */
[C---:B------:R-:W-:Y:S01]  /*0780*/  IMAD.SHL.U32 R18, R2.reuse, 0x8, RZ ;  /* 0x0000000802127824 */ /* 0x040fe200078e00ff */
[----:B------:R-:W-:Y:S02]  /*0790*/  IADD3 R2, PT, PT, -R2, RZ, RZ ;  /* 0x000000ff02027210 */ /* 0x000fe40007ffe1ff */
[----:B-1----:R-:W-:Y:S02]  /*07a0*/  R2UR UR10, R11 ;  /* 0x000000000b0a72ca */ /* 0x002fe400000e0000 */
[----:B------:R-:W-:Y:S01]  /*07b0*/  LEA.HI.SX32 R3, R3, -R18, 0x17 ;  /* 0x8000001203037211 */ /* 0x000fe200078fbaff */
[----:B------:R-:W-:Y:S02]  /*07c0*/  IMAD R16, R6, R2, R7 ;  /* 0x0000000206107224 */ /* 0x000fe400078e0207 */
[----:B------:R-:W-:Y:S01]  /*07d0*/  IMAD.MOV.U32 R2, RZ, RZ, RZ ;  /* 0x000000ffff027224 */ /* 0x000fe200078e00ff */
[----:B------:R-:W-:Y:S02]  /*07e0*/  VIMNMX R15, PT, PT, R3, 0x8, PT ;  /* 0x00000008030f7848 */ /* 0x000fe40003fe0100 */
[----:B------:R-:W-:-:S02]  /*07f0*/  IABS R6, R16 ;  /* 0x0000001000067213 */ /* 0x000fc40000000000 */
[----:B------:R-:W-:-:S04]  /*0800*/  IABS R9, R15 ;  /* 0x0000000f00097213 */ /* 0x000fc80000000000 */
[----:B------:R-:W1:Y:S08]  /*0810*/  I2F.RP R0, R9 ;  /* 0x0000000900007306 */ /* 0x000e700000209400 */
[----:B-1----:R-:W1:Y:S02]  /*0820*/  MUFU.RCP R0, R0 ;  /* 0x0000000000007308 */ /* 0x002e640000001000 */
[----:B-1----:R-:W-:Y:S01]  /*0830*/  VIADD R3, R0, 0xffffffe ;  /* 0x0ffffffe00037836 */ /* 0x002fe20000000000 */
[----:B------:R-:W-:-:S05]  /*0840*/  IABS R0, R5 ;  /* 0x0000000500007213 */ /* 0x000fca0000000000 */
[----:B------:R-:W1:Y:S08]  /*0850*/  I2F.RP R10, R0 ;  /* 0x00000000000a7306 */ /* 0x000e700000209400 */
[----:B------:R-:W2:Y:S08]  /*0860*/  F2I.FTZ.U32.TRUNC.NTZ R3, R3 ;  /* 0x0000000300037305 */ /* 0x000eb0000021f000 */
[----:B-1----:R-:W1:Y:S01]  /*0870*/  MUFU.RCP R10, R10 ;  /* 0x0000000a000a7308 */ /* 0x002e620000001000 */
[----:B--2---:R-:W-:-:S04]  /*0880*/  IMAD.MOV R8, RZ, RZ, -R3 ;  /* 0x000000ffff087224 */ /* 0x004fc800078e0a03 */
[----:B------:R-:W-:Y:S01]  /*0890*/  IMAD R7, R8, R9, RZ ;  /* 0x0000000908077224 */ /* 0x000fe200078e02ff */
[----:B------:R-:W-:-:S03]  /*08a0*/  IABS R8, R15 ;  /* 0x0000000f00087213 */ /* 0x000fc60000000000 */
[----:B------:R-:W-:-:S04]  /*08b0*/  IMAD.HI.U32 R2, R3, R7, R2 ;  /* 0x0000000703027227 */ /* 0x000fc800078e0002 */
[----:B------:R-:W-:Y:S02]  /*08c0*/  IMAD.MOV R7, RZ, RZ, -R8 ;  /* 0x000000ffff077224 */ /* 0x000fe400078e0a08 */
[----:B------:R-:W-:Y:S01]  /*08d0*/  IMAD.HI.U32 R3, R2, R6, RZ ;  /* 0x0000000602037227 */ /* 0x000fe200078e00ff */
[----:B------:R-:W-:-:S03]  /*08e0*/  IABS R2, R4 ;  /* 0x0000000400027213 */ /* 0x000fc60000000000 */
[----:B------:R-:W-:Y:S02]  /*08f0*/  IMAD R6, R3, R7, R6 ;  /* 0x0000000703067224 */ /* 0x000fe400078e0206 */
[----:B------:R-:W2:Y:S01]  /*0900*/  I2F.RP R7, R2 ;  /* 0x0000000200077306 */ /* 0x000ea20000209400 */
[----:B-1----:R-:W-:Y:S02]  /*0910*/  VIADD R8, R10, 0xffffffe ;  /* 0x0ffffffe0a087836 */ /* 0x002fe40000000000 */
[----:B------:R-:W-:-:S05]  /*0920*/  ISETP.GT.U32.AND P1, PT, R9, R6, PT ;  /* 0x000000060900720c */ /* 0x000fca0003f24070 */
[----:B--2---:R-:W1:Y:S08]  /*0930*/  MUFU.RCP R7, R7 ;  /* 0x0000000700077308 */ /* 0x004e700000001000 */
[----:B------:R-:W-:Y:S01]  /*0940*/  @!P1 IMAD.IADD R6, R6, 0x1, -R9 ;  /* 0x0000000106069824 */ /* 0x000fe200078e0a09 */
[----:B------:R-:W-:Y:S02]  /*0950*/  @!P1 IADD3 R3, PT, PT, R3, 0x1, RZ ;  /* 0x0000000103039810 */ /* 0x000fe40007ffe0ff */
[----:B------:R-:W-:-:S02]  /*0960*/  ISETP.NE.AND P1, PT, R15, RZ, PT ;  /* 0x000000ff0f00720c */ /* 0x000fc40003f25270 */
[----:B------:R-:W-:Y:S02]  /*0970*/  ISETP.GE.U32.AND P0, PT, R6, R9, PT ;  /* 0x000000090600720c */ /* 0x000fe40003f06070 */
[----:B------:R-:W-:Y:S01]  /*0980*/  LOP3.LUT R6, R16, R15, RZ, 0x3c, !PT ;  /* 0x0000000f10067212 */ /* 0x000fe200078e3cff */
[----:B------:R2:W3:Y:S03]  /*0990*/  F2I.FTZ.U32.TRUNC.NTZ R9, R8 ;  /* 0x0000000800097305 */ /* 0x0004e6000021f000 */
[----:B------:R-:W-:Y:S01]  /*09a0*/  ISETP.GE.AND P2, PT, R6, RZ, PT ;  /* 0x000000ff0600720c */ /* 0x000fe20003f46270 */
[----:B-1----:R-:W-:Y:S01]  /*09b0*/  VIADD R6, R7, 0xffffffe ;  /* 0x0ffffffe07067836 */ /* 0x002fe20000000000 */
[----:B--2---:R-:W-:-:S05]  /*09c0*/  SHF.R.U32.HI R8, RZ, 0x5, R53 ;  /* 0x00000005ff087819 */ /* 0x004fca0000011635 */
[----:B------:R-:W-:Y:S01]  /*09d0*/  @P0 VIADD R3, R3, 0x1 ;  /* 0x0000000103030836 */ /* 0x000fe20000000000 */
[----:B------:R1:W2:Y:S01]  /*09e0*/  F2I.FTZ.U32.TRUNC.NTZ R7, R6 ;  /* 0x0000000600077305 */ /* 0x0002a2000021f000 */
[----:B------:R-:W-:Y:S02]  /*09f0*/  R2UR UR16, R8 ;  /* 0x00000000081072ca */ /* 0x000fe400000e0000 */
[----:B------:R-:W-:Y:S01]  /*0a00*/  IMAD.MOV.U32 R17, RZ, RZ, R3 ;  /* 0x000000ffff117224 */ /* 0x000fe200078e0003 */
[----:B------:R-:W-:Y:S01]  /*0a10*/  SHF.R.U32.HI R3, RZ, 0x6, R53 ;  /* 0x00000006ff037819 */ /* 0x000fe20000011635 */
[----:B---3--:R-:W-:Y:S02]  /*0a20*/  IMAD.MOV R13, RZ, RZ, -R9 ;  /* 0x000000ffff0d7224 */ /* 0x008fe400078e0a09 */
[----:B------:R-:W-:Y:S01]  /*0a30*/  @!P2 IMAD.MOV R17, RZ, RZ, -R17 ;  /* 0x000000ffff11a224 */ /* 0x000fe200078e0a11 */
[----:B------:R-:W-:Y:S01]  /*0a40*/  @!P1 LOP3.LUT R17, RZ, R15, RZ, 0x33, !PT ;  /* 0x0000000fff119212 */ /* 0x000fe200078e33ff */
[----:B------:R-:W-:Y:S01]  /*0a50*/  IMAD.MOV.U32 R8, RZ, RZ, RZ ;  /* 0x000000ffff087224 */ /* 0x000fe200078e00ff */
[----:B------:R-:W-:Y:S01]  /*0a60*/  SGXT.U32 R3, R3, 0x1 ;  /* 0x000000010303781a */ /* 0x000fe20000000000 */
[----:B-1----:R-:W-:Y:S01]  /*0a70*/  IMAD.MOV.U32 R6, RZ, RZ, RZ ;  /* 0x000000ffff067224 */ /* 0x002fe200078e00ff */
[----:B------:R-:W-:-:S04]  /*0a80*/  SHF.L.U32 R14, R17, 0x6, RZ ;  /* 0x00000006110e7819 */ /* 0x000fc800000006ff */
[----:B------:R-:W-:Y:S01]  /*0a90*/  LOP3.LUT R10, R14, R3, RZ, 0xfc, !PT ;  /* 0x000000030e0a7212 */ /* 0x000fe200078efcff */
[----:B------:R-:W-:Y:S01]  /*0aa0*/  IMAD R3, R13, R0, RZ ;  /* 0x000000000d037224 */ /* 0x000fe200078e02ff */
[----:B------:R1:W-:Y:S01]  /*0ab0*/  STL [R1+0xa30], R14 ;  /* 0x000a300e01007387 */ /* 0x0003e20000100800 */
[----:B--2---:R-:W-:Y:S01]  /*0ac0*/  IMAD.MOV R11, RZ, RZ, -R7 ;  /* 0x000000ffff0b7224 */ /* 0x004fe200078e0a07 */
[C---:B------:R-:W-:Y:S01]  /*0ad0*/  LOP3.LUT R20, R10.reuse, 0x3e, RZ, 0xfc, !PT ;  /* 0x0000003e0a147812 */ /* 0x040fe200078efcff */
[----:B------:R-:W-:Y:S01]  /*0ae0*/  IMAD.HI.U32 R9, R9, R3, R8 ;  /* 0x0000000309097227 */ /* 0x000fe200078e0008 */
[----:B------:R-:W-:Y:S02]  /*0af0*/  IABS R12, R10 ;  /* 0x0000000a000c7213 */ /* 0x000fe40000000000 */
[----:B------:R-:W-:Y:S01]  /*0b00*/  IABS R19, R20 ;  /* 0x0000001400137213 */ /* 0x000fe20000000000 */
[----:B------:R-:W-:Y:S01]  /*0b10*/  IMAD R11, R11, R2, RZ ;  /* 0x000000020b0b7224 */ /* 0x000fe200078e02ff */
[C---:B------:R-:W-:Y:S01]  /*0b20*/  LOP3.LUT R21, R10.reuse, 0x2, RZ, 0xfc, !PT ;  /* 0x000000020a157812 */ /* 0x040fe200078efcff */
[----:B------:R-:W-:Y:S01]  /*0b30*/  IMAD.HI.U32 R3, R9, R12, RZ ;  /* 0x0000000c09037227 */ /* 0x000fe200078e00ff */
[----:B------:R-:W-:-:S02]  /*0b40*/  LOP3.LUT R22, R10, 0x4, RZ, 0xfc, !PT ;  /* 0x000000040a167812 */ /* 0x000fc400078efcff */
[----:B------:R-:W-:Y:S01]  /*0b50*/  IABS R13, R21 ;  /* 0x00000015000d7213 */ /* 0x000fe20000000000 */
[----:B------:R-:W-:Y:S01]  /*0b60*/  IMAD.HI.U32 R8, R9, R19, RZ ;  /* 0x0000001309087227 */ /* 0x000fe200078e00ff */
[----:B-1----:R-:W-:Y:S02]  /*0b70*/  IABS R14, R22 ;  /* 0x00000016000e7213 */ /* 0x002fe40000000000 */
[C---:B------:R-:W-:Y:S01]  /*0b80*/  LOP3.LUT R23, R10.reuse, 0x6, RZ, 0xfc, !PT ;  /* 0x000000060a177812 */ /* 0x040fe200078efcff */
[----:B------:R-:W-:Y:S01]  /*0b90*/  IMAD.MOV R3, RZ, RZ, -R3 ;  /* 0x000000ffff037224 */ /* 0x000fe200078e0a03 */
[----:B------:R-:W-:Y:S01]  /*0ba0*/  ISETP.GE.AND P4, PT, R21, RZ, PT ;  /* 0x000000ff1500720c */ /* 0x000fe20003f86270 */
[----:B------:R-:W-:Y:S01]  /*0bb0*/  IMAD.MOV R8, RZ, RZ, -R8 ;  /* 0x000000ffff087224 */ /* 0x000fe200078e0a08 */
[----:B------:R-:W-:Y:S01]  /*0bc0*/  LOP3.LUT R21, R10, 0xa, RZ, 0xfc, !PT ;  /* 0x0000000a0a157812 */ /* 0x000fe200078efcff */
[----:B------:R-:W-:Y:S01]  /*0bd0*/  IMAD.HI.U32 R7, R7, R11, R6 ;  /* 0x0000000b07077227 */ /* 0x000fe200078e0006 */
[----:B------:R-:W-:-:S02]  /*0be0*/  ISETP.GE.AND P3, PT, R23, RZ, PT ;  /* 0x000000ff1700720c */ /* 0x000fc40003f66270 */
[----:B------:R-:W-:Y:S01]  /*0bf0*/  LOP3.LUT R24, R10, 0x10, RZ, 0xfc, !PT ;  /* 0x000000100a187812 */ /* 0x000fe200078efcff */
[----:B------:R-:W-:Y:S01]  /*0c00*/  IMAD R11, R0, R3, R12 ;  /* 0x00000003000b7224 */ /* 0x000fe200078e020c */
[----:B------:R-:W-:Y:S01]  /*0c10*/  LOP3.LUT R29, R10, 0x18, RZ, 0xfc, !PT ;  /* 0x000000180a1d7812 */ /* 0x000fe200078efcff */
[C---:B------:R-:W-:Y:S01]  /*0c20*/  IMAD R19, R0.reuse, R8, R19 ;  /* 0x0000000800137224 */ /* 0x040fe200078e0213 */
[----:B------:R-:W-:Y:S01]  /*0c30*/  IADD3 R8, PT, PT, -R17, RZ, RZ ;  /* 0x000000ff11087210 */ /* 0x000fe20007ffe1ff */
[C---:B------:R-:W-:Y:S01]  /*0c40*/  IMAD.HI.U32 R3, R9.reuse, R13, RZ ;  /* 0x0000000d09037227 */ /* 0x040fe200078e00ff */
[C---:B------:R-:W-:Y:S02]  /*0c50*/  ISETP.GT.U32.AND P1, PT, R0.reuse, R11, PT ;  /* 0x0000000b0000720c */ /* 0x040fe40003f24070 */
[----:B------:R-:W-:Y:S01]  /*0c60*/  ISETP.GT.U32.AND P2, PT, R0, R19, PT ;  /* 0x000000130000720c */ /* 0x000fe20003f44070 */
[----:B------:R-:W-:Y:S01]  /*0c70*/  IMAD.HI.U32 R6, R9, R14, RZ ;  /* 0x0000000e09067227 */ /* 0x000fe200078e00ff */
[----:B------:R-:W-:-:S02]  /*0c80*/  IABS R17, R23 ;  /* 0x0000001700117213 */ /* 0x000fc40000000000 */
[C---:B------:R-:W-:Y:S01]  /*0c90*/  LOP3.LUT R23, R10.reuse, 0xe, RZ, 0xfc, !PT ;  /* 0x0000000e0a177812 */ /* 0x040fe200078efcff */
[----:B------:R-:W-:Y:S01]  /*0ca0*/  IMAD.MOV R12, RZ, RZ, -R3 ;  /* 0x000000ffff0c7224 */ /* 0x000fe200078e0a03 */
[----:B------:R-:W-:Y:S01]  /*0cb0*/  IABS R26, R29 ;  /* 0x0000001d001a7213 */ /* 0x000fe20000000000 */
[----:B------:R-:W-:Y:S01]  /*0cc0*/  IMAD R3, R15, R8, R16 ;  /* 0x000000080f037224 */ /* 0x000fe200078e0210 */
[C---:B------:R-:W-:Y:S01]  /*0cd0*/  LOP3.LUT R27, R10.reuse, 0x14, RZ, 0xfc, !PT ;  /* 0x000000140a1b7812 */ /* 0x040fe200078efcff */
[----:B------:R-:W-:Y:S01]  /*0ce0*/  IMAD.MOV R15, RZ, RZ, -R6 ;  /* 0x000000ffff0f7224 */ /* 0x000fe200078e0a06 */
[----:B------:R-:W-:Y:S01]  /*0cf0*/  LOP3.LUT R28, R10, 0x16, RZ, 0xfc, !PT ;  /* 0x000000160a1c7812 */ /* 0x000fe200078efcff */
[----:B------:R-:W-:Y:S01]  /*0d00*/  IMAD.IADD R8, R18, 0x1, R3 ;  /* 0x0000000112087824 */ /* 0x000fe200078e0203 */
[----:B------:R-:W-:Y:S01]  /*0d10*/  LOP3.LUT R18, R10, 0x8, RZ, 0xfc, !PT ;  /* 0x000000080a127812 */ /* 0x000fe200078efcff */
[C---:B------:R-:W-:Y:S01]  /*0d20*/  IMAD R13, R0.reuse, R12, R13 ;  /* 0x0000000c000d7224 */ /* 0x040fe200078e020d */
[----:B------:R-:W-:Y:S01]  /*0d30*/  IABS R25, R28 ;  /* 0x0000001c00197213 */ /* 0x000fe20000000000 */
[C---:B------:R-:W-:Y:S01]  /*0d40*/  IMAD R3, R0.reuse, R15, R14 ;  /* 0x0000000f00037224 */ /* 0x040fe200078e020e */
[----:B------:R-:W-:Y:S01]  /*0d50*/  IABS R14, R18 ;  /* 0x00000012000e7213 */ /* 0x000fe20000000000 */
[--C-:B------:R-:W-:Y:S01]  /*0d60*/  @!P1 IMAD.IADD R11, R11, 0x1, -R0.reuse ;  /* 0x000000010b0b9824 */ /* 0x100fe200078e0a00 */
[C---:B------:R-:W-:Y:S01]  /*0d70*/  ISETP.GT.U32.AND P0, PT, R0.reuse, R13, PT ;  /* 0x0000000d0000720c */ /* 0x040fe20003f04070 */
[----:B------:R-:W-:Y:S01]  /*0d80*/  IMAD.MOV.U32 R16, RZ, RZ, R17 ;  /* 0x000000ffff107224 */ /* 0x000fe200078e0011 */
[C---:B------:R-:W-:Y:S01]  /*0d90*/  ISETP.GT.U32.AND P5, PT, R0.reuse, R3, PT ;  /* 0x000000030000720c */ /* 0x040fe20003fa4070 */
[----:B------:R-:W-:Y:S01]  /*0da0*/  @!P2 IMAD.IADD R19, R19, 0x1, -R0 ;  /* 0x000000011313a824 */ /* 0x000fe200078e0a00 */
[----:B------:R-:W-:Y:S01]  /*0db0*/  ISETP.GT.U32.AND P6, PT, R0, R11, PT ;  /* 0x0000000b0000720c */ /* 0x000fe20003fc4070 */
[----:B------:R-:W-:Y:S01]  /*0dc0*/  IMAD.HI.U32 R6, R9, R16, RZ ;  /* 0x0000001009067227 */ /* 0x000fe200078e00ff */
[----:B------:R-:W-:-:S02]  /*0dd0*/  ISETP.GE.AND P1, PT, R22, RZ, PT ;  /* 0x000000ff1600720c */ /* 0x000fc40003f26270 */
[----:B------:R-:W-:Y:S02]  /*0de0*/  ISETP.GT.U32.AND P2, PT, R0, R19, PT ;  /* 0x000000130000720c */ /* 0x000fe40003f44070 */
[----:B------:R-:W-:Y:S01]  /*0df0*/  IADD3 R15, PT, PT, -R6, RZ, RZ ;  /* 0x000000ff060f7210 */ /* 0x000fe20007ffe1ff */
[----:B------:R-:W-:Y:S01]  /*0e00*/  IMAD.HI.U32 R6, R9, R14, RZ ;  /* 0x0000000e09067227 */ /* 0x000fe200078e00ff */
[C---:B------:R-:W-:Y:S02]  /*0e10*/  LOP3.LUT R22, R10.reuse, 0xc, RZ, 0xfc, !PT ;  /* 0x0000000c0a167812 */ /* 0x040fe400078efcff */
[C---:B------:R-:W-:Y:S01]  /*0e20*/  LOP3.LUT R30, R10.reuse, 0x20, RZ, 0xfc, !PT ;  /* 0x000000200a1e7812 */ /* 0x040fe200078efcff */
[--C-:B------:R-:W-:Y:S01]  /*0e30*/  @!P0 IMAD.IADD R13, R13, 0x1, -R0.reuse ;  /* 0x000000010d0d8824 */ /* 0x100fe200078e0a00 */
[C---:B------:R-:W-:Y:S01]  /*0e40*/  ISETP.GE.AND P0, PT, R10.reuse, RZ, PT ;  /* 0x000000ff0a00720c */ /* 0x040fe20003f06270 */
[--C-:B------:R-:W-:Y:S01]  /*0e50*/  @!P5 IMAD.IADD R3, R3, 0x1, -R0.reuse ;  /* 0x000000010303d824 */ /* 0x100fe200078e0a00 */
[----:B------:R-:W-:Y:S01]  /*0e60*/  LOP3.LUT R32, R10, 0x26, RZ, 0xfc, !PT ;  /* 0x000000260a207812 */ /* 0x000fe200078efcff */
[----:B------:R-:W-:Y:S01]  /*0e70*/  @!P6 IMAD.IADD R11, R11, 0x1, -R0 ;  /* 0x000000010b0be824 */ /* 0x000fe200078e0a00 */
[C---:B------:R-:W-:Y:S01]  /*0e80*/  ISETP.GT.U32.AND P5, PT, R0.reuse, R13, PT ;  /* 0x0000000d0000720c */ /* 0x040fe20003fa4070 */
[----:B------:R-:W-:Y:S01]  /*0e90*/  IMAD.MOV R17, RZ, RZ, -R6 ;  /* 0x000000ffff117224 */ /* 0x000fe200078e0a06 */
[C---:B------:R-:W-:Y:S01]  /*0ea0*/  ISETP.GT.U32.AND P6, PT, R0.reuse, R3, PT ;  /* 0x000000030000720c */ /* 0x040fe20003fc4070 */
[C---:B------:R-:W-:Y:S01]  /*0eb0*/  IMAD R15, R0.reuse, R15, R16 ;  /* 0x0000000f000f7224 */ /* 0x040fe200078e0210 */
[----:B------:R-:W-:Y:S01]  /*0ec0*/  MOV R12, R11 ;  /* 0x0000000b000c7202 */ /* 0x000fe20000000f00 */
[C---:B------:R-:W-:Y:S01]  /*0ed0*/  IMAD R11, R0.reuse, R17, R14 ;  /* 0x00000011000b7224 */ /* 0x040fe200078e020e */
[----:B------:R-:W-:Y:S01]  /*0ee0*/  IABS R16, R21 ;  /* 0x0000001500107213 */ /* 0x000fe20000000000 */
[----:B------:R-:W-:Y:S01]  /*0ef0*/  @!P2 IMAD.IADD R19, R19, 0x1, -R0 ;  /* 0x000000011313a824 */ /* 0x000fe200078e0a00 */
[----:B------:R-:W-:Y:S01]  /*0f00*/  ISETP.GT.U32.AND P2, PT, R0, R15, PT ;  /* 0x0000000f0000720c */ /* 0x000fe20003f44070 */
[----:B------:R-:W-:Y:S01]  /*0f10*/  @!P0 IMAD.MOV R12, RZ, RZ, -R12 ;  /* 0x000000ffff0c8224 */ /* 0x000fe200078e0a0c */
[----:B------:R-:W-:Y:S01]  /*0f20*/  ISETP.GE.AND P0, PT, R18, RZ, PT ;  /* 0x000000ff1200720c */ /* 0x000fe20003f06270 */
[----:B------:R-:W-:Y:S01]  /*0f30*/  IMAD.HI.U32 R6, R9, R16, RZ ;  /* 0x0000001009067227 */ /* 0x000fe200078e00ff */
[----:B------:R-:W-:-:S02]  /*0f40*/  IABS R18, R22 ;  /* 0x0000001600127213 */ /* 0x000fc40000000000 */
[----:B------:R-:W-:Y:S01]  /*0f50*/  LOP3.LUT R33, R10, 0x24, RZ, 0xfc, !PT ;  /* 0x000000240a217812 */ /* 0x000fe200078efcff */
[--C-:B------:R-:W-:Y:S01]  /*0f60*/  @!P5 IMAD.IADD R13, R13, 0x1, -R0.reuse ;  /* 0x000000010d0dd824 */ /* 0x100fe200078e0a00 */
[----:B------:R-:W-:Y:S01]  /*0f70*/  ISETP.GE.AND P5, PT, R20, RZ, PT ;  /* 0x000000ff1400720c */ /* 0x000fe20003fa6270 */
[----:B------:R-:W-:Y:S01]  /*0f80*/  @!P6 IMAD.IADD R3, R3, 0x1, -R0 ;  /* 0x000000010303e824 */ /* 0x000fe200078e0a00 */
[C---:B------:R-:W-:Y:S01]  /*0f90*/  ISETP.GT.U32.AND P6, PT, R0.reuse, R11, PT ;  /* 0x0000000b0000720c */ /* 0x040fe20003fc4070 */
[----:B------:R-:W-:Y:S01]  /*0fa0*/  IMAD.MOV R17, RZ, RZ, -R6 ;  /* 0x000000ffff117224 */ /* 0x000fe200078e0a06 */
[----:B------:R-:W-:Y:S01]  /*0fb0*/  IABS R20, R23 ;  /* 0x0000001700147213 */ /* 0x000fe20000000000 */
[----:B------:R-:W-:Y:S01]  /*0fc0*/  IMAD.MOV.U32 R6, RZ, RZ, R19 ;  /* 0x000000ffff067224 */ /* 0x000fe200078e0013 */
[----:B------:R-:W-:Y:S01]  /*0fd0*/  @!P2 IADD3 R15, PT, PT, R15, -R0, RZ ;  /* 0x800000000f0fa210 */ /* 0x000fe20007ffe0ff */
[----:B------:R-:W-:Y:S01]  /*0fe0*/  IMAD R17, R0, R17, R16 ;  /* 0x0000001100117224 */ /* 0x000fe200078e0210 */
[----:B------:R-:W-:Y:S01]  /*0ff0*/  ISETP.GE.AND P2, PT, R21, RZ, PT ;  /* 0x000000ff1500720c */ /* 0x000fe20003f46270 */
[----:B------:R-:W-:Y:S01]  /*1000*/  IMAD.MOV.U32 R14, RZ, RZ, R13 ;  /* 0x000000ffff0e7224 */ /* 0x000fe200078e000d */
[----:B------:R-:W-:Y:S01]  /*1010*/  IABS R21, R24 ;  /* 0x0000001800157213 */ /* 0x000fe20000000000 */
[----:B------:R-:W-:Y:S01]  /*1020*/  IMAD.HI.U32 R16, R9, R18, RZ ;  /* 0x0000001209107227 */ /* 0x000fe200078e00ff */
[----:B------:R-:W-:-:S02]  /*1030*/  IABS R31, R33 ;  /* 0x00000021001f7213 */ /* 0x000fc40000000000 */
[----:B------:R-:W-:Y:S01]  /*1040*/  @!P4 IADD3 R14, PT, PT, -R14, RZ, RZ ;  /* 0x000000ff0e0ec210 */ /* 0x000fe20007ffe1ff */
[----:B------:R-:W-:Y:S01]  /*1050*/  @!P6 IMAD.IADD R11, R11, 0x1, -R0 ;  /* 0x000000010b0be824 */ /* 0x000fe200078e0a00 */
[C---:B------:R-:W-:Y:S01]  /*1060*/  ISETP.GT.U32.AND P6, PT, R0.reuse, R15, PT ;  /* 0x0000000f0000720c */ /* 0x040fe20003fc4070 */
[----:B------:R-:W-:Y:S01]  /*1070*/  @!P5 IMAD.MOV R6, RZ, RZ, -R6 ;  /* 0x000000ffff06d224 */ /* 0x000fe200078e0a06 */
[C---:B------:R-:W-:Y:S01]  /*1080*/  ISETP.GT.U32.AND P5, PT, R0.reuse, R17, PT ;  /* 0x000000110000720c */ /* 0x040fe20003fa4070 */
[----:B------:R-:W-:Y:S01]  /*1090*/  IMAD.MOV R13, RZ, RZ, -R16 ;  /* 0x000000ffff0d7224 */ /* 0x000fe200078e0a10 */
[----:B------:R-:W-:Y:S01]  /*10a0*/  ISETP.GT.U32.AND P4, PT, R0, R11, PT ;  /* 0x0000000b0000720c */ /* 0x000fe20003f84070 */
[----:B------:R-:W-:Y:S01]  /*10b0*/  IMAD.MOV.U32 R19, RZ, RZ, R20 ;  /* 0x000000ffff137224 */ /* 0x000fe200078e0014 */
[C---:B------:R-:W-:Y:S01]  /*10c0*/  LOP3.LUT R34, R10.reuse, 0x2a, RZ, 0xfc, !PT ;  /* 0x0000002a0a227812 */ /* 0x040fe200078efcff */
[----:B------:R-:W-:Y:S01]  /*10d0*/  IMAD.MOV.U32 R16, RZ, RZ, R3 ;  /* 0x000000ffff107224 */ /* 0x000fe200078e0003 */
[----:B------:R-:W-:Y:S01]  /*10e0*/  LOP3.LUT R37, R10, 0x2c, RZ, 0xfc, !PT ;  /* 0x0000002c0a257812 */ /* 0x000fe200078efcff */
[----:B------:R-:W-:Y:S01]  /*10f0*/  IMAD.MOV.U32 R20, RZ, RZ, R21 ;  /* 0x000000ffff147224 */ /* 0x000fe200078e0015 */
[----:B------:R-:W-:Y:S01]  /*1100*/  IABS R35, R34 ;  /* 0x0000002200237213 */ /* 0x000fe20000000000 */
[----:B------:R-:W-:Y:S01]  /*1110*/  IMAD R3, R0, R13, R18 ;  /* 0x0000000d00037224 */ /* 0x000fe200078e0212 */
[----:B------:R-:W-:Y:S01]  /*1120*/  IABS R36, R37 ;  /* 0x0000002500247213 */ /* 0x000fe20000000000 */
[--C-:B------:R-:W-:Y:S01]  /*1130*/  @!P6 IMAD.IADD R15, R15, 0x1, -R0.reuse ;  /* 0x000000010f0fe824 */ /* 0x100fe200078e0a00 */
[----:B------:R-:W-:Y:S01]  /*1140*/  LOP3.LUT R41, R10, 0x30, RZ, 0xfc, !PT ;  /* 0x000000300a297812 */ /* 0x000fe200078efcff */
[----:B------:R-:W-:Y:S01]  /*1150*/  @!P5 IMAD.IADD R17, R17, 0x1, -R0 ;  /* 0x000000011111d824 */ /* 0x000fe200078e0a00 */
[----:B------:R-:W-:Y:S01]  /*1160*/  ISETP.GT.U32.AND P6, PT, R0, R3, PT ;  /* 0x000000030000720c */ /* 0x000fe20003fc4070 */
[----:B------:R-:W-:Y:S01]  /*1170*/  IMAD.HI.U32 R13, R9, R19, RZ ;  /* 0x00000013090d7227 */ /* 0x000fe200078e00ff */
[----:B------:R-:W-:-:S02]  /*1180*/  ISETP.GE.AND P5, PT, R24, RZ, PT ;  /* 0x000000ff1800720c */ /* 0x000fc40003fa6270 */
[----:B------:R-:W-:Y:S01]  /*1190*/  IABS R24, R27 ;  /* 0x0000001b00187213 */ /* 0x000fe20000000000 */
[----:B------:R-:W-:Y:S01]  /*11a0*/  @!P3 IMAD.MOV R15, RZ, RZ, -R15 ;  /* 0x000000ffff0fb224 */ /* 0x000fe200078e0a0f */
[----:B------:R-:W-:Y:S01]  /*11b0*/  ISETP.GT.U32.AND P3, PT, R0, R17, PT ;  /* 0x000000110000720c */ /* 0x000fe20003f64070 */
[----:B------:R-:W-:Y:S01]  /*11c0*/  IMAD.HI.U32 R18, R9, R20, RZ ;  /* 0x0000001409127227 */ /* 0x000fe200078e00ff */
[----:B------:R-:W-:Y:S02]  /*11d0*/  IADD3 R13, PT, PT, -R13, RZ, RZ ;  /* 0x000000ff0d0d7210 */ /* 0x000fe40007ffe1ff */
[C---:B------:R-:W-:Y:S01]  /*11e0*/  LOP3.LUT R48, R10.reuse, 0x32, RZ, 0xfc, !PT ;  /* 0x000000320a307812 */ /* 0x040fe200078efcff */
[----:B------:R-:W-:Y:S01]  /*11f0*/  IMAD.MOV R21, RZ, RZ, -R18 ;  /* 0x000000ffff157224 */ /* 0x000fe200078e0a12 */
[----:B------:R-:W-:Y:S01]  /*1200*/  LOP3.LUT R49, R10, 0x34, RZ, 0xfc, !PT ;  /* 0x000000340a317812 */ /* 0x000fe200078efcff */
[----:B------:R-:W-:Y:S01]  /*1210*/  @!P4 IMAD.IADD R11, R11, 0x1, -R0 ;  /* 0x000000010b0bc824 */ /* 0x000fe200078e0a00 */
[----:B------:R-:W-:Y:S01]  /*1220*/  ISETP.GE.AND P4, PT, R23, RZ, PT ;  /* 0x000000ff1700720c */ /* 0x000fe20003f86270 */
[----:B------:R-:W-:Y:S01]  /*1230*/  @!P1 IMAD.MOV R16, RZ, RZ, -R16 ;  /* 0x000000ffff109224 */ /* 0x000fe200078e0a10 */
[----:B------:R-:W-:Y:S01]  /*1240*/  ISETP.GE.AND P1, PT, R22, RZ, PT ;  /* 0x000000ff1600720c */ /* 0x000fe20003f26270 */
[----:B------:R-:W-:Y:S01]  /*1250*/  IMAD R13, R0, R13, R19 ;  /* 0x0000000d000d7224 */ /* 0x000fe200078e0213 */
[----:B------:R-:W-:Y:S01]  /*1260*/  LOP3.LUT R22, R10, 0x12, RZ, 0xfc, !PT ;  /* 0x000000120a167812 */ /* 0x000fe200078efcff */
[C---:B------:R-:W-:Y:S01]  /*1270*/  IMAD R19, R0.reuse, R21, R20 ;  /* 0x0000001500137224 */ /* 0x040fe200078e0214 */
[----:B------:R-:W-:Y:S01]  /*1280*/  MOV R18, R11 ;  /* 0x0000000b00127202 */ /* 0x000fe20000000f00 */
[--C-:B------:R-:W-:Y:S01]  /*1290*/  @!P3 IMAD.IADD R17, R17, 0x1, -R0.reuse ;  /* 0x000000011111b824 */ /* 0x100fe200078e0a00 */
[----:B------:R-:W-:Y:S01]  /*12a0*/  IABS R20, R22 ;  /* 0x0000001600147213 */ /* 0x000fe20000000000 */
[----:B------:R-:W-:Y:S01]  /*12b0*/  @!P6 IMAD.IADD R3, R3, 0x1, -R0 ;  /* 0x000000010303e824 */ /* 0x000fe200078e0a00 */
[C---:B------:R-:W-:Y:S01]  /*12c0*/  ISETP.GT.U32.AND P3, PT, R0.reuse, R19, PT ;  /* 0x000000130000720c */ /* 0x040fe20003f64070 */
[----:B------:R-:W-:Y:S01]  /*12d0*/  @!P0 IMAD.MOV R18, RZ, RZ, -R18 ;  /* 0x000000ffff128224 */ /* 0x000fe200078e0a12 */
[C---:B------:R-:W-:Y:S01]  /*12e0*/  ISETP.GT.U32.AND P0, PT, R0.reuse, R13, PT ;  /* 0x0000000d0000720c */ /* 0x040fe20003f04070 */
[----:B------:R-:W-:Y:S01]  /*12f0*/  IMAD.HI.U32 R11, R9, R20, RZ ;  /* 0x00000014090b7227 */ /* 0x000fe200078e00ff */
[----:B------:R-:W-:-:S02]  /*1300*/  ISETP.GT.U32.AND P6, PT, R0, R3, PT ;  /* 0x000000030000720c */ /* 0x000fc40003fc4070 */
[----:B------:R-:W-:Y:S01]  /*1310*/  IABS R39, R48 ;  /* 0x0000003000277213 */ /* 0x000fe20000000000 */
[----:B------:R-:W-:Y:S01]  /*1320*/  IMAD.MOV R11, RZ, RZ, -R11 ;  /* 0x000000ffff0b7224 */ /* 0x000fe200078e0a0b */
[C---:B------:R-:W-:Y:S01]  /*1330*/  LOP3.LUT R50, R10.reuse, 0x36, RZ, 0xfc, !PT ;  /* 0x000000360a327812 */ /* 0x040fe200078efcff */
[----:B------:R-:W-:Y:S01]  /*1340*/  IMAD.HI.U32 R23, R9, R26, RZ ;  /* 0x0000001a09177227 */ /* 0x000fe200078e00ff */
[----:B------:R-:W-:Y:S02]  /*1350*/  IABS R40, R49 ;  /* 0x0000003100287213 */ /* 0x000fe40000000000 */
[----:B------:R-:W-:Y:S01]  /*1360*/  LOP3.LUT R51, R10, 0x38, RZ, 0xfc, !PT ;  /* 0x000000380a337812 */ /* 0x000fe200078efcff */
[C---:B------:R-:W-:Y:S01]  /*1370*/  IMAD R11, R0.reuse, R11, R20 ;  /* 0x0000000b000b7224 */ /* 0x040fe200078e0214 */
[----:B------:R-:W-:Y:S01]  /*1380*/  @!P3 IADD3 R19, PT, PT, R19, -R0, RZ ;  /* 0x800000001313b210 */ /* 0x000fe20007ffe0ff */
[--C-:B------:R-:W-:Y:S01]  /*1390*/  @!P0 IMAD.IADD R13, R13, 0x1, -R0.reuse ;  /* 0x000000010d0d8824 */ /* 0x100fe200078e0a00 */
[----:B------:R-:W-:Y:S01]  /*13a0*/  IADD3 R23, PT, PT, -R23, RZ, RZ ;  /* 0x000000ff17177210 */ /* 0x000fe20007ffe1ff */
[----:B------:R-:W-:Y:S01]  /*13b0*/  @!P2 IMAD.MOV R17, RZ, RZ, -R17 ;  /* 0x000000ffff11a224 */ /* 0x000fe200078e0a11 */
[C---:B------:R-:W-:Y:S01]  /*13c0*/  ISETP.GT.U32.AND P3, PT, R0.reuse, R19, PT ;  /* 0x000000130000720c */ /* 0x040fe20003f64070 */
[----:B------:R-:W-:Y:S01]  /*13d0*/  @!P6 IMAD.IADD R3, R3, 0x1, -R0 ;  /* 0x000000010303e824 */ /* 0x000fe200078e0a00 */
[C---:B------:R-:W-:Y:S01]  /*13e0*/  ISETP.GT.U32.AND P0, PT, R0.reuse, R11, PT ;  /* 0x0000000b0000720c */ /* 0x040fe20003f04070 */
[----:B------:R-:W-:Y:S01]  /*13f0*/  IMAD.HI.U32 R21, R9, R24, RZ ;  /* 0x0000001809157227 */ /* 0x000fe200078e00ff */
[----:B------:R-:W-:-:S02]  /*1400*/  ISETP.GT.U32.AND P2, PT, R0, R13, PT ;  /* 0x0000000d0000720c */ /* 0x000fc40003f44070 */
[----:B------:R-:W-:Y:S01]  /*1410*/  ISETP.GE.AND P6, PT, R22, RZ, PT ;  /* 0x000000ff1600720c */ /* 0x000fe20003fc6270 */
[----:B------:R-:W-:Y:S01]  /*1420*/  IMAD.HI.U32 R22, R9, R25, RZ ;  /* 0x0000001909167227 */ /* 0x000fe200078e00ff */
[C---:B------:R-:W-:Y:S02]  /*1430*/  LOP3.LUT R52, R10.reuse, 0x3a, RZ, 0xfc, !PT ;  /* 0x0000003a0a347812 */ /* 0x040fe400078efcff */
[----:B------:R-:W-:Y:S01]  /*1440*/  LOP3.LUT R46, R10, 0x3c, RZ, 0xfc, !PT ;  /* 0x0000003c0a2e7812 */ /* 0x000fe200078efcff */
[----:B------:R-:W-:Y:S01]  /*1450*/  IMAD.MOV R21, RZ, RZ, -R21 ;  /* 0x000000ffff157224 */ /* 0x000fe200078e0a15 */
[----:B------:R-:W-:Y:S01]  /*1460*/  IABS R43, R52 ;  /* 0x00000034002b7213 */ /* 0x000fe20000000000 */
[----:B------:R-:W-:Y:S01]  /*1470*/  @!P3 IMAD.IADD R19, R19, 0x1, -R0 ;  /* 0x000000011313b824 */ /* 0x000fe200078e0a00 */
[----:B------:R-:W-:Y:S01]  /*1480*/  IABS R45, R46 ;  /* 0x0000002e002d7213 */ /* 0x000fe20000000000 */
[----:B------:R-:W-:Y:S02]  /*1490*/  IMAD.MOV R22, RZ, RZ, -R22 ;  /* 0x000000ffff167224 */ /* 0x000fe400078e0a16 */
[----:B------:R-:W-:Y:S01]  /*14a0*/  @!P0 IMAD.IADD R11, R11, 0x1, -R0 ;  /* 0x000000010b0b8824 */ /* 0x000fe200078e0a00 */
[----:B------:R-:W-:Y:S01]  /*14b0*/  @!P5 IADD3 R19, PT, PT, -R19, RZ, RZ ;  /* 0x000000ff1313d210 */ /* 0x000fe20007ffe1ff */
[----:B------:R-:W-:-:S02]  /*14c0*/  IMAD R23, R0, R23, R26 ;  /* 0x0000001700177224 */ /* 0x000fc400078e021a */
[----:B------:R-:W-:Y:S01]  /*14d0*/  IMAD.MOV.U32 R20, RZ, RZ, R3 ;  /* 0x000000ffff147224 */ /* 0x000fe200078e0003 */
[C---:B------:R-:W-:Y:S01]  /*14e0*/  ISETP.GT.U32.AND P0, PT, R0.reuse, R11, PT ;  /* 0x0000000b0000720c */ /* 0x040fe20003f04070 */
[C---:B------:R-:W-:Y:S01]  /*14f0*/  IMAD R3, R0.reuse, R21, R24 ;  /* 0x0000001500037224 */ /* 0x040fe200078e0218 */
[C---:B------:R-:W-:Y:S01]  /*1500*/  ISETP.GT.U32.AND P5, PT, R0.reuse, R23, PT ;  /* 0x000000170000720c */ /* 0x040fe20003fa4070 */
[----:B------:R-:W-:Y:S01]  /*1510*/  IMAD R21, R0, R22, R25 ;  /* 0x0000001600157224 */ /* 0x000fe200078e0219 */
[----:B------:R-:W-:Y:S01]  /*1520*/  LOP3.LUT R25, R10, 0x1a, RZ, 0xfc, !PT ;  /* 0x0000001a0a197812 */ /* 0x000fe200078efcff */
[----:B------:R-:W-:Y:S01]  /*1530*/  @!P2 IMAD.IADD R13, R13, 0x1, -R0 ;  /* 0x000000010d0da824 */ /* 0x000fe200078e0a00 */
[C---:B------:R-:W-:Y:S01]  /*1540*/  ISETP.GT.U32.AND P2, PT, R0.reuse, R3, PT ;  /* 0x000000030000720c */ /* 0x040fe20003f44070 */
[----:B------:R-:W-:Y:S01]  /*1550*/  @!P1 IMAD.MOV R20, RZ, RZ, -R20 ;  /* 0x000000ffff149224 */ /* 0x000fe200078e0a14 */
[----:B------:R-:W-:Y:S01]  /*1560*/  IABS R24, R25 ;  /* 0x0000001900187213 */ /* 0x000fe20000000000 */
[----:B------:R-:W-:Y:S01]  /*1570*/  IMAD.MOV.U32 R22, RZ, RZ, R13 ;  /* 0x000000ffff167224 */ /* 0x000fe200078e000d */
[----:B------:R-:W-:-:S02]  /*1580*/  ISETP.GT.U32.AND P3, PT, R0, R21, PT ;  /* 0x000000150000720c */ /* 0x000fc40003f64070 */
[----:B------:R-:W-:Y:S01]  /*1590*/  ISETP.GE.AND P1, PT, R27, RZ, PT ;  /* 0x000000ff1b00720c */ /* 0x000fe20003f26270 */
[----:B------:R-:W-:Y:S01]  /*15a0*/  @!P4 IMAD.MOV R22, RZ, RZ, -R22 ;  /* 0x000000ffff16c224 */ /* 0x000fe200078e0a16 */
[----:B------:R-:W-:Y:S01]  /*15b0*/  ISETP.GE.AND P4, PT, R28, RZ, PT ;  /* 0x000000ff1c00720c */ /* 0x000fe20003f86270 */
[----:B------:R-:W-:Y:S01]  /*15c0*/  IMAD.HI.U32 R13, R9, R24, RZ ;  /* 0x00000018090d7227 */ /* 0x000fe200078e00ff */
[----:B------:R-:W-:-:S03]  /*15d0*/  LOP3.LUT R28, R10, 0x1c, RZ, 0xfc, !PT ;  /* 0x0000001c0a1c7812 */ /* 0x000fc600078efcff */
[--C-:B------:R-:W-:Y:S01]  /*15e0*/  @!P0 IMAD.IADD R11, R11, 0x1, -R0.reuse ;  /* 0x000000010b0b8824 */ /* 0x100fe200078e0a00 */
[----:B------:R-:W-:Y:S01]  /*15f0*/  IABS R26, R28 ;  /* 0x0000001c001a7213 */ /* 0x000fe20000000000 */
[----:B------:R-:W-:Y:S01]  /*1600*/  IMAD.MOV R13, RZ, RZ, -R13 ;  /* 0x000000ffff0d7224 */ /* 0x000fe200078e0a0d */
[----:B------:R-:W-:Y:S01]  /*1610*/  ISETP.GE.AND P0, PT, R29, RZ, PT ;  /* 0x000000ff1d00720c */ /* 0x000fe20003f06270 */
[--C-:B------:R-:W-:Y:S01]  /*1620*/  @!P5 IMAD.IADD R23, R23, 0x1, -R0.reuse ;  /* 0x000000011717d824 */ /* 0x100fe200078e0a00 */
[----:B------:R-:W-:Y:S01]  /*1630*/  LOP3.LUT R29, R10, 0x1e, RZ, 0xfc, !PT ;  /* 0x0000001e0a1d7812 */ /* 0x000fe200078efcff */
[----:B------:R-:W-:Y:S02]  /*1640*/  @!P2 IMAD.IADD R3, R3, 0x1, -R0 ;  /* 0x000000010303a824 */ /* 0x000fe400078e0a00 */
[C---:B------:R-:W-:Y:S01]  /*1650*/  IMAD R13, R0.reuse, R13, R24 ;  /* 0x0000000d000d7224 */ /* 0x040fe200078e0218 */
[----:B------:R-:W-:Y:S01]  /*1660*/  MOV R24, R11 ;  /* 0x0000000b00187202 */ /* 0x000fe20000000f00 */
[----:B------:R-:W-:Y:S01]  /*1670*/  IMAD.HI.U32 R11, R9, R26, RZ ;  /* 0x0000001a090b7227 */ /* 0x000fe200078e00ff */
[----:B------:R-:W-:-:S02]  /*1680*/  ISETP.GT.U32.AND P5, PT, R0, R23, PT ;  /* 0x000000170000720c */ /* 0x000fc40003fa4070 */
[C---:B------:R-:W-:Y:S01]  /*1690*/  ISETP.GT.U32.AND P2, PT, R0.reuse, R3, PT ;  /* 0x000000030000720c */ /* 0x040fe20003f44070 */
[----:B------:R-:W-:Y:S01]  /*16a0*/  IMAD.MOV R11, RZ, RZ, -R11 ;  /* 0x000000ffff0b7224 */ /* 0x000fe200078e0a0b */
[----:B------:R-:W-:Y:S01]  /*16b0*/  IABS R27, R29 ;  /* 0x0000001d001b7213 */ /* 0x000fe20000000000 */
[----:B------:R-:W-:Y:S02]  /*16c0*/  @!P3 IMAD.IADD R21, R21, 0x1, -R0 ;  /* 0x000000011515b824 */ /* 0x000fe400078e0a00 */
[C---:B------:R-:W-:Y:S02]  /*16d0*/  IMAD R11, R0.reuse, R11, R26 ;  /* 0x0000000b000b7224 */ /* 0x040fe400078e021a */
[----:B------:R-:W-:Y:S01]  /*16e0*/  @!P6 IMAD.MOV R24, RZ, RZ, -R24 ;  /* 0x000000ffff18e224 */ /* 0x000fe200078e0a18 */
[C---:B------:R-:W-:Y:S02]  /*16f0*/  ISETP.GT.U32.AND P3, PT, R0.reuse, R21, PT ;  /* 0x000000150000720c */ /* 0x040fe40003f64070 */
[C---:B------:R-:W-:Y:S01]  /*1700*/  ISETP.GT.U32.AND P6, PT, R0.reuse, R13, PT ;  /* 0x0000000d0000720c */ /* 0x040fe20003fc4070 */
[--C-:B------:R-:W-:Y:S01]  /*1710*/  @!P5 IMAD.IADD R23, R23, 0x1, -R0.reuse ;  /* 0x000000011717d824 */ /* 0x100fe200078e0a00 */
[----:B------:R-:W-:Y:S01]  /*1720*/  ISETP.GT.U32.AND P5, PT, R0, R11, PT ;  /* 0x0000000b0000720c */ /* 0x000fe20003fa4070 */
[----:B------:R-:W-:Y:S01]  /*1730*/  @!P2 IMAD.IADD R3, R3, 0x1, -R0 ;  /* 0x000000010303a824 */ /* 0x000fe200078e0a00 */
[----:B------:R-:W-:Y:S01]  /*1740*/  ISETP.GE.AND P2, PT, R25, RZ, PT ;  /* 0x000000ff1900720c */ /* 0x000fe20003f46270 */
[----:B------:R-:W-:Y:S01]  /*1750*/  IMAD.HI.U32 R25, R9, R27, RZ ;  /* 0x0000001b09197227 */ /* 0x000fe200078e00ff */
[----:B------:R-:W-:-:S02]  /*1760*/  @!P0 IADD3 R23, PT, PT, -R23, RZ, RZ ;  /* 0x000000ff17178210 */ /* 0x000fc40007ffe1ff */
[----:B------:R-:W-:Y:S01]  /*1770*/  MOV R26, R3 ;  /* 0x00000003001a7202 */ /* 0x000fe20000000f00 */
[----:B------:R-:W-:Y:S01]  /*1780*/  IMAD.MOV R25, RZ, RZ, -R25 ;  /* 0x000000ffff197224 */ /* 0x000fe200078e0a19 */
[----:B------:R-:W-:Y:S01]  /*1790*/  ISETP.GE.AND P0, PT, R30, RZ, PT ;  /* 0x000000ff1e00720c */ /* 0x000fe20003f06270 */
[--C-:B------:R-:W-:Y:S01]  /*17a0*/  @!P3 IMAD.IADD R21, R21, 0x1, -R0.reuse ;  /* 0x000000011515b824 */ /* 0x100fe200078e0a00 */
[----:B------:R-:W-:Y:S01]  /*17b0*/  ISETP.GE.AND P3, PT, R28, RZ, PT ;  /* 0x000000ff1c00720c */ /* 0x000fe20003f66270 */
[----:B------:R-:W-:Y:S01]  /*17c0*/  IMAD R3, R0, R25, R27 ;  /* 0x0000001900037224 */ /* 0x000fe200078e021b */
[----:B------:R-:W-:Y:S01]  /*17d0*/  IABS R28, R30 ;  /* 0x0000001e001c7213 */ /* 0x000fe20000000000 */
[--C-:B------:R-:W-:Y:S01]  /*17e0*/  @!P5 IMAD.IADD R11, R11, 0x1, -R0.reuse ;  /* 0x000000010b0bd824 */ /* 0x100fe200078e0a00 */
[----:B------:R-:W-:Y:S01]  /*17f0*/  LOP3.LUT R27, R10, 0x22, RZ, 0xfc, !PT ;  /* 0x000000220a1b7812 */ /* 0x000fe200078efcff */
[----:B------:R-:W-:Y:S01]  /*1800*/  @!P4 IMAD.MOV R21, RZ, RZ, -R21 ;  /* 0x000000ffff15c224 */ /* 0x000fe200078e0a15 */
[C---:B------:R-:W-:Y:S01]  /*1810*/  ISETP.GT.U32.AND P4, PT, R0.reuse, R3, PT ;  /* 0x000000030000720c */ /* 0x040fe20003f84070 */
[----:B------:R-:W-:Y:S01]  /*1820*/  @!P6 IMAD.IADD R13, R13, 0x1, -R0 ;  /* 0x000000010d0de824 */ /* 0x000fe200078e0a00 */
[----:B------:R-:W-:Y:S01]  /*1830*/  ISETP.GT.U32.AND P5, PT, R0, R11, PT ;  /* 0x0000000b0000720c */ /* 0x000fe20003fa4070 */
[----:B------:R-:W-:Y:S01]  /*1840*/  IMAD.HI.U32 R25, R9, R28, RZ ;  /* 0x0000001c09197227 */ /* 0x000fe200078e00ff */
[----:B------:R-:W-:-:S02]  /*1850*/  ISETP.GE.AND P6, PT, R29, RZ, PT ;  /* 0x000000ff1d00720c */ /* 0x000fc40003fc6270 */
[----:B------:R-:W-:Y:S01]  /*1860*/  IABS R29, R27 ;  /* 0x0000001b001d7213 */ /* 0x000fe20000000000 */
[----:B------:R-:W-:Y:S01]  /*1870*/  @!P1 IMAD.MOV R26, RZ, RZ, -R26 ;  /* 0x000000ffff1a9224 */ /* 0x000fe200078e0a1a */
[----:B------:R-:W-:Y:S01]  /*1880*/  ISETP.GT.U32.AND P1, PT, R0, R13, PT ;  /* 0x0000000d0000720c */ /* 0x000fe20003f24070 */
[----:B------:R-:W-:-:S04]  /*1890*/  IMAD.MOV R25, RZ, RZ, -R25 ;  /* 0x000000ffff197224 */ /* 0x000fc800078e0a19 */
[C---:B------:R-:W-:Y:S02]  /*18a0*/  IMAD R25, R0.reuse, R25, R28 ;  /* 0x0000001900197224 */ /* 0x040fe400078e021c */
[--C-:B------:R-:W-:Y:S02]  /*18b0*/  @!P4 IMAD.IADD R3, R3, 0x1, -R0.reuse ;  /* 0x000000010303c824 */ /* 0x100fe400078e0a00 */
[--C-:B------:R-:W-:Y:S01]  /*18c0*/  @!P5 IMAD.IADD R11, R11, 0x1, -R0.reuse ;  /* 0x000000010b0bd824 */ /* 0x100fe200078e0a00 */
[C---:B------:R-:W-:Y:S02]  /*18d0*/  ISETP.GT.U32.AND P5, PT, R0.reuse, R25, PT ;  /* 0x000000190000720c */ /* 0x040fe40003fa4070 */
[----:B------:R-:W-:Y:S01]  /*18e0*/  ISETP.GT.U32.AND P4, PT, R0, R3, PT ;  /* 0x000000030000720c */ /* 0x000fe20003f84070 */
[----:B------:R-:W-:Y:S01]  /*18f0*/  @!P1 IMAD.IADD R13, R13, 0x1, -R0 ;  /* 0x000000010d0d9824 */ /* 0x000fe200078e0a00 */
[----:B------:R-:W-:Y:S01]  /*1900*/  ISETP.GE.AND P1, PT, R27, RZ, PT ;  /* 0x000000ff1b00720c */ /* 0x000fe20003f26270 */
[----:B------:R-:W-:-:S04]  /*1910*/  IMAD.HI.U32 R27, R9, R29, RZ ;  /* 0x0000001d091b7227 */ /* 0x000fc800078e00ff */
[----:B------:R-:W-:Y:S01]  /*1920*/  IMAD.MOV.U32 R30, RZ, RZ, R11 ;  /* 0x000000ffff1e7224 */ /* 0x000fe200078e000b */
[----:B------:R-:W-:Y:S01]  /*1930*/  IADD3 R27, PT, PT, -R27, RZ, RZ ;  /* 0x000000ff1b1b7210 */ /* 0x000fe20007ffe1ff */
[----:B------:R-:W-:Y:S02]  /*1940*/  IMAD.MOV.U32 R28, RZ, RZ, R13 ;  /* 0x000000ffff1c7224 */ /* 0x000fe400078e000d */
[----:B------:R-:W-:Y:S01]  /*1950*/  @!P5 IADD3 R25, PT, PT, R25, -R0, RZ ;  /* 0x800000001919d210 */ /* 0x000fe20007ffe0ff */
[----:B------:R-:W-:Y:S01]  /*1960*/  @!P3 IMAD.MOV R30, RZ, RZ, -R30 ;  /* 0x000000ffff1eb224 */ /* 0x000fe200078e0a1e */
[----:B------:R-:W-:Y:S01]  /*1970*/  ISETP.GE.AND P3, PT, R32, RZ, PT ;  /* 0x000000ff2000720c */ /* 0x000fe20003f66270 */
[C---:B------:R-:W-:Y:S01]  /*1980*/  IMAD R11, R0.reuse, R27, R29 ;  /* 0x0000001b000b7224 */ /* 0x040fe200078e021d */
[----:B------:R-:W-:Y:S01]  /*1990*/  IABS R27, R32 ;  /* 0x00000020001b7213 */ /* 0x000fe20000000000 */
[----:B------:R-:W-:Y:S01]  /*19a0*/  @!P4 IMAD.IADD R3, R3, 0x1, -R0 ;  /* 0x000000010303c824 */ /* 0x000fe200078e0a00 */
[C---:B------:R-:W-:Y:S01]  /*19b0*/  ISETP.GT.U32.AND P5, PT, R0.reuse, R25, PT ;  /* 0x000000190000720c */ /* 0x040fe20003fa4070 */
[----:B------:R-:W-:Y:S01]  /*19c0*/  IMAD.HI.U32 R13, R9, R31, RZ ;  /* 0x0000001f090d7227 */ /* 0x000fe200078e00ff */
[----:B------:R-:W-:-:S02]  /*19d0*/  ISETP.GT.U32.AND P4, PT, R0, R11, PT ;  /* 0x0000000b0000720c */ /* 0x000fc40003f84070 */
[----:B------:R-:W-:Y:S01]  /*19e0*/  LOP3.LUT R29, R10, 0x28, RZ, 0xfc, !PT ;  /* 0x000000280a1d7812 */ /* 0x000fe200078efcff */
[----:B------:R-:W-:Y:S02]  /*19f0*/  IMAD.MOV.U32 R32, RZ, RZ, R3 ;  /* 0x000000ffff207224 */ /* 0x000fe400078e0003 */
[----:B------:R-:W-:-:S04]  /*1a00*/  IMAD.HI.U32 R3, R9, R27, RZ ;  /* 0x0000001b09037227 */ /* 0x000fc800078e00ff */
[----:B------:R-:W-:Y:S02]  /*1a10*/  IMAD.MOV R3, RZ, RZ, -R3 ;  /* 0x000000ffff037224 */ /* 0x000fe400078e0a03 */
[--C-:B------:R-:W-:Y:S01]  /*1a20*/  @!P5 IMAD.IADD R25, R25, 0x1, -R0.reuse ;  /* 0x000000011919d824 */ /* 0x100fe200078e0a00 */
[----:B------:R-:W-:Y:S01]  /*1a30*/  ISETP.GE.AND P5, PT, R29, RZ, PT ;  /* 0x000000ff1d00720c */ /* 0x000fe20003fa6270 */
[C---:B------:R-:W-:Y:S02]  /*1a40*/  IMAD R3, R0.reuse, R3, R27 ;  /* 0x0000000300037224 */ /* 0x040fe400078e021b */
[----:B------:R-:W-:Y:S02]  /*1a50*/  @!P0 IMAD.MOV R25, RZ, RZ, -R25 ;  /* 0x000000ffff198224 */ /* 0x000fe400078e0a19 */
[----:B------:R-:W-:Y:S01]  /*1a60*/  @!P4 IMAD.IADD R11, R11, 0x1, -R0 ;  /* 0x000000010b0bc824 */ /* 0x000fe200078e0a00 */
[----:B------:R-:W-:Y:S01]  /*1a70*/  ISETP.GT.U32.AND P0, PT, R0, R3, PT ;  /* 0x000000030000720c */ /* 0x000fe20003f04070 */
[----:B------:R-:W-:-:S02]  /*1a80*/  IMAD.MOV R13, RZ, RZ, -R13 ;  /* 0x000000ffff0d7224 */ /* 0x000fc400078e0a0d */
[----:B------:R-:W-:Y:S01]  /*1a90*/  @!P6 IMAD.MOV R32, RZ, RZ, -R32 ;  /* 0x000000ffff20e224 */ /* 0x000fe200078e0a20 */
[C---:B------:R-:W-:Y:S01]  /*1aa0*/  ISETP.GT.U32.AND P4, PT, R0.reuse, R11, PT ;  /* 0x0000000b0000720c */ /* 0x040fe20003f84070 */
[C---:B------:R-:W-:Y:S01]  /*1ab0*/  IMAD R13, R0.reuse, R13, R31 ;  /* 0x0000000d000d7224 */ /* 0x040fe200078e021f */
[----:B------:R-:W-:Y:S01]  /*1ac0*/  IABS R31, R29 ;  /* 0x0000001d001f7213 */ /* 0x000fe20000000000 */
[----:B------:R-:W-:Y:S01]  /*1ad0*/  @!P2 IMAD.MOV R28, RZ, RZ, -R28 ;  /* 0x000000ffff1ca224 */ /* 0x000fe200078e0a1c */
[----:B------:R-:W-:Y:S01]  /*1ae0*/  ISETP.GE.AND P2, PT, R33, RZ, PT ;  /* 0x000000ff2100720c */ /* 0x000fe20003f46270 */
[----:B------:R-:W-:Y:S01]  /*1af0*/  IMAD.HI.U32 R29, R9, R35, RZ ;  /* 0x00000023091d7227 */ /* 0x000fe200078e00ff */
[----:B------:R-:W-:-:S03]  /*1b00*/  ISETP.GT.U32.AND P6, PT, R0, R13, PT ;  /* 0x0000000d0000720c */ /* 0x000fc60003fc4070 */
[----:B------:R-:W-:Y:S02]  /*1b10*/  @!P0 IMAD.IADD R3, R3, 0x1, -R0 ;  /* 0x0000000103038824 */ /* 0x000fe400078e0a00 */
[----:B------:R-:W-:-:S03]  /*1b20*/  IMAD.HI.U32 R27, R9, R31, RZ ;  /* 0x0000001f091b7227 */ /* 0x000fc600078e00ff */
[----:B------:R-:W-:Y:S01]  /*1b30*/  ISETP.GT.U32.AND P0, PT, R0, R3, PT ;  /* 0x000000030000720c */ /* 0x000fe20003f04070 */
[----:B------:R-:W-:Y:S02]  /*1b40*/  IMAD.MOV R33, RZ, RZ, -R27 ;  /* 0x000000ffff217224 */ /* 0x000fe400078e0a1b */
[----:B------:R-:W-:Y:S01]  /*1b50*/  @!P4 IMAD.IADD R11, R11, 0x1, -R0 ;  /* 0x000000010b0bc824 */ /* 0x000fe200078e0a00 */
[----:B------:R-:W-:Y:S01]  /*1b60*/  ISETP.GE.AND P4, PT, R34, RZ, PT ;  /* 0x000000ff2200720c */ /* 0x000fe20003f86270 */
[----:B------:R-:W-:Y:S01]  /*1b70*/  IMAD.HI.U32 R27, R9, R36, RZ ;  /* 0x00000024091b7227 */ /* 0x000fe200078e00ff */
[----:B------:R-:W-:-:S03]  /*1b80*/  @!P6 IADD3 R13, PT, PT, R13, -R0, RZ ;  /* 0x800000000d0de210 */ /* 0x000fc60007ffe0ff */
[----:B------:R-:W-:Y:S01]  /*1b90*/  IMAD.MOV R29, RZ, RZ, -R29 ;  /* 0x000000ffff1d7224 */ /* 0x000fe200078e0a1d */
[C---:B------:R-:W-:Y:S01]  /*1ba0*/  ISETP.GT.U32.AND P6, PT, R0.reuse, R13, PT ;  /* 0x0000000d0000720c */ /* 0x040fe20003fc4070 */
[----:B------:R-:W-:Y:S02]  /*1bb0*/  IMAD.MOV.U32 R34, RZ, RZ, R11 ;  /* 0x000000ffff227224 */ /* 0x000fe400078e000b */
[C---:B------:R-:W-:Y:S01]  /*1bc0*/  IMAD R11, R0.reuse, R33, R31 ;  /* 0x00000021000b7224 */ /* 0x040fe200078e021f */
[----:B------:R-:W-:Y:S01]  /*1bd0*/  IADD3 R31, PT, PT, -R27, RZ, RZ ;  /* 0x000000ff1b1f7210 */ /* 0x000fe20007ffe1ff */
[C---:B------:R-:W-:Y:S01]  /*1be0*/  IMAD R27, R0.reuse, R29, R35 ;  /* 0x0000001d001b7224 */ /* 0x040fe200078e0223 */
[----:B------:R-:W-:Y:S01]  /*1bf0*/  IABS R35, R41 ;  /* 0x0000002900237213 */ /* 0x000fe20000000000 */
[----:B------:R-:W-:Y:S02]  /*1c00*/  @!P0 IMAD.IADD R3, R3, 0x1, -R0 ;  /* 0x0000000103038824 */ /* 0x000fe400078e0a00 */
[C---:B------:R-:W-:Y:S01]  /*1c10*/  IMAD R29, R0.reuse, R31, R36 ;  /* 0x0000001f001d7224 */ /* 0x040fe200078e0224 */
[----:B------:R-:W-:Y:S01]  /*1c20*/  ISETP.GT.U32.AND P0, PT, R0, R27, PT ;  /* 0x0000001b0000720c */ /* 0x000fe20003f04070 */
[----:B------:R-:W-:Y:S01]  /*1c30*/  IMAD.MOV.U32 R38, RZ, RZ, R3 ;  /* 0x000000ffff267224 */ /* 0x000fe200078e0003 */
[----:B------:R-:W-:Y:S01]  /*1c40*/  LOP3.LUT R31, R10, 0x2e, RZ, 0xfc, !PT ;  /* 0x0000002e0a1f7812 */ /* 0x000fe200078efcff */
[----:B------:R-:W-:Y:S01]  /*1c50*/  @!P6 IMAD.IADD R13, R13, 0x1, -R0 ;  /* 0x000000010d0de824 */ /* 0x000fe200078e0a00 */
[C---:B------:R-:W-:Y:S01]  /*1c60*/  ISETP.GT.U32.AND P6, PT, R0.reuse, R11, PT ;  /* 0x0000000b0000720c */ /* 0x040fe20003fc4070 */
[----:B------:R-:W-:Y:S01]  /*1c70*/  @!P3 IMAD.MOV R38, RZ, RZ, -R38 ;  /* 0x000000ffff26b224 */ /* 0x000fe200078e0a26 */
[----:B------:R-:W-:Y:S01]  /*1c80*/  ISETP.GT.U32.AND P3, PT, R0, R29, PT ;  /* 0x0000001d0000720c */ /* 0x000fe20003f64070 */
[----:B------:R-:W-:Y:S01]  /*1c90*/  IMAD.MOV.U32 R36, RZ, RZ, R13 ;  /* 0x000000ffff247224 */ /* 0x000fe200078e000d */
[----:B------:R-:W-:Y:S01]  /*1ca0*/  IABS R33, R31 ;  /* 0x0000001f00217213 */ /* 0x000fe20000000000 */
[----:B------:R-:W-:Y:S01]  /*1cb0*/  @!P1 IMAD.MOV R34, RZ, RZ, -R34 ;  /* 0x000000ffff229224 */ /* 0x000fe200078e0a22 */
[----:B------:R-:W-:Y:S01]  /*1cc0*/  ISETP.GE.AND P1, PT, R37, RZ, PT ;  /* 0x000000ff2500720c */ /* 0x000fe20003f26270 */
[----:B------:R-:W-:Y:S01]  /*1cd0*/  @!P2 IMAD.MOV R36, RZ, RZ, -R36 ;  /* 0x000000ffff24a224 */ /* 0x000fe200078e0a24 */
[----:B------:R-:W-:Y:S01]  /*1ce0*/  ISETP.GE.AND P2, PT, R31, RZ, PT ;  /* 0x000000ff1f00720c */ /* 0x000fe20003f46270 */
[----:B------:R-:W-:-:S02]  /*1cf0*/  @!P0 IMAD.IADD R27, R27, 0x1, -R0 ;  /* 0x000000011b1b8824 */ /* 0x000fc400078e0a00 */
[----:B------:R-:W-:Y:S02]  /*1d00*/  IMAD.HI.U32 R13, R9, R33, RZ ;  /* 0x00000021090d7227 */ /* 0x000fe400078e00ff */
[----:B------:R-:W-:Y:S02]  /*1d10*/  @!P6 IADD3 R11, PT, PT, R11, -R0, RZ ;  /* 0x800000000b0be210 */ /* 0x000fe40007ffe0ff */
[----:B------:R-:W-:Y:S01]  /*1d20*/  @!P3 IMAD.IADD R29, R29, 0x1, -R0 ;  /* 0x000000011d1db824 */ /* 0x000fe200078e0a00 */
[C---:B------:R-:W-:Y:S01]  /*1d30*/  ISETP.GT.U32.AND P0, PT, R0.reuse, R27, PT ;  /* 0x0000001b0000720c */ /* 0x040fe20003f04070 */
[----:B------:R-:W-:Y:S01]  /*1d40*/  IMAD.HI.U32 R31, R9, R35, RZ ;  /* 0x00000023091f7227 */ /* 0x000fe200078e00ff */
[C---:B------:R-:W-:Y:S02]  /*1d50*/  ISETP.GT.U32.AND P6, PT, R0.reuse, R11, PT ;  /* 0x0000000b0000720c */ /* 0x040fe40003fc4070 */
[----:B------:R-:W-:Y:S01]  /*1d60*/  ISETP.GT.U32.AND P3, PT, R0, R29, PT ;  /* 0x0000001d0000720c */ /* 0x000fe20003f64070 */
[----:B------:R-:W-:-:S02]  /*1d70*/  IMAD.MOV R13, RZ, RZ, -R13 ;  /* 0x000000ffff0d7224 */ /* 0x000fc400078e0a0d */
[----:B------:R-:W-:Y:S02]  /*1d80*/  IMAD.MOV R37, RZ, RZ, -R31 ;  /* 0x000000ffff257224 */ /* 0x000fe400078e0a1f */
[C---:B------:R-:W-:Y:S02]  /*1d90*/  IMAD R31, R0.reuse, R13, R33 ;  /* 0x0000000d001f7224 */ /* 0x040fe400078e0221 */
[C---:B------:R-:W-:Y:S01]  /*1da0*/  IMAD R33, R0.reuse, R37, R35 ;  /* 0x0000002500217224 */ /* 0x040fe200078e0223 */
[----:B------:R-:W-:Y:S01]  /*1db0*/  IABS R37, R50 ;  /* 0x0000003200257213 */ /* 0x000fe20000000000 */
[----:B------:R-:W-:Y:S01]  /*1dc0*/  IMAD.HI.U32 R3, R9, R39, RZ ;  /* 0x0000002709037227 */ /* 0x000fe200078e00ff */
[-C--:B------:R-:W-:Y:S02]  /*1dd0*/  @!P0 IADD3 R27, PT, PT, R27, -R0.reuse, RZ ;  /* 0x800000001b1b8210 */ /* 0x080fe40007ffe0ff */
[C---:B------:R-:W-:Y:S01]  /*1de0*/  ISETP.GT.U32.AND P0, PT, R0.reuse, R31, PT ;  /* 0x0000001f0000720c */ /* 0x040fe20003f04070 */
[----:B------:R-:W-:Y:S01]  /*1df0*/  @!P3 IMAD.IADD R29, R29, 0x1, -R0 ;  /* 0x000000011d1db824 */ /* 0x000fe200078e0a00 */
[----:B------:R-:W-:Y:S01]  /*1e00*/  ISETP.GT.U32.AND P3, PT, R0, R33, PT ;  /* 0x000000210000720c */ /* 0x000fe20003f64070 */
[----:B------:R-:W-:Y:S01]  /*1e10*/  IMAD.MOV R3, RZ, RZ, -R3 ;  /* 0x000000ffff037224 */ /* 0x000fe200078e0a03 */
[----:B------:R-:W-:Y:S01]  /*1e20*/  @!P6 IADD3 R11, PT, PT, R11, -R0, RZ ;  /* 0x800000000b0be210 */ /* 0x000fe20007ffe0ff */
[----:B------:R-:W-:Y:S01]  /*1e30*/  IMAD.HI.U32 R13, R9, R40, RZ ;  /* 0x00000028090d7227 */ /* 0x000fe200078e00ff */
[----:B------:R-:W-:-:S02]  /*1e40*/  ISETP.GE.AND P6, PT, R41, RZ, PT ;  /* 0x000000ff2900720c */ /* 0x000fc40003fc6270 */
[----:B------:R-:W-:Y:S01]  /*1e50*/  IABS R41, R51 ;  /* 0x0000003300297213 */ /* 0x000fe20000000000 */
[----:B------:R-:W-:Y:S01]  /*1e60*/  IMAD R35, R0, R3, R39 ;  /* 0x0000000300237224 */ /* 0x000fe200078e0227 */
[----:B------:R-:W-:Y:S01]  /*1e70*/  @!P1 IADD3 R29, PT, PT, -R29, RZ, RZ ;  /* 0x000000ff1d1d9210 */ /* 0x000fe20007ffe1ff */
[----:B------:R-:W-:Y:S01]  /*1e80*/  IMAD.MOV.U32 R39, RZ, RZ, R37 ;  /* 0x000000ffff277224 */ /* 0x000fe200078e0025 */
[----:B------:R-:W-:Y:S01]  /*1e90*/  ISETP.GE.AND P1, PT, R48, RZ, PT ;  /* 0x000000ff3000720c */ /* 0x000fe20003f26270 */
[--C-:B------:R-:W-:Y:S02]  /*1ea0*/  @!P0 IMAD.IADD R31, R31, 0x1, -R0.reuse ;  /* 0x000000011f1f8824 */ /* 0x100fe400078e0a00 */
[----:B------:R-:W-:Y:S02]  /*1eb0*/  @!P3 IMAD.IADD R33, R33, 0x1, -R0 ;  /* 0x000000012121b824 */ /* 0x000fe400078e0a00 */
[----:B------:R-:W-:Y:S01]  /*1ec0*/  IMAD.MOV R13, RZ, RZ, -R13 ;  /* 0x000000ffff0d7224 */ /* 0x000fe200078e0a0d */
[C---:B------:R-:W-:Y:S01]  /*1ed0*/  ISETP.GT.U32.AND P0, PT, R0.reuse, R31, PT ;  /* 0x0000001f0000720c */ /* 0x040fe20003f04070 */
[----:B------:R-:W-:Y:S01]  /*1ee0*/  IMAD.HI.U32 R3, R9, R39, RZ ;  /* 0x0000002709037227 */ /* 0x000fe200078e00ff */
[----:B------:R-:W-:-:S03]  /*1ef0*/  ISETP.GT.U32.AND P3, PT, R0, R33, PT ;  /* 0x000000210000720c */ /* 0x000fc60003f64070 */
[----:B------:R-:W-:Y:S01]  /*1f00*/  IMAD R37, R0, R13, R40 ;  /* 0x0000000d00257224 */ /* 0x000fe200078e0228 */
[----:B------:R-:W-:Y:S01]  /*1f10*/  MOV R40, R11 ;  /* 0x0000000b00287202 */ /* 0x000fe20000000f00 */
[----:B------:R-:W-:Y:S02]  /*1f20*/  IMAD.MOV R3, RZ, RZ, -R3 ;  /* 0x000000ffff037224 */ /* 0x000fe400078e0a03 */
[----:B------:R-:W-:-:S04]  /*1f30*/  IMAD.HI.U32 R10, R9, R43, RZ ;  /* 0x0000002b090a7227 */ /* 0x000fc800078e00ff */
[--C-:B------:R-:W-:Y:S01]  /*1f40*/  @!P0 IMAD.IADD R31, R31, 0x1, -R0.reuse ;  /* 0x000000011f1f8824 */ /* 0x100fe200078e0a00 */
[C---:B------:R-:W-:Y:S01]  /*1f50*/  ISETP.GT.U32.AND P0, PT, R0.reuse, R35, PT ;  /* 0x000000230000720c */ /* 0x040fe20003f04070 */
[----:B------:R-:W-:Y:S01]  /*1f60*/  IMAD R39, R0, R3, R39 ;  /* 0x0000000300277224 */ /* 0x000fe200078e0227 */
[----:B------:R-:W-:Y:S01]  /*1f70*/  IADD3 R10, PT, PT, -R10, RZ, RZ ;  /* 0x000000ff0a0a7210 */ /* 0x000fe20007ffe1ff */
[----:B------:R-:W-:Y:S01]  /*1f80*/  @!P3 IMAD.IADD R33, R33, 0x1, -R0 ;  /* 0x000000012121b824 */ /* 0x000fe200078e0a00 */
[----:B------:R-:W-:Y:S01]  /*1f90*/  ISETP.GT.U32.AND P3, PT, R0, R37, PT ;  /* 0x000000250000720c */ /* 0x000fe20003f64070 */
[----:B------:R-:W-:-:S04]  /*1fa0*/  IMAD.HI.U32 R3, R9, R41, RZ ;  /* 0x0000002909037227 */ /* 0x000fc800078e00ff */
[----:B------:R-:W-:Y:S02]  /*1fb0*/  IMAD.MOV R3, RZ, RZ, -R3 ;  /* 0x000000ffff037224 */ /* 0x000fe400078e0a03 */
[----:B------:R-:W-:-:S04]  /*1fc0*/  IMAD.HI.U32 R9, R9, R45, RZ ;  /* 0x0000002d09097227 */ /* 0x000fc800078e00ff */
[C---:B------:R-:W-:Y:S01]  /*1fd0*/  IMAD R41, R0.reuse, R3, R41 ;  /* 0x0000000300297224 */ /* 0x040fe200078e0229 */
[----:B------:R-:W-:Y:S01]  /*1fe0*/  LOP3.LUT R3, R53, 0x7f, RZ, 0xc0, !PT ;  /* 0x0000007f35037812 */ /* 0x000fe200078ec0ff */
[--C-:B------:R-:W-:Y:S01]  /*1ff0*/  @!P0 IMAD.IADD R35, R35, 0x1, -R0.reuse ;  /* 0x0000000123238824 */ /* 0x100fe200078e0a00 */
[C---:B------:R-:W-:Y:S01]  /*2000*/  ISETP.GT.U32.AND P0, PT, R0.reuse, R39, PT ;  /* 0x000000270000720c */ /* 0x040fe20003f04070 */
[----:B------:R-:W-:Y:S01]  /*2010*/  @!P3 IMAD.IADD R37, R37, 0x1, -R0 ;  /* 0x000000012525b824 */ /* 0x000fe200078e0a00 */
[----:B------:R-:W-:Y:S01]  /*2020*/  ISETP.GT.U32.AND P3, PT, R0, R41, PT ;  /* 0x000000290000720c */ /* 0x000fe20003f64070 */
[----:B------:R-:W-:Y:S02]  /*2030*/  IMAD.MOV R9, RZ, RZ, -R9 ;  /* 0x000000ffff097224 */ /* 0x000fe400078e0a09 */
[----:B------:R-:W-:Y:S02]  /*2040*/  IMAD R58, R8, 0x200, R3 ;  /* 0x00000200083a7824 */ /* 0x000fe400078e0203 */
[----:B------:R-:W-:-:S02]  /*2050*/  IMAD R45, R0, R9, R45 ;  /* 0x00000009002d7224 */ /* 0x000fc400078e022d */
[C---:B------:R-:W-:Y:S01]  /*2060*/  VIADD R57, R58.reuse, 0x80 ;  /* 0x000000803a397836 */ /* 0x040fe20000000000 */
[----:B------:R-:W-:Y:S01]  /*2070*/  IABS R9, R58 ;  /* 0x0000003a00097213 */ /* 0x000fe20000000000 */
[C---:B------:R-:W-:Y:S01]  /*2080*/  VIADD R55, R58.reuse, 0x180 ;  /* 0x000001803a377836 */ /* 0x040fe20000000000 */
[----:B------:R-:W-:Y:S01]  /*2090*/  IADD3 R56, PT, PT, R58, 0x100, RZ ;  /* 0x000001003a387810 */ /* 0x000fe20007ffe0ff */
[--C-:B------:R-:W-:Y:S01]  /*20a0*/  @!P0 IMAD.IADD R39, R39, 0x1, -R0.reuse ;  /* 0x0000000127278824 */ /* 0x100fe200078e0a00 */
[C---:B------:R-:W-:Y:S01]  /*20b0*/  ISETP.GT.U32.AND P0, PT, R0.reuse, R35, PT ;  /* 0x000000230000720c */ /* 0x040fe20003f04070 */
[----:B------:R-:W-:Y:S01]  /*20c0*/  IMAD.HI.U32 R8, R7, R9, RZ ;  /* 0x0000000907087227 */ /* 0x000fe200078e00ff */
[----:B------:R-:W-:Y:S01]  /*20d0*/  IABS R13, R57 ;  /* 0x00000039000d7213 */ /* 0x000fe20000000000 */
[----:B------:R-:W-:Y:S01]  /*20e0*/  STL [R1+0xa34], R58 ;  /* 0x000a343a01007387 */ /* 0x000fe20000100800 */
[----:B------:R-:W-:Y:S01]  /*20f0*/  IABS R42, R56 ;  /* 0x00000038002a7213 */ /* 0x000fe20000000000 */
[----:B------:R-:W-:Y:S01]  /*2100*/  @!P3 IMAD.IADD R41, R41, 0x1, -R0 ;  /* 0x000000012929b824 */ /* 0x000fe200078e0a00 */
[C---:B------:R-:W-:Y:S01]  /*2110*/  ISETP.GT.U32.AND P3, PT, R0.reuse, R37, PT ;  /* 0x000000250000720c */ /* 0x040fe20003f64070 */
[----:B------:R-:W-:Y:S01]  /*2120*/  @!P5 IMAD.MOV R40, RZ, RZ, -R40 ;  /* 0x000000ffff28d224 */ /* 0x000fe200078e0a28 */
[C---:B------:R-:W-:Y:S01]  /*2130*/  ISETP.GT.U32.AND P5, PT, R0.reuse, R39, PT ;  /* 0x000000270000720c */ /* 0x040fe20003fa4070 */
[----:B------:R-:W-:Y:S01]  /*2140*/  IMAD.MOV R8, RZ, RZ, -R8 ;  /* 0x000000ffff087224 */ /* 0x000fe200078e0a08 */
[----:B------:R-:W-:Y:S01]  /*2150*/  IABS R44, R55 ;  /* 0x00000037002c7213 */ /* 0x000fe20000000000 */
[----:B------:R-:W-:Y:S01]  /*2160*/  @!P4 IMAD.MOV R27, RZ, RZ, -R27 ;  /* 0x000000ffff1bc224 */ /* 0x000fe200078e0a1b */
[----:B------:R-:W-:Y:S01]  /*2170*/  ISETP.GT.U32.AND P4, PT, R0, R41, PT ;  /* 0x000000290000720c */ /* 0x000fe20003f84070 */
[----:B------:R-:W-:Y:S01]  /*2180*/  IMAD R9, R2, R8, R9 ;  /* 0x0000000802097224 */ /* 0x000fe200078e0209 */
[----:B------:R-:W-:Y:S01]  /*2190*/  STL [R1+0xa40], R57 ;  /* 0x000a403901007387 */ /* 0x000fe20000100800 */
[----:B------:R-:W-:-:S02]  /*21a0*/  IMAD R43, R0, R10, R43 ;  /* 0x0000000a002b7224 */ /* 0x000fc400078e022b */
[C---:B------:R-:W-:Y:S01]  /*21b0*/  IMAD.HI.U32 R8, R7.reuse, R13, RZ ;  /* 0x0000000d07087227 */ /* 0x040fe200078e00ff */
[----:B------:R-:W-:Y:S03]  /*21c0*/  STL [R1+0xa3c], R56 ;  /* 0x000a3c3801007387 */ /* 0x000fe60000100800 */
[C---:B------:R-:W-:Y:S01]  /*21d0*/  IMAD.HI.U32 R10, R7.reuse, R42, RZ ;  /* 0x0000002a070a7227 */ /* 0x040fe200078e00ff */
[----:B------:R-:W-:Y:S03]  /*21e0*/  STL [R1+0xa38], R55 ;  /* 0x000a383701007387 */ /* 0x000fe60000100800 */
[----:B------:R-:W-:-:S04]  /*21f0*/  IMAD.HI.U32 R7, R7, R44, RZ ;  /* 0x0000002c07077227 */ /* 0x000fc800078e00ff */
[----:B------:R-:W-:Y:S01]  /*2200*/  IMAD.MOV R8, RZ, RZ, -R8 ;  /* 0x000000ffff087224 */ /* 0x000fe200078e0a08 */
[----:B------:R-:W-:Y:S01]  /*2210*/  IADD3 R47, PT, PT, -R7, RZ, RZ ;  /* 0x000000ff072f7210 */ /* 0x000fe20007ffe1ff */
[--C-:B------:R-:W-:Y:S01]  /*2220*/  @!P0 IMAD.IADD R35, R35, 0x1, -R0.reuse ;  /* 0x0000000123238824 */ /* 0x100fe200078e0a00 */
[----:B------:R-:W-:Y:S01]  /*2230*/  ISETP.GT.U32.AND P0, PT, R0, R43, PT ;  /* 0x0000002b0000720c */ /* 0x000fe20003f04070 */
[----:B------:R-:W-:Y:S02]  /*2240*/  IMAD R7, R2, R8, R13 ;  /* 0x0000000802077224 */ /* 0x000fe400078e020d */
[--C-:B------:R-:W-:Y:S01]  /*2250*/  @!P3 IMAD.IADD R37, R37, 0x1, -R0.reuse ;  /* 0x000000012525b824 */ /* 0x100fe200078e0a00 */
[----:B------:R-:W-:Y:S01]  /*2260*/  ISETP.GT.U32.AND P3, PT, R0, R45, PT ;  /* 0x0000002d0000720c */ /* 0x000fe20003f64070 */
[--C-:B------:R-:W-:Y:S01]  /*2270*/  @!P5 IMAD.IADD R39, R39, 0x1, -R0.reuse ;  /* 0x000000012727d824 */ /* 0x100fe200078e0a00 */
[C---:B------:R-:W-:Y:S01]  /*2280*/  ISETP.GT.U32.AND P5, PT, R2.reuse, R9, PT ;  /* 0x000000090200720c */ /* 0x040fe20003fa4070 */
[----:B------:R-:W-:Y:S01]  /*2290*/  @!P4 IMAD.IADD R41, R41, 0x1, -R0 ;  /* 0x000000012929c824 */ /* 0x000fe200078e0a00 */
[----:B------:R-:W-:Y:S01]  /*22a0*/  ISETP.GT.U32.AND P4, PT, R2, R7, PT ;  /* 0x000000070200720c */ /* 0x000fe20003f84070 */
[----:B------:R-:W-:-:S02]  /*22b0*/  IMAD.MOV R11, RZ, RZ, -R10 ;  /* 0x000000ffff0b7224 */ /* 0x000fc400078e0a0a */
[C---:B------:R-:W-:Y:S02]  /*22c0*/  IMAD R13, R2.reuse, R47, R44 ;  /* 0x0000002f020d7224 */ /* 0x040fe400078e022c */
[C---:B------:R-:W-:Y:S02]  /*22d0*/  IMAD R11, R2.reuse, R11, R42 ;  /* 0x0000000b020b7224 */ /* 0x040fe400078e022a */
[----:B------:R-:W-:Y:S01]  /*22e0*/  @!P2 IMAD.MOV R31, RZ, RZ, -R31 ;  /* 0x000000ffff1fa224 */ /* 0x000fe200078e0a1f */
[C---:B------:R-:W-:Y:S01]  /*22f0*/  ISETP.GT.U32.AND P2, PT, R2.reuse, R13, PT ;  /* 0x0000000d0200720c */ /* 0x040fe20003f44070 */
[--C-:B------:R-:W-:Y:S01]  /*2300*/  @!P0 IMAD.IADD R43, R43, 0x1, -R0.reuse ;  /* 0x000000012b2b8824 */ /* 0x100fe200078e0a00 */
[----:B------:R-:W-:Y:S01]  /*2310*/  ISETP.GT.U32.AND P0, PT, R2, R11, PT ;  /* 0x0000000b0200720c */ /* 0x000fe20003f04070 */
[----:B------:R-:W-:Y:S02]  /*2320*/  @!P3 IMAD.IADD R45, R45, 0x1, -R0 ;  /* 0x000000012d2db824 */ /* 0x000fe400078e0a00 */
[--C-:B------:R-:W-:Y:S01]  /*2330*/  @!P5 IMAD.IADD R9, R9, 0x1, -R2.reuse ;  /* 0x000000010909d824 */ /* 0x100fe200078e0a02 */
[C---:B------:R-:W-:Y:S01]  /*2340*/  ISETP.GT.U32.AND P3, PT, R0.reuse, R43, PT ;  /* 0x0000002b0000720c */ /* 0x040fe20003f64070 */
[--C-:B------:R-:W-:Y:S01]  /*2350*/  @!P4 IMAD.IADD R7, R7, 0x1, -R2.reuse ;  /* 0x000000010707c824 */ /* 0x100fe200078e0a02 */
[----:B------:R-:W-:Y:S01]  /*2360*/  ISETP.GT.U32.AND P5, PT, R0, R45, PT ;  /* 0x0000002d0000720c */ /* 0x000fe20003fa4070 */
[----:B------:R-:W-:Y:S01]  /*2370*/  @!P6 IMAD.MOV R33, RZ, RZ, -R33 ;  /* 0x000000ffff21e224 */ /* 0x000fe200078e0a21 */
[C---:B------:R-:W-:Y:S01]  /*2380*/  ISETP.GT.U32.AND P4, PT, R2.reuse, R9, PT ;  /* 0x000000090200720c */ /* 0x040fe20003f84070 */
[----:B------:R-:W-:Y:S01]  /*2390*/  @!P1 IMAD.MOV R35, RZ, RZ, -R35 ;  /* 0x000000ffff239224 */ /* 0x000fe200078e0a23 */
[----:B------:R-:W-:Y:S01]  /*23a0*/  ISETP.NE.AND P1, PT, R5, RZ, PT ;  /* 0x000000ff0500720c */ /* 0x000fe20003f25270 */
[----:B------:R-:W-:Y:S01]  /*23b0*/  IMAD.SHL.U32 R48, R53, 0x4, RZ ;  /* 0x0000000435307824 */ /* 0x000fe200078e00ff */
[----:B------:R-:W-:Y:S01]  /*23c0*/  @!P2 IADD3 R13, PT, PT, R13, -R2, RZ ;  /* 0x800000020d0da210 */ /* 0x000fe20007ffe0ff */
[----:B------:R-:W-:Y:S01]  /*23d0*/  @!P0 IMAD.IADD R11, R11, 0x1, -R2 ;  /* 0x000000010b0b8824 */ /* 0x000fe200078e0a02 */
[----:B------:R-:W-:-:S02]  /*23e0*/  ISETP.GT.U32.AND P0, PT, R2, R7, PT ;  /* 0x000000070200720c */ /* 0x000fc40003f04070 */
[C---:B------:R-:W-:Y:S01]  /*23f0*/  ISETP.GT.U32.AND P2, PT, R2.reuse, R13, PT ;  /* 0x0000000d0200720c */ /* 0x040fe20003f44070 */
[--C-:B------:R-:W-:Y:S01]  /*2400*/  @!P3 IMAD.IADD R43, R43, 0x1, -R0.reuse ;  /* 0x000000012b2bb824 */ /* 0x100fe200078e0a00 */
[----:B------:R-:W-:Y:S01]  /*2410*/  ISETP.GT.U32.AND P6, PT, R2, R11, PT ;  /* 0x0000000b0200720c */ /* 0x000fe20003fc4070 */
[----:B------:R-:W-:Y:S01]  /*2420*/  @!P5 IMAD.IADD R45, R45, 0x1, -R0 ;  /* 0x000000012d2dd824 */ /* 0x000fe200078e0a00 */
[----:B------:R-:W-:Y:S01]  /*2430*/  ISETP.GE.AND P3, PT, R49, RZ, PT ;  /* 0x000000ff3100720c */ /* 0x000fe20003f66270 */
[--C-:B------:R-:W-:Y:S01]  /*2440*/  @!P4 IMAD.IADD R9, R9, 0x1, -R2.reuse ;  /* 0x000000010909c824 */ /* 0x100fe200078e0a02 */
[----:B------:R-:W-:Y:S02]  /*2450*/  ISETP.GE.AND P5, PT, R50, RZ, PT ;  /* 0x000000ff3200720c */ /* 0x000fe40003fa6270 */
[----:B------:R-:W-:Y:S02]  /*2460*/  ISETP.GE.AND P4, PT, R51, RZ, PT ;  /* 0x000000ff3300720c */ /* 0x000fe40003f86270 */
[----:B------:R-:W-:Y:S01]  /*2470*/  LOP3.LUT R5, RZ, R5, RZ, 0x33, !PT ;  /* 0x00000005ff057212 */ /* 0x000fe200078e33ff */
[--C-:B------:R-:W-:Y:S01]  /*2480*/  @!P0 IMAD.IADD R7, R7, 0x1, -R2.reuse ;  /* 0x0000000107078824 */ /* 0x100fe200078e0a02 */
[----:B------:R-:W-:Y:S01]  /*2490*/  ISETP.GE.AND P0, PT, R52, RZ, PT ;  /* 0x000000ff3400720c */ /* 0x000fe20003f06270 */
[----:B------:R-:W-:Y:S01]  /*24a0*/  @!P2 IMAD.IADD R13, R13, 0x1, -R2 ;  /* 0x000000010d0da824 */ /* 0x000fe200078e0a02 */
[----:B------:R-:W-:-:S02]  /*24b0*/  ISETP.GE.AND P2, PT, R58, RZ, PT ;  /* 0x000000ff3a00720c */ /* 0x000fc40003f46270 */
[----:B------:R-:W-:Y:S01]  /*24c0*/  @!P6 IADD3 R11, PT, PT, R11, -R2, RZ ;  /* 0x800000020b0be210 */ /* 0x000fe20007ffe0ff */
[----:B------:R-:W-:Y:S01]  /*24d0*/  @!P3 IMAD.MOV R37, RZ, RZ, -R37 ;  /* 0x000000ffff25b224 */ /* 0x000fe200078e0a25 */
[----:B------:R-:W-:Y:S01]  /*24e0*/  ISETP.GE.AND P6, PT, R46, RZ, PT ;  /* 0x000000ff2e00720c */ /* 0x000fe20003fc6270 */
[----:B------:R-:W-:Y:S01]  /*24f0*/  @!P5 IMAD.MOV R39, RZ, RZ, -R39 ;  /* 0x000000ffff27d224 */ /* 0x000fe200078e0a27 */
[----:B------:R-:W-:Y:S01]  /*2500*/  ISETP.GE.AND P3, PT, R57, RZ, PT ;  /* 0x000000ff3900720c */ /* 0x000fe20003f66270 */
[----:B------:R-:W-:Y:S01]  /*2510*/  @!P4 IMAD.MOV R41, RZ, RZ, -R41 ;  /* 0x000000ffff29c224 */ /* 0x000fe200078e0a29 */
[----:B------:R-:W-:Y:S02]  /*2520*/  ISETP.GE.AND P4, PT, R56, RZ, PT ;  /* 0x000000ff3800720c */ /* 0x000fe40003f86270 */
[----:B------:R-:W-:Y:S02]  /*2530*/  ISETP.GE.AND P5, PT, R55, RZ, PT ;  /* 0x000000ff3700720c */ /* 0x000fe40003fa6270 */
[----:B------:R-:W-:Y:S01]  /*2540*/  @!P0 IADD3 R43, PT, PT, -R43, RZ, RZ ;  /* 0x000000ff2b2b8210 */ /* 0x000fe20007ffe1ff */
[----:B------:R-:W-:Y:S01]  /*2550*/  @!P2 IMAD.MOV R9, RZ, RZ, -R9 ;  /* 0x000000ffff09a224 */ /* 0x000fe200078e0a09 */
[----:B------:R-:W-:-:S02]  /*2560*/  ISETP.NE.AND P0, PT, R4, RZ, PT ;  /* 0x000000ff0400720c */ /* 0x000fc40003f05270 */
[----:B------:R-:W-:Y:S01]  /*2570*/  LOP3.LUT R4, RZ, R4, RZ, 0x33, !PT ;  /* 0x00000004ff047212 */ /* 0x000fe200078e33ff */
[----:B------:R-:W-:Y:S01]  /*2580*/  @!P6 IMAD.MOV R45, RZ, RZ, -R45 ;  /* 0x000000ffff2de224 */ /* 0x000fe200078e0a2d */
[C---:B------:R-:W-:Y:S01]  /*2590*/  SEL R2, R5.reuse, R6, !P1 ;  /* 0x0000000605027207 */ /* 0x040fe20004800000 */
[----:B------:R-:W-:Y:S01]  /*25a0*/  @!P3 IMAD.MOV R7, RZ, RZ, -R7 ;  /* 0x000000ffff07b224 */ /* 0x000fe200078e0a07 */
[C---:B------:R-:W-:Y:S01]  /*25b0*/  SEL R10, R5.reuse, R15, !P1 ;  /* 0x0000000f050a7207 */ /* 0x040fe20004800000 */
[----:B------:R-:W-:Y:S01]  /*25c0*/  @!P4 IMAD.MOV R11, RZ, RZ, -R11 ;  /* 0x000000ffff0bc224 */ /* 0x000fe200078e0a0b */
[----:B------:R-:W-:Y:S01]  /*25d0*/  SEL R0, R4, R9, !P0 ;  /* 0x0000000904007207 */ /* 0x000fe20004000000 */
[----:B------:R-:W-:Y:S01]  /*25e0*/  @!P5 IMAD.MOV R13, RZ, RZ, -R13 ;  /* 0x000000ffff0dd224 */ /* 0x000fe200078e0a0d */
[C---:B------:R-:W-:Y:S01]  /*25f0*/  SEL R15, R5.reuse, R19, !P1 ;  /* 0x00000013050f7207 */ /* 0x040fe20004800000 */
[----:B----4-:R-:W-:Y:S01]  /*2600*/  IMAD R6, R54, UR5, RZ ;  /* 0x0000000536067c24 */ /* 0x010fe2000f8e02ff */
[C---:B------:R-:W-:Y:S01]  /*2610*/  SEL R19, R5.reuse, R23, !P1 ;  /* 0x0000001705137207 */ /* 0x040fe20004800000 */
[----:B------:R-:W-:Y:S01]  /*2620*/  IMAD R0, R0, UR6, RZ ;  /* 0x0000000600007c24 */ /* 0x000fe2000f8e02ff */
[C---:B------:R-:W-:Y:S01]  /*2630*/  SEL R12, R5.reuse, R12, !P1 ;  /* 0x0000000c050c7207 */ /* 0x040fe20004800000 */
[----:B------:R-:W-:Y:S01]  /*2640*/  IMAD R10, R10, UR11, RZ ;  /* 0x0000000b0a0a7c24 */ /* 0x000fe2000f8e02ff */
[----:B------:R-:W-:Y:S01]  /*2650*/  SEL R14, R5, R14, !P1 ;  /* 0x0000000e050e7207 */ /* 0x000fe20004800000 */
[----:B------:R-:W-:Y:S01]  /*2660*/  IMAD R15, R15, UR11, RZ ;  /* 0x0000000b0f0f7c24 */ /* 0x000fe2000f8e02ff */
[----:B------:R-:W-:Y:S01]  /*2670*/  SEL R16, R5, R16, !P1 ;  /* 0x0000001005107207 */ /* 0x000fe20004800000 */
[----:B------:R-:W-:Y:S01]  /*2680*/  IMAD R19, R19, UR11, RZ ;  /* 0x0000000b13137c24 */ /* 0x000fe2000f8e02ff */
[----:B------:R-:W-:-:S02]  /*2690*/  SEL R18, R5, R18, !P1 ;  /* 0x0000001205127207 */ /* 0x000fc40004800000 */
[C---:B------:R-:W-:Y:S02]  /*26a0*/  SEL R17, R5.reuse, R17, !P1 ;  /* 0x0000001105117207 */ /* 0x040fe40004800000 */
[C---:B------:R-:W-:Y:S02]  /*26b0*/  SEL R20, R5.reuse, R20, !P1 ;  /* 0x0000001405147207 */ /* 0x040fe40004800000 */
[C---:B------:R-:W-:Y:S02]  /*26c0*/  SEL R22, R5.reuse, R22, !P1 ;  /* 0x0000001605167207 */ /* 0x040fe40004800000 */
[C---:B------:R-:W-:Y:S02]  /*26d0*/  SEL R24, R5.reuse, R24, !P1 ;  /* 0x0000001805187207 */ /* 0x040fe40004800000 */
[C---:B------:R-:W-:Y:S02]  /*26e0*/  SEL R26, R5.reuse, R26, !P1 ;  /* 0x0000001a051a7207 */ /* 0x040fe40004800000 */
[----:B------:R-:W-:-:S02]  /*26f0*/  SEL R21, R5, R21, !P1 ;  /* 0x0000001505157207 */ /* 0x000fc40004800000 */
[C---:B------:R-:W-:Y:S02]  /*2700*/  SEL R28, R5.reuse, R28, !P1 ;  /* 0x0000001c051c7207 */ /* 0x040fe40004800000 */
[C---:B------:R-:W-:Y:S02]  /*2710*/  SEL R30, R5.reuse, R30, !P1 ;  /* 0x0000001e051e7207 */ /* 0x040fe40004800000 */
[C---:B------:R-:W-:Y:S02]  /*2720*/  SEL R32, R5.reuse, R32, !P1 ;  /* 0x0000002005207207 */ /* 0x040fe40004800000 */
[C---:B------:R-:W-:Y:S02]  /*2730*/  SEL R23, R5.reuse, R25, !P1 ;  /* 0x0000001905177207 */ /* 0x040fe40004800000 */
[C---:B------:R-:W-:Y:S02]  /*2740*/  SEL R34, R5.reuse, R34, !P1 ;  /* 0x0000002205227207 */ /* 0x040fe40004800000 */
        /* <DEDUP_REMOVED lines=13> */
[----:B------:R-:W-:Y:S02]  /*2820*/  SEL R45, R5, R45, !P1 ;  /* 0x0000002d052d7207 */ /* 0x000fe40004800000 */
[----:B------:R-:W-:-:S02]  /*2830*/  SEL R5, R4, R7, !P0 ;  /* 0x0000000704057207 */ /* 0x000fc40004000000 */
[C---:B------:R-:W-:Y:S02]  /*2840*/  SEL R8, R4.reuse, R11, !P0 ;  /* 0x0000000b04087207 */ /* 0x040fe40004000000 */
[----:B------:R-:W-:Y:S01]  /*2850*/  SEL R9, R4, R13, !P0 ;  /* 0x0000000d04097207 */ /* 0x000fe20004000000 */
[----:B------:R-:W-:Y:S01]  /*2860*/  IMAD R5, R5, UR6, RZ ;  /* 0x0000000605057c24 */ /* 0x000fe2000f8e02ff */
[----:B------:R-:W-:Y:S01]  /*2870*/  LEA R27, P0, R6, UR14, 0x2 ;  /* 0x0000000e061b7c11 */ /* 0x000fe2000f8010ff */
[----:B------:R-:W-:Y:S01]  /*2880*/  IMAD R8, R8, UR6, RZ ;  /* 0x0000000608087c24 */ /* 0x000fe2000f8e02ff */
[----:B------:R-:W-:Y:S01]  /*2890*/  IADD3 R11, PT, PT, R81, -0x1, RZ ;  /* 0xffffffff510b7810 */ /* 0x000fe20007ffe0ff */
[----:B------:R-:W-:Y:S01]  /*28a0*/  IMAD R9, R9, UR6, RZ ;  /* 0x0000000609097c24 */ /* 0x000fe2000f8e02ff */
[----:B------:R-:W-:Y:S01]  /*28b0*/  LEA.HI.X.SX32 R29, R6, UR15, 0x2, P0 ;  /* 0x0000000f061d7c11 */ /* 0x000fe200080f16ff */
[----:B------:R-:W-:Y:S01]  /*28c0*/  IMAD R13, R20, UR11, RZ ;  /* 0x0000000b140d7c24 */ /* 0x000fe2000f8e02ff */
[----:B------:R-:W-:Y:S01]  /*28d0*/  LEA R6, P0, R0, UR12, 0x2 ;  /* 0x0000000c00067c11 */ /* 0x000fe2000f8010ff */
[----:B------:R-:W-:Y:S01]  /*28e0*/  IMAD R20, R28, UR17, RZ ;  /* 0x000000111c147c24 */ /* 0x000fe2000f8e02ff */
[----:B------:R-:W-:Y:S01]  /*28f0*/  LEA R244, P2, R8, UR12, 0x2 ;  /* 0x0000000c08f47c11 */ /* 0x000fe2000f8410ff */
[----:B------:R-:W1:Y:S01]  /*2900*/  LDCU UR14, c[0x0][0x3b0] ;  /* 0x00007600ff0e77ac */ /* 0x000e620008000800 */
[----:B------:R-:W-:Y:S01]  /*2910*/  LEA.HI.X.SX32 R7, R0, UR13, 0x2, P0 ;  /* 0x0000000d00077c11 */ /* 0x000fe200080f16ff */
[C---:B------:R-:W-:Y:S01]  /*2920*/  VIADD R0, R81.reuse, 0xfffffffe ;  /* 0xfffffffe51007836 */ /* 0x040fe20000000000 */
[----:B------:R-:W-:Y:S01]  /*2930*/  LEA.HI.X.SX32 R245, R8, UR13, 0x2, P2 ;  /* 0x0000000d08f57c11 */ /* 0x000fe200090f16ff */
[----:B------:R-:W-:Y:S01]  /*2940*/  VIADD R8, R81, 0xfffffffd ;  /* 0xfffffffd51087836 */ /* 0x000fe20000000000 */
[----:B------:R-:W-:Y:S01]  /*2950*/  LEA R64, P1, R5, UR12, 0x2 ;  /* 0x0000000c05407c11 */ /* 0x000fe2000f8210ff */
[----:B------:R-:W-:Y:S01]  /*2960*/  USHF.L.U32 UR6, UR16, 0x15, URZ ;  /* 0x0000001510067899 */ /* 0x000fe200080006ff */
[----:B------:R-:W-:Y:S01]  /*2970*/  ISETP.GE.U32.AND P6, PT, R0, 0x7fffffbf, PT ;  /* 0x7fffffbf0000780c */ /* 0x000fe20003fc6070 */
[C---:B------:R-:W-:Y:S01]  /*2980*/  VIADD R0, R81.reuse, 0xfffffffc ;  /* 0xfffffffc51007836 */ /* 0x040fe20000000000 */
[----:B------:R-:W-:Y:S01]  /*2990*/  ISETP.GE.U32.AND P2, PT, R8, 0x7fffffbe, PT ;  /* 0x7fffffbe0800780c */ /* 0x000fe20003f46070 */
[----:B------:R-:W-:Y:S01]  /*29a0*/  VIADD R8, R81, 0xfffffffb ;  /* 0xfffffffb51087836 */ /* 0x000fe20000000000 */
[----:B------:R-:W-:Y:S01]  /*29b0*/  LEA R4, P3, R9, UR12, 0x2 ;  /* 0x0000000c09047c11 */ /* 0x000fe2000f8610ff */
[----:B------:R-:W2:Y:S01]  /*29c0*/  LDCU UR12, c[0x0][0x3b0] ;  /* 0x00007600ff0c77ac */ /* 0x000ea20008000800 */
[----:B------:R-:W-:-:S02]  /*29d0*/  ISETP.GE.U32.AND P4, PT, R0, 0x7fffffbd, PT ;  /* 0x7fffffbd0000780c */ /* 0x000fc40003f86070 */
[----:B------:R-:W-:Y:S01]  /*29e0*/  SHF.R.S32.HI R0, RZ, 0x6, R53 ;  /* 0x00000006ff007819 */ /* 0x000fe20000011435 */
[----:B------:R-:W-:Y:S01]  /*29f0*/  ULOP3.LUT UR6, UR6, 0x600000, URZ, 0xc0, !UPT ;  /* 0x0060000006067892 */ /* 0x000fe2000f8ec0ff */
[----:B------:R-:W-:Y:S01]  /*2a00*/  ISETP.GE.U32.AND P0, PT, R8, 0x7fffffbc, PT ;  /* 0x7fffffbc0800780c */ /* 0x000fe20003f06070 */
[----:B------:R-:W-:Y:S01]  /*2a10*/  IMAD R8, R14, UR11, RZ ;  /* 0x0000000b0e087c24 */ /* 0x000fe2000f8e02ff */
[----:B------:R-:W-:Y:S01]  /*2a20*/  SGXT R0, R0, 0x1 ;  /* 0x000000010000781a */ /* 0x000fe20000000200 */
[----:B------:R-:W-:Y:S01]  /*2a30*/  IMAD R14, R22, UR11, RZ ;  /* 0x0000000b160e7c24 */ /* 0x000fe2000f8e02ff */
[----:B------:R-:W-:Y:S01]  /*2a40*/  LEA.HI.X.SX32 R65, R5, UR13, 0x2, P1 ;  /* 0x0000000d05417c11 */ /* 0x000fe200088f16ff */
[----:B------:R-:W-:Y:S01]  /*2a50*/  IMAD R22, R32, UR19, RZ ;  /* 0x0000001320167c24 */ /* 0x000fe2000f8e02ff */
[----:B------:R-:W-:Y:S01]  /*2a60*/  LOP3.LUT R25, R0, 0x90, RZ, 0xc0, !PT ;  /* 0x0000009000197812 */ /* 0x000fe200078ec0ff */
[----:B------:R-:W-:Y:S01]  /*2a70*/  IMAD R0, R12, UR11, RZ ;  /* 0x0000000b0c007c24 */ /* 0x000fe2000f8e02ff */
[----:B------:R-:W-:Y:S01]  /*2a80*/  LEA.HI.X.SX32 R5, R9, UR13, 0x2, P3 ;  /* 0x0000000d09057c11 */ /* 0x000fe200098f16ff */
[----:B------:R-:W-:Y:S01]  /*2a90*/  IMAD R9, R16, UR11, RZ ;  /* 0x0000000b10097c24 */ /* 0x000fe2000f8e02ff */
[-C--:B------:R-:W-:Y:S01]  /*2aa0*/  LEA R50, P1, R8, R27.reuse, 0x2 ;  /* 0x0000001b08327211 */ /* 0x080fe200078210ff */
[----:B------:R-:W-:Y:S01]  /*2ab0*/  IMAD R12, R17, UR11, RZ ;  /* 0x0000000b110c7c24 */ /* 0x000fe2000f8e02ff */
[----:B------:R-:W-:Y:S01]  /*2ac0*/  LEA R82, P3, R0, R27, 0x2 ;  /* 0x0000001b00527211 */ /* 0x000fe200078610ff */
[----:B------:R-:W-:Y:S01]  /*2ad0*/  IMAD R16, R24, UR11, RZ ;  /* 0x0000000b18107c24 */ /* 0x000fe2000f8e02ff */
[-C--:B------:R-:W-:Y:S01]  /*2ae0*/  LEA.HI.X.SX32 R51, R8, R29.reuse, 0x2, P1 ;  /* 0x0000001d08337211 */ /* 0x080fe200008f16ff */
[----:B------:R-:W-:Y:S01]  /*2af0*/  IMAD R17, R26, UR11, RZ ;  /* 0x0000000b1a117c24 */ /* 0x000fe2000f8e02ff */
[----:B------:R-:W-:Y:S01]  /*2b00*/  LEA.HI.X.SX32 R83, R0, R29, 0x2, P3 ;  /* 0x0000001d00537211 */ /* 0x000fe200018f16ff */
[----:B------:R-:W-:Y:S01]  /*2b10*/  IMAD R24, R34, UR23, RZ ;  /* 0x0000001722187c24 */ /* 0x000fe2000f8e02ff */
[----:B------:R-:W-:Y:S01]  /*2b20*/  LEA R46, P3, R9, R27, 0x2 ;  /* 0x0000001b092e7211 */ /* 0x000fe200078610ff */
[----:B------:R3:W-:Y:S01]  /*2b30*/  STL.64 [R1+0xab0], R50 ;  /* 0x000ab03201007387 */ /* 0x0007e20000100a00 */
[----:B------:R-:W-:Y:S01]  /*2b40*/  ISETP.GE.U32.AND P5, PT, R11, 0x7fffffc0, PT ;  /* 0x7fffffc00b00780c */ /* 0x000fe20003fa6070 */
[----:B------:R-:W-:Y:S01]  /*2b50*/  IMAD R11, R18, UR11, RZ ;  /* 0x0000000b120b7c24 */ /* 0x000fe2000f8e02ff */
[----:B------:R-:W-:Y:S01]  /*2b60*/  LEA.HI.X.SX32 R47, R9, R29, 0x2, P3 ;  /* 0x0000001d092f7211 */ /* 0x000fe200018f16ff */
[----:B------:R-:W-:Y:S01]  /*2b70*/  STL.64 [R1+0xaa8], R82 ;  /* 0x000aa85201007387 */ /* 0x000fe20000100a00 */
[----:B------:R-:W-:Y:S01]  /*2b80*/  IMAD R18, R21, UR11, RZ ;  /* 0x0000000b15127c24 */ /* 0x000fe2000f8e02ff */
[----:B------:R-:W4:Y:S01]  /*2b90*/  LDCU UR13, c[0x0][0x3b0] ;  /* 0x00007600ff0d77ac */ /* 0x000f220008000800 */
[----:B------:R-:W-:Y:S01]  /*2ba0*/  IMAD R21, R30, UR18, RZ ;  /* 0x000000121e157c24 */ /* 0x000fe2000f8e02ff */
[----:B------:R2:W-:Y:S01]  /*2bb0*/  STL.64 [R1+0xab8], R46 ;  /* 0x000ab82e01007387 */ /* 0x0005e20000100a00 */
[----:B-----5:R-:W-:Y:S01]  /*2bc0*/  IMAD R0, R36, UR24, RZ ;  /* 0x0000001824007c24 */ /* 0x020fe2000f8e02ff */
[----:B------:R-:W-:Y:S01]  /*2bd0*/  LOP3.LUT R25, R25, 0x7c, R48, 0x78, !PT ;  /* 0x0000007c19197812 */ /* 0x000fe200078e7830 */
[----:B------:R-:W-:Y:S01]  /*2be0*/  IMAD R8, R38, UR25, RZ ;  /* 0x0000001926087c24 */ /* 0x000fe2000f8e02ff */
[----:B---3--:R-:W-:Y:S01]  /*2bf0*/  LEA R50, P1, R10, R27, 0x2 ;  /* 0x0000001b0a327211 */ /* 0x008fe200078210ff */
[----:B------:R-:W-:Y:S01]  /*2c00*/  IMAD R9, R40, UR26, RZ ;  /* 0x0000001a28097c24 */ /* 0x000fe2000f8e02ff */
[----:B------:R-:W-:Y:S01]  /*2c10*/  LOP3.LUT R252, R25, 0x2000, R252, 0xf8, !PT ;  /* 0x0000200019fc7812 */ /* 0x000fe200078ef8fc */
[----:B-1----:R-:W-:Y:S01]  /*2c20*/  IMAD R2, R2, UR14, RZ ;  /* 0x0000000e02027c24 */ /* 0x002fe2000f8e02ff */
[----:B------:R-:W-:Y:S01]  /*2c30*/  LEA.HI.X.SX32 R51, R10, R29, 0x2, P1 ;  /* 0x0000001d0a337211 */ /* 0x000fe200008f16ff */
[----:B------:R-:W-:Y:S01]  /*2c40*/  UIADD3 UR11, UPT, UPT, UR10, UR6, URZ ;  /* 0x000000060a0b7290 */ /* 0x000fe2000fffe0ff */
[----:B------:R-:W-:-:S02]  /*2c50*/  LEA R52, P1, R12, R27, 0x2 ;  /* 0x0000001b0c347211 */ /* 0x000fc400078210ff */
[C---:B--2---:R-:W-:Y:S01]  /*2c60*/  LEA R46, P3, R11.reuse, R27, 0x2 ;  /* 0x0000001b0b2e7211 */ /* 0x044fe200078610ff */
[----:B------:R1:W-:Y:S01]  /*2c70*/  STL.64 [R1+0xac0], R50 ;  /* 0x000ac03201007387 */ /* 0x0003e20000100a00 */
[-C--:B------:R-:W-:Y:S02]  /*2c80*/  LEA.HI.X.SX32 R53, R12, R29.reuse, 0x2, P1 ;  /* 0x0000001d0c357211 */ /* 0x080fe400008f16ff */
[----:B------:R-:W-:Y:S02]  /*2c90*/  LEA.HI.X.SX32 R47, R11, R29, 0x2, P3 ;  /* 0x0000001d0b2f7211 */ /* 0x000fe400018f16ff */
[----:B------:R-:W-:-:S03]  /*2ca0*/  LEA R10, P1, R14, R27, 0x2 ;  /* 0x0000001b0e0a7211 */ /* 0x000fc600078210ff */
[----:B------:R-:W-:Y:S01]  /*2cb0*/  STL.64 [R1+0xac8], R46 ;  /* 0x000ac82e01007387 */ /* 0x000fe20000100a00 */
[----:B------:R-:W-:Y:S02]  /*2cc0*/  LEA.HI.X.SX32 R11, R14, R29, 0x2, P1 ;  /* 0x0000001d0e0b7211 */ /* 0x000fe400008f16ff */
[-C--:B------:R-:W-:Y:S01]  /*2cd0*/  LEA R12, P1, R16, R27.reuse, 0x2 ;  /* 0x0000001b100c7211 */ /* 0x080fe200078210ff */
[----:B------:R-:W-:Y:S01]  /*2ce0*/  STL.64 [R1+0xad0], R52 ;  /* 0x000ad03401007387 */ /* 0x000fe20000100a00 */
[----:B-1----:R-:W-:-:S04]  /*2cf0*/  LEA R50, P3, R13, R27, 0x2 ;  /* 0x0000001b0d327211 */ /* 0x002fc800078610ff */
[-C--:B------:R-:W-:Y:S02]  /*2d00*/  LEA.HI.X.SX32 R51, R13, R29.reuse, 0x2, P3 ;  /* 0x0000001d0d337211 */ /* 0x080fe400018f16ff */
[----:B------:R-:W-:-:S03]  /*2d10*/  LEA.HI.X.SX32 R13, R16, R29, 0x2, P1 ;  /* 0x0000001d100d7211 */ /* 0x000fc600008f16ff */
[----:B------:R1:W-:Y:S04]  /*2d20*/  STL.64 [R1+0xad8], R50 ;  /* 0x000ad83201007387 */ /* 0x0003e80000100a00 */
[----:B------:R2:W-:Y:S01]  /*2d30*/  STL.64 [R1+0xae0], R10 ;  /* 0x000ae00a01007387 */ /* 0x0005e20000100a00 */
[----:B-1----:R-:W-:-:S04]  /*2d40*/  LEA R50, P3, R15, R27, 0x2 ;  /* 0x0000001b0f327211 */ /* 0x002fc800078610ff */
[----:B------:R-:W-:Y:S01]  /*2d50*/  LEA.HI.X.SX32 R51, R15, R29, 0x2, P3 ;  /* 0x0000001d0f337211 */ /* 0x000fe200018f16ff */
[----:B--2---:R-:W-:Y:S02]  /*2d60*/  IMAD R10, R42, UR27, RZ ;  /* 0x0000001b2a0a7c24 */ /* 0x004fe4000f8e02ff */
[----:B------:R-:W-:Y:S02]  /*2d70*/  IMAD R11, R44, UR28, RZ ;  /* 0x0000001c2c0b7c24 */ /* 0x000fe4000f8e02ff */
[----:B------:R1:W-:Y:S04]  /*2d80*/  STL.64 [R1+0xae8], R50 ;  /* 0x000ae83201007387 */ /* 0x0003e80000100a00 */
[----:B------:R2:W-:Y:S01]  /*2d90*/  STL.64 [R1+0xaf0], R12 ;  /* 0x000af00c01007387 */ /* 0x0005e20000100a00 */
[----:B-1----:R-:W-:-:S04]  /*2da0*/  LEA R50, P3, R17, R27, 0x2 ;  /* 0x0000001b11327211 */ /* 0x002fc800078610ff */
[----:B------:R-:W-:Y:S02]  /*2db0*/  LEA.HI.X.SX32 R51, R17, R29, 0x2, P3 ;  /* 0x0000001d11337211 */ /* 0x000fe400018f16ff */
[----:B--2---:R-:W-:-:S03]  /*2dc0*/  LEA R12, P1, R18, R27, 0x2 ;  /* 0x0000001b120c7211 */ /* 0x004fc600078210ff */
[----:B------:R1:W-:Y:S01]  /*2dd0*/  STL.64 [R1+0xaf8], R50 ;  /* 0x000af83201007387 */ /* 0x0003e20000100a00 */
[----:B------:R-:W-:Y:S02]  /*2de0*/  LEA.HI.X.SX32 R13, R18, R29, 0x2, P1 ;  /* 0x0000001d120d7211 */ /* 0x000fe400008f16ff */
[----:B------:R-:W-:-:S03]  /*2df0*/  LEA R14, P1, R20, R27, 0x2 ;  /* 0x0000001b140e7211 */ /* 0x000fc600078210ff */
[----:B------:R2:W-:Y:S01]  /*2e00*/  STL.64 [R1+0xb00], R12 ;  /* 0x000b000c01007387 */ /* 0x0005e20000100a00 */
[----:B------:R-:W-:Y:S02]  /*2e10*/  LEA.HI.X.SX32 R15, R20, R29, 0x2, P1 ;  /* 0x0000001d140f7211 */ /* 0x000fe400008f16ff */
[----:B-1----:R-:W-:-:S03]  /*2e20*/  LEA R50, P3, R19, R27, 0x2 ;  /* 0x0000001b13327211 */ /* 0x002fc600078610ff */
[----:B------:R1:W-:Y:S01]  /*2e30*/  STL.64 [R1+0xb10], R14 ;  /* 0x000b100e01007387 */ /* 0x0003e20000100a00 */
[----:B------:R-:W-:Y:S02]  /*2e40*/  LEA.HI.X.SX32 R51, R19, R29, 0x2, P3 ;  /* 0x0000001d13337211 */ /* 0x000fe400018f16ff */
[----:B------:R-:W-:Y:S01]  /*2e50*/  LEA R16, P3, R21, R27, 0x2 ;  /* 0x0000001b15107211 */ /* 0x000fe200078610ff */
[----:B--2---:R-:W-:Y:S02]  /*2e60*/  IMAD R12, R31, UR29, RZ ;  /* 0x0000001d1f0c7c24 */ /* 0x004fe4000f8e02ff */
[----:B------:R-:W-:Y:S01]  /*2e70*/  STL.64 [R1+0xb08], R50 ;  /* 0x000b083201007387 */ /* 0x000fe20000100a00 */
[----:B------:R-:W-:Y:S01]  /*2e80*/  LEA.HI.X.SX32 R17, R21, R29, 0x2, P3 ;  /* 0x0000001d15117211 */ /* 0x000fe200018f16ff */
[----:B------:R-:W-:Y:S01]  /*2e90*/  IMAD R13, R33, UR30, RZ ;  /* 0x0000001e210d7c24 */ /* 0x000fe2000f8e02ff */
[----:B-1----:R-:W-:-:S03]  /*2ea0*/  LEA R14, P1, R22, R27, 0x2 ;  /* 0x0000001b160e7211 */ /* 0x002fc600078210ff */
[----:B------:R1:W-:Y:S01]  /*2eb0*/  STL.64 [R1+0xb18], R16 ;  /* 0x000b181001007387 */ /* 0x0003e20000100a00 */
[----:B------:R-:W-:Y:S02]  /*2ec0*/  LEA.HI.X.SX32 R15, R22, R29, 0x2, P1 ;  /* 0x0000001d160f7211 */ /* 0x000fe400008f16ff */
[----:B------:R-:W-:-:S03]  /*2ed0*/  LEA R18, P1, R24, R27, 0x2 ;  /* 0x0000001b18127211 */ /* 0x000fc600078210ff */
[----:B------:R2:W-:Y:S01]  /*2ee0*/  STL.64 [R1+0xb20], R14 ;  /* 0x000b200e01007387 */ /* 0x0005e20000100a00 */
[----:B------:R-:W-:Y:S02]  /*2ef0*/  LEA.HI.X.SX32 R19, R24, R29, 0x2, P1 ;  /* 0x0000001d18137211 */ /* 0x000fe400008f16ff */
[----:B-1----:R-:W-:-:S04]  /*2f00*/  LEA R16, P3, R23, R27, 0x2 ;  /* 0x0000001b17107211 */ /* 0x002fc800078610ff */
[----:B------:R-:W-:Y:S01]  /*2f10*/  LEA.HI.X.SX32 R17, R23, R29, 0x2, P3 ;  /* 0x0000001d17117211 */ /* 0x000fe200018f16ff */
[----:B--2---:R-:W-:-:S04]  /*2f20*/  IMAD R14, R35, UR31, RZ ;  /* 0x0000001f230e7c24 */ /* 0x004fc8000f8e02ff */
[----:B------:R1:W-:Y:S01]  /*2f30*/  STL.64 [R1+0xb28], R16 ;  /* 0x000b281001007387 */ /* 0x0003e20000100a00 */
[----:B------:R-:W-:-:S03]  /*2f40*/  IMAD R15, R37, UR32, RZ ;  /* 0x00000020250f7c24 */ /* 0x000fc6000f8e02ff */
[----:B------:R2:W-:Y:S01]  /*2f50*/  STL.64 [R1+0xb30], R18 ;  /* 0x000b301201007387 */ /* 0x0005e20000100a00 */
[----:B-1----:R-:W-:-:S04]  /*2f60*/  LEA R16, P3, R0, R27, 0x2 ;  /* 0x0000001b00107211 */ /* 0x002fc800078610ff */
[----:B------:R-:W-:Y:S01]  /*2f70*/  LEA.HI.X.SX32 R17, R0, R29, 0x2, P3 ;  /* 0x0000001d00117211 */ /* 0x000fe200018f16ff */
[----:B------:R-:W-:Y:S01]  /*2f80*/  IMAD R0, R39, UR33, RZ ;  /* 0x0000002127007c24 */ /* 0x000fe2000f8e02ff */
[----:B--2---:R-:W-:-:S03]  /*2f90*/  LEA R18, P1, R8, R27, 0x2 ;  /* 0x0000001b08127211 */ /* 0x004fc600078210ff */
[----:B------:R1:W-:Y:S01]  /*2fa0*/  STL.64 [R1+0xb38], R16 ;  /* 0x000b381001007387 */ /* 0x0003e20000100a00 */
[----:B------:R-:W-:Y:S01]  /*2fb0*/  LEA.HI.X.SX32 R19, R8, R29, 0x2, P1 ;  /* 0x0000001d08137211 */ /* 0x000fe200008f16ff */
[----:B------:R-:W-:-:S04]  /*2fc0*/  IMAD R8, R41, UR34, RZ ;  /* 0x0000002229087c24 */ /* 0x000fc8000f8e02ff */
[----:B------:R2:W-:Y:S01]  /*2fd0*/  STL.64 [R1+0xb40], R18 ;  /* 0x000b401201007387 */ /* 0x0005e20000100a00 */
[----:B-1----:R-:W-:-:S04]  /*2fe0*/  LEA R16, P3, R9, R27, 0x2 ;  /* 0x0000001b09107211 */ /* 0x002fc800078610ff */
[----:B------:R-:W-:Y:S01]  /*2ff0*/  LEA.HI.X.SX32 R17, R9, R29, 0x2, P3 ;  /* 0x0000001d09117211 */ /* 0x000fe200018f16ff */
[----:B------:R-:W-:Y:S01]  /*3000*/  IMAD R9, R43, UR12, RZ ;  /* 0x0000000c2b097c24 */ /* 0x000fe2000f8e02ff */
[C---:B--2---:R-:W-:Y:S01]  /*3010*/  LEA R18, P1, R10.reuse, R27, 0x2 ;  /* 0x0000001b0a127211 */ /* 0x044fe200078210ff */
[----:B------:R-:W-:Y:S02]  /*3020*/  UMOV UR12, 0x1 ;  /* 0x00000001000c7882 */ /* 0x000fe40000000000 */
[----:B------:R1:W-:Y:S01]  /*3030*/  STL.64 [R1+0xb48], R16 ;  /* 0x000b481001007387 */ /* 0x0003e20000100a00 */
[----:B------:R-:W-:-:S05]  /*3040*/  LEA.HI.X.SX32 R19, R10, R29, 0x2, P1 ;  /* 0x0000001d0a137211 */ /* 0x000fca00008f16ff */
        /* <DEDUP_REMOVED lines=9> */
[----:B-1----:R-:W-:-:S04]  /*30e0*/  LEA R16, P3, R13, R27, 0x2 ;  /* 0x0000001b0d107211 */ /* 0x002fc800078610ff */
[----:B------:R-:W-:Y:S02]  /*30f0*/  LEA.HI.X.SX32 R17, R13, R29, 0x2, P3 ;  /* 0x0000001d0d117211 */ /* 0x000fe400018f16ff */
[----:B--2---:R-:W-:-:S03]  /*3100*/  LEA R18, P3, R15, R27, 0x2 ;  /* 0x0000001b0f127211 */ /* 0x004fc600078610ff */
[----:B------:R1:W-:Y:S01]  /*3110*/  STL.64 [R1+0xb68], R16 ;  /* 0x000b681001007387 */ /* 0x0003e20000100a00 */
[----:B------:R-:W-:Y:S02]  /*3120*/  LEA.HI.X.SX32 R19, R15, R29, 0x2, P3 ;  /* 0x0000001d0f137211 */ /* 0x000fe400018f16ff */
[C---:B------:R-:W-:Y:S01]  /*3130*/  LEA R12, P3, R8.reuse, R27, 0x2 ;  /* 0x0000001b080c7211 */ /* 0x040fe200078610ff */
[----:B------:R4:W-:Y:S03]  /*3140*/  STL.64 [R1+0xb70], R10 ;  /* 0x000b700a01007387 */ /* 0x0009e60000100a00 */
[----:B------:R-:W-:Y:S01]  /*3150*/  LEA.HI.X.SX32 R13, R8, R29, 0x2, P3 ;  /* 0x0000001d080d7211 */ /* 0x000fe200018f16ff */
[----:B------:R-:W-:Y:S01]  /*3160*/  STL.64 [R1+0xb78], R18 ;  /* 0x000b781201007387 */ /* 0x000fe20000100a00 */
[----:B-1----:R-:W-:-:S04]  /*3170*/  LEA R16, P1, R0, R27, 0x2 ;  /* 0x0000001b00107211 */ /* 0x002fc800078210ff */
[----:B------:R-:W-:Y:S01]  /*3180*/  LEA.HI.X.SX32 R17, R0, R29, 0x2, P1 ;  /* 0x0000001d00117211 */ /* 0x000fe200008f16ff */
[----:B----4-:R-:W-:Y:S01]  /*3190*/  IMAD R10, R45, UR13, RZ ;  /* 0x0000000d2d0a7c24 */ /* 0x010fe2000f8e02ff */
[----:B------:R-:W-:-:S03]  /*31a0*/  LEA R14, P1, R9, R27, 0x2 ;  /* 0x0000001b090e7211 */ /* 0x000fc600078210ff */
[----:B------:R-:W-:Y:S01]  /*31b0*/  STL.64 [R1+0xb80], R16 ;  /* 0x000b801001007387 */ /* 0x000fe20000100a00 */
[----:B------:R-:W-:Y:S02]  /*31c0*/  LEA.HI.X.SX32 R15, R9, R29, 0x2, P1 ;  /* 0x0000001d090f7211 */ /* 0x000fe400008f16ff */
[----:B------:R-:W-:Y:S01]  /*31d0*/  ISETP.NE.U32.AND P1, PT, R3, RZ, PT ;  /* 0x000000ff0300720c */ /* 0x000fe20003f25070 */
[----:B------:R1:W-:Y:S04]  /*31e0*/  STL.64 [R1+0xb88], R12 ;  /* 0x000b880c01007387 */ /* 0x0003e80000100a00 */
[----:B------:R2:W-:Y:S01]  /*31f0*/  STL.64 [R1+0xb90], R14 ;  /* 0x000b900e01007387 */ /* 0x0005e20000100a00 */
[----:B-1----:R-:W-:-:S04]  /*3200*/  LEA R12, P3, R10, R27, 0x2 ;  /* 0x0000001b0a0c7211 */ /* 0x002fc800078610ff */
[----:B------:R-:W-:Y:S02]  /*3210*/  LEA.HI.X.SX32 R13, R10, R29, 0x2, P3 ;  /* 0x0000001d0a0d7211 */ /* 0x000fe400018f16ff */
[----:B------:R-:W-:-:S03]  /*3220*/  LEA R8, P3, R2, R27, 0x2 ;  /* 0x0000001b02087211 */ /* 0x000fc600078610ff */
[----:B------:R2:W-:Y:S01]  /*3230*/  STL.64 [R1+0xb98], R12 ;  /* 0x000b980c01007387 */ /* 0x0005e20000100a00 */
[----:B------:R-:W-:Y:S01]  /*3240*/  LEA.HI.X.SX32 R9, R2, R29, 0x2, P3 ;  /* 0x0000001d02097211 */ /* 0x000fe200018f16ff */
[----:B------:R-:W-:-:S04]  /*3250*/  VIADD R2, R81, 0xfffffffa ;  /* 0xfffffffa51027836 */ /* 0x000fc80000000000 */
[----:B------:R2:W-:Y:S01]  /*3260*/  STL.64 [R1+0xba0], R8 ;  /* 0x000ba00801007387 */ /* 0x0005e20000100a00 */
[----:B------:R-:W-:Y:S05]  /*3270*/  BRA.U UP0, `(.L_x_5) ;  /* 0x0000000100187547 */ /* 0x000fea000b800000 */
[----:B------:R-:W-:Y:S01]  /*3280*/  ELECT P3, URZ, PT ;  /* 0x0000000000ff782f */ /* 0x000fe20003860000 */
[----:B------:R-:W-:Y:S01]  /*3290*/  IMAD.MOV.U32 R0, RZ, RZ, 0x1 ;  /* 0x00000001ff007424 */ /* 0x000fe200078e00ff */
[----:B------:R-:W-:Y:S01]  /*32a0*/  UMOV UR6, 0x40 ;  /* 0x0000004000067882 */ /* 0x000fe20000000000 */
[----:B------:R-:W-:Y:S01]  /*32b0*/  UVIRTCOUNT.DEALLOC.SMPOOL 0x80 ;  /* 0x000000800000784c */ /* 0x000fe20000000000 */
[----:B------:R-:W-:-:S09]  /*32c0*/  ULEA UR6, UR9, UR6, 0x18 ;  /* 0x0000000609067291 */ /* 0x000fd2000f8ec0ff */
[----:B------:R1:W-:Y:S03]  /*32d0*/  @P3 STS.U8 [UR6], R0 ;  /* 0x00000000ff003988 */ /* 0x0003e60008000006 */
.L_x_5:
[----:B------:R-:W-:Y:S01]  /*32e0*/  STTM.x64 tmem[UR11], RZ ;  /* 0x000000ff000079ed */ /* 0x000fe2000834000b */
[----:B------:R-:W-:Y:S01]  /*32f0*/  STTM.x64 tmem[UR11+0x40], RZ ;  /* 0x000040ff000079ed */ /* 0x000fe2000834000b */
[----:B------:R-:W-:Y:S01]  /*3300*/  STTM.x64 tmem[UR11+0x80], RZ ;  /* 0x000080ff000079ed */ /* 0x000fe2000834000b */
[----:B------:R-:W-:Y:S01]  /*3310*/  STTM.x64 tmem[UR11+0xc0], RZ ;  /* 0x0000c0ff000079ed */ /* 0x000fe2000834000b */
[----:B------:R-:W3:Y:S02]  /*3320*/  FENCE.VIEW.ASYNC.T ;  /* 0x00000000000073c6 */ /* 0x000ee40000000200 */
[----:B---3--:R-:W-:Y:S01]  /*3330*/  VOTEU.ALL UP1, P1 ;  /* 0x0000000000ff7886 */ /* 0x008fe20000820000 */
[----:B------:R-:W-:Y:S01]  /*3340*/  ISETP.GE.U32.AND P3, PT, R2, 0x7fffffbb, PT ;  /* 0x7fffffbb0200780c */ /* 0x000fe20003f66070 */
[----:B------:R-:W-:Y:S01]  /*3350*/  VOTEU.ALL UP2, P1 ;  /* 0x0000000000ff7886 */ /* 0x000fe20000840000 */
[----:B------:R-:W-:Y:S01]  /*3360*/  LEA R2, R3, UR7, 0x2 ;  /* 0x0000000703027c11 */ /* 0x000fe2000f8e10ff */
[----:B------:R-:W-:-:S02]  /*3370*/  USHF.L.U32 UR6, UR4, 0x1, URZ ;  /* 0x0000000104067899 */ /* 0x000fc400080006ff */
[----:B------:R-:W-:-:S04]  /*3380*/  @!UP1 UIADD3 UR14, UPT, UPT, -UR12, 0x100000, URZ ;  /* 0x001000000c0e9890 */ /* 0x000fc8000fffe1ff */
[----:B------:R-:W-:Y:S02]  /*3390*/  @!UP1 USHF.L.U32 UR15, UR14, 0xb, URZ ;  /* 0x0000000b0e0f9899 */ /* 0x000fe400080006ff */
[----:B------:R-:W-:Y:S01]  /*33a0*/  @!UP1 USHF.L.U32 UR14, UR14, 0x1, URZ ;  /* 0x000000010e0e9899 */ /* 0x000fe200080006ff */
[----:B------:R-:W-:Y:S01]  /*33b0*/  IMAD.U32 R69, RZ, RZ, UR4 ;  /* 0x00000004ff457e24 */ /* 0x000fe2000f8e00ff */
[----:B------:R-:W-:-:S04]  /*33c0*/  @!UP1 UIADD3 UR12, UPT, UPT, -UR12, 0x100000, URZ ;  /* 0x001000000c0c9890 */ /* 0x000fc8000fffe1ff */
[----:B------:R-:W-:Y:S02]  /*33d0*/  @!UP1 USHF.L.U32 UR13, UR12, 0xb, URZ ;  /* 0x0000000b0c0d9899 */ /* 0x000fe400080006ff */
[----:B------:R-:W-:Y:S01]  /*33e0*/  @!UP1 USHF.L.U32 UR12, UR12, 0x1, URZ ;  /* 0x000000010c0c9899 */ /* 0x000fe200080006ff */
[----:B------:R-:W-:Y:S01]  /*33f0*/  BAR.SYNC.DEFER_BLOCKING 0x0 ;  /* 0x0000000000007b1d */ /* 0x000fe20000010000 */
[----:B-1----:R-:W-:Y:S01]  /*3400*/  VIADD R0, R81, 0xfffffff9 ;  /* 0xfffffff951007836 */ /* 0x002fe20000000000 */
[----:B------:R-:W-:Y:S01]  /*3410*/  MOV R73, UR6 ;  /* 0x0000000600497c02 */ /* 0x000fe20008000f00 */
[C---:B------:R-:W-:Y:S01]  /*3420*/  IMAD.WIDE R248, R69.reuse, 0x4, R6 ;  /* 0x0000000445f87825 */ /* 0x040fe200078e0206 */
[----:B------:R-:W-:Y:S02]  /*3430*/  UIMAD UR9, UR4, 0x3, URZ ;  /* 0x00000003040978a4 */ /* 0x000fe4000f8e02ff */
[----:B------:R-:W-:Y:S01]  /*3440*/  VOTEU.ALL UP1, P1 ;  /* 0x0000000000ff7886 */ /* 0x000fe20000820000 */
[C---:B------:R-:W-:Y:S01]  /*3450*/  IMAD.WIDE R246, R69.reuse, 0x4, R64 ;  /* 0x0000000445f67825 */ /* 0x040fe200078e0240 */
[----:B------:R-:W-:Y:S01]  /*3460*/  USHF.L.U32 UR6, UR4, 0x2, URZ ;  /* 0x0000000204067899 */ /* 0x000fe200080006ff */
[----:B------:R1:W-:Y:S01]  /*3470*/  STL.64 [R1+0xcc8], R248 ;  /* 0x000cc8f801007387 */ /* 0x0003e20000100a00 */
[----:B------:R-:W3:Y:S01]  /*3480*/  LDC R3, c[0x0][0x3a0] ;  /* 0x0000e800ff037b82 */ /* 0x000ee20000000800 */
[----:B------:R-:W-:-:S02]  /*3490*/  IMAD.WIDE R66, R69, 0x4, R244 ;  /* 0x0000000445427825 */ /* 0x000fc400078e02f4 */
[----:B------:R-:W-:Y:S01]  /*34a0*/  STL.64 [R1+0xcd0], R246 ;  /* 0x000cd0f601007387 */ /* 0x000fe20000100a00 */
[----:B------:R-:W-:Y:S01]  /*34b0*/  MOV R85, UR6 ;  /* 0x0000000600557c02 */ /* 0x000fe20008000f00 */
[----:B------:R-:W-:Y:S01]  /*34c0*/  IMAD.WIDE R68, R69, 0x4, R4 ;  /* 0x0000000445447825 */ /* 0x000fe200078e0204 */
[----:B------:R-:W-:Y:S01]  /*34d0*/  UIMAD UR6, UR4, 0x6, URZ ;  /* 0x00000006040678a4 */ /* 0x000fe2000f8e02ff */
[----:B------:R4:W-:Y:S02]  /*34e0*/  STL.64 [R1+0xcd8], R66 ;  /* 0x000cd84201007387 */ /* 0x0009e40000100a00 */
[C---:B------:R-:W-:Y:S02]  /*34f0*/  IMAD.WIDE R86, R73.reuse, 0x4, R6 ;  /* 0x0000000449567825 */ /* 0x040fe400078e0206 */
[----:B------:R-:W-:Y:S02]  /*3500*/  STL.64 [R1+0xce0], R68 ;  /* 0x000ce04401007387 */ /* 0x000fe40000100a00 */
[----:B--2---:R-:W-:-:S02]  /*3510*/  IMAD.WIDE R8, R73, 0x4, R64 ;  /* 0x0000000449087825 */ /* 0x004fc400078e0240 */
[----:B------:R-:W2:Y:S02]  /*3520*/  FENCE.VIEW.ASYNC.S ;  /* 0x00000000000073c6 */ /* 0x000ea40000000000 */
[----:B--2---:R-:W2:Y:S02]  /*3530*/  @!UP1 SYNCS.EXCH.64 URZ, [UR8], UR14 ;  /* 0x0000000e08ff95b2 */ /* 0x004ea40008000100 */
[----:B--2---:R-:W-:Y:S01]  /*3540*/  BAR.SYNC.DEFER_BLOCKING 0x0 ;  /* 0x0000000000007b1d */ /* 0x004fe20000010000 */
[----:B------:R-:W-:-:S04]  /*3550*/  IMAD.WIDE R70, R73, 0x4, R244 ;  /* 0x0000000449467825 */ /* 0x000fc800078e02f4 */
[----:B------:R-:W-:Y:S01]  /*3560*/  IMAD.U32 R77, RZ, RZ, UR9 ;  /* 0x00000009ff4d7e24 */ /* 0x000fe2000f8e00ff */
[----:B------:R-:W-:Y:S01]  /*3570*/  UIMAD UR9, UR4, 0x5, URZ ;  /* 0x00000005040978a4 */ /* 0x000fe2000f8e02ff */
[----:B------:R-:W-:Y:S01]  /*3580*/  IMAD.WIDE R72, R73, 0x4, R4 ;  /* 0x0000000449487825 */ /* 0x000fe200078e0204 */
[----:B------:R-:W-:Y:S03]  /*3590*/  STL.64 [R1+0xce8], R86 ;  /* 0x000ce85601007387 */ /* 0x000fe60000100a00 */
[C---:B------:R-:W-:Y:S01]  /*35a0*/  IMAD.WIDE R92, R77.reuse, 0x4, R6 ;  /* 0x000000044d5c7825 */ /* 0x040fe200078e0206 */
[----:B------:R-:W-:Y:S03]  /*35b0*/  STL.64 [R1+0xcf0], R8 ;  /* 0x000cf00801007387 */ /* 0x000fe60000100a00 */
[C---:B------:R-:W-:Y:S01]  /*35c0*/  IMAD.WIDE R10, R77.reuse, 0x4, R64 ;  /* 0x000000044d0a7825 */ /* 0x040fe200078e0240 */
[----:B------:R-:W-:Y:S03]  /*35d0*/  STL.64 [R1+0xcf8], R70 ;  /* 0x000cf84601007387 */ /* 0x000fe60000100a00 */
[C---:B------:R-:W-:Y:S01]  /*35e0*/  IMAD.WIDE R74, R77.reuse, 0x4, R244 ;  /* 0x000000044d4a7825 */ /* 0x040fe200078e02f4 */
[----:B------:R-:W-:Y:S01]  /*35f0*/  STL.64 [R1+0xd00], R72 ;  /* 0x000d004801007387 */ /* 0x000fe20000100a00 */
[----:B------:R2:W5:Y:S03]  /*3600*/  @!UP2 SYNCS.EXCH.64 URZ, [UR7+0x70008], UR12 ;  /* 0x0700080c07ffa5b2 */ /* 0x0005660008000100 */
[----:B------:R-:W-:Y:S01]  /*3610*/  @!PT LDS RZ, [RZ] ;  /* 0x00000000fffff984 */ /* 0x000fe20000000800 */
[----:B------:R-:W-:Y:S01]  /*3620*/  @!PT LDS RZ, [RZ] ;  /* 0x00000000fffff984 */ /* 0x000fe20000000800 */
[----:B------:R-:W-:Y:S01]  /*3630*/  @!PT LDS RZ, [RZ] ;  /* 0x00000000fffff984 */ /* 0x000fe20000000800 */
[----:B-----5:R-:W-:Y:S01]  /*3640*/  LDGSTS.E [R2], desc[UR20][R6.64], !P5 ;  /* 0x0000000006027fae */ /* 0x020fe2000e9a1014 */
[----:B------:R-:W-:-:S03]  /*3650*/  IMAD.WIDE R76, R77, 0x4, R4 ;  /* 0x000000044d4c7825 */ /* 0x000fc600078e0204 */
[----:B------:R-:W-:Y:S01]  /*3660*/  LDGSTS.E [R2+0x200], desc[UR20][R64.64], !P5 ;  /* 0x0020000040027fae */ /* 0x000fe2000e9a1014 */
[----:B------:R-:W-:-:S03]  /*3670*/  IMAD.WIDE R98, R85, 0x4, R6 ;  /* 0x0000000455627825 */ /* 0x000fc600078e0206 */
[----:B------:R-:W-:Y:S01]  /*3680*/  LDGSTS.E [R2+0x400], desc[UR20][R244.64], !P5 ;  /* 0x00400000f4027fae */ /* 0x000fe2000e9a1014 */
[----:B------:R-:W-:Y:S01]  /*3690*/  IMAD.WIDE R12, R85, 0x4, R64 ;  /* 0x00000004550c7825 */ /* 0x000fe200078e0240 */
[----:B--2---:R-:W-:Y:S02]  /*36a0*/  UIMAD UR12, UR4, 0x3b, URZ ;  /* 0x0000003b040c78a4 */ /* 0x004fe4000f8e02ff */
[----:B------:R-:W-:Y:S01]  /*36b0*/  LDGSTS.E [R2+0x600], desc[UR20][R4.64], !P5 ;  /* 0x0060000004027fae */ /* 0x000fe2000e9a1014 */
[----:B------:R-:W-:Y:S01]  /*36c0*/  ISETP.GE.U32.AND P5, PT, R0, 0x7fffffba, PT ;  /* 0x7fffffba0000780c */ /* 0x000fe20003fa6070 */
[----:B------:R-:W-:Y:S01]  /*36d0*/  VIADD R0, R81, 0xfffffff8 ;  /* 0xfffffff851007836 */ /* 0x000fe20000000000 */
[----:B------:R-:W-:Y:S01]  /*36e0*/  UIMAD UR13, UR4, 0x3c, URZ ;  /* 0x0000003c040d78a4 */ /* 0x000fe2000f8e02ff */
[----:B------:R1:W-:Y:S01]  /*36f0*/  LDGSTS.E [R2+0x800], desc[UR20][R248.64], !P6 ;  /* 0x00800000f8027fae */ /* 0x0003e2000f1a1014 */
[----:B------:R-:W-:-:S03]  /*3700*/  IMAD.WIDE R78, R85, 0x4, R244 ;  /* 0x00000004554e7825 */ /* 0x000fc600078e02f4 */
[----:B------:R-:W-:Y:S01]  /*3710*/  LDGSTS.E [R2+0xa00], desc[UR20][R246.64], !P6 ;  /* 0x00a00000f6027fae */ /* 0x000fe2000f1a1014 */
[----:B------:R-:W-:Y:S01]  /*3720*/  IMAD.U32 R91, RZ, RZ, UR9 ;  /* 0x00000009ff5b7e24 */ /* 0x000fe2000f8e00ff */
[----:B------:R-:W-:Y:S01]  /*3730*/  UIMAD UR9, UR4, 0x7, URZ ;  /* 0x00000007040978a4 */ /* 0x000fe2000f8e02ff */
[----:B------:R-:W-:Y:S01]  /*3740*/  IMAD.WIDE R84, R85, 0x4, R4 ;  /* 0x0000000455547825 */ /* 0x000fe200078e0204 */
[----:B------:R4:W-:Y:S03]  /*3750*/  LDGSTS.E [R2+0xc00], desc[UR20][R66.64], !P6 ;  /* 0x00c0000042027fae */ /* 0x0009e6000f1a1014 */
[----:B------:R-:W-:Y:S01]  /*3760*/  IMAD.WIDE R104, R91, 0x4, R6 ;  /* 0x000000045b687825 */ /* 0x000fe200078e0206 */
[----:B------:R-:W-:Y:S01]  /*3770*/  LDGSTS.E [R2+0xe00], desc[UR20][R68.64], !P6 ;  /* 0x00e0000044027fae */ /* 0x000fe2000f1a1014 */
[----:B------:R-:W-:Y:S02]  /*3780*/  ISETP.GE.U32.AND P6, PT, R0, 0x7fffffb9, PT ;  /* 0x7fffffb90000780c */ /* 0x000fe40003fc6070 */
[----:B------:R-:W-:Y:S01]  /*3790*/  VIADD R0, R81, 0xfffffff7 ;  /* 0xfffffff751007836 */ /* 0x000fe20000000000 */
[----:B------:R-:W-:Y:S01]  /*37a0*/  LDGSTS.E [R2+0x1000], desc[UR20][R86.64], !P2 ;  /* 0x0100000056027fae */ /* 0x000fe2000d1a1014 */
[C---:B------:R-:W-:Y:S01]  /*37b0*/  IMAD.WIDE R14, R91.reuse, 0x4, R64 ;  /* 0x000000045b0e7825 */ /* 0x040fe200078e0240 */
[----:B------:R-:W-:Y:S01]  /*37c0*/  MOV R103, UR9 ;  /* 0x0000000900677c02 */ /* 0x000fe20008000f00 */
[----:B------:R-:W-:Y:S01]  /*37d0*/  UIMAD UR9, UR4, 0x9, URZ ;  /* 0x00000009040978a4 */ /* 0x000fe2000f8e02ff */
[----:B------:R-:W-:Y:S01]  /*37e0*/  LDGSTS.E [R2+0x1200], desc[UR20][R8.64], !P2 ;  /* 0x0120000008027fae */ /* 0x000fe2000d1a1014 */
[----:B------:R-:W-:-:S03]  /*37f0*/  IMAD.WIDE R88, R91, 0x4, R244 ;  /* 0x000000045b587825 */ /* 0x000fc600078e02f4 */
[----:B------:R-:W-:Y:S01]  /*3800*/  LDGSTS.E [R2+0x1400], desc[UR20][R70.64], !P2 ;  /* 0x0140000046027fae */ /* 0x000fe2000d1a1014 */
[----:B------:R-:W-:Y:S01]  /*3810*/  IMAD.U32 R97, RZ, RZ, UR6 ;  /* 0x00000006ff617e24 */ /* 0x000fe2000f8e00ff */
[----:B------:R-:W-:Y:S01]  /*3820*/  USHF.L.U32 UR6, UR4, 0x3, URZ ;  /* 0x0000000304067899 */ /* 0x000fe200080006ff */
[----:B------:R-:W-:Y:S01]  /*3830*/  IMAD.WIDE R90, R91, 0x4, R4 ;  /* 0x000000045b5a7825 */ /* 0x000fe200078e0204 */
[----:B------:R-:W-:Y:S01]  /*3840*/  LDGSTS.E [R2+0x1600], desc[UR20][R72.64], !P2 ;  /* 0x0160000048027fae */ /* 0x000fe2000d1a1014 */
[----:B------:R-:W-:Y:S02]  /*3850*/  ISETP.GE.U32.AND P2, PT, R0, 0x7fffffb8, PT ;  /* 0x7fffffb80000780c */ /* 0x000fe40003f46070 */
[----:B------:R-:W-:Y:S01]  /*3860*/  VIADD R0, R81, 0xfffffff6 ;  /* 0xfffffff651007836 */ /* 0x000fe20000000000 */
[----:B------:R-:W-:Y:S01]  /*3870*/  LDGSTS.E [R2+0x1800], desc[UR20][R92.64], !P4 ;  /* 0x018000005c027fae */ /* 0x000fe2000e1a1014 */
[----:B------:R-:W-:-:S03]  /*3880*/  IMAD.WIDE R110, R97, 0x4, R6 ;  /* 0x00000004616e7825 */ /* 0x000fc600078e0206 */
[----:B------:R-:W-:Y:S01]  /*3890*/  LDGSTS.E [R2+0x1a00], desc[UR20][R10.64], !P4 ;  /* 0x01a000000a027fae */ /* 0x000fe2000e1a1014 */
[----:B------:R-:W-:-:S03]  /*38a0*/  IMAD.WIDE R16, R97, 0x4, R64 ;  /* 0x0000000461107825 */ /* 0x000fc600078e0240 */
[----:B------:R-:W-:Y:S01]  /*38b0*/  LDGSTS.E [R2+0x1c00], desc[UR20][R74.64], !P4 ;  /* 0x01c000004a027fae */ /* 0x000fe2000e1a1014 */
[----:B------:R-:W-:-:S03]  /*38c0*/  IMAD.WIDE R94, R97, 0x4, R244 ;  /* 0x00000004615e7825 */ /* 0x000fc600078e02f4 */
[----:B------:R-:W-:Y:S01]  /*38d0*/  LDGSTS.E [R2+0x1e00], desc[UR20][R76.64], !P4 ;  /* 0x01e000004c027fae */ /* 0x000fe2000e1a1014 */
[----:B------:R-:W-:Y:S01]  /*38e0*/  ISETP.GE.U32.AND P4, PT, R0, 0x7fffffb7, PT ;  /* 0x7fffffb70000780c */ /* 0x000fe20003f86070 */
[----:B------:R-:W-:Y:S02]  /*38f0*/  VIADD R0, R81, 0xfffffff5 ;  /* 0xfffffff551007836 */ /* 0x000fe40000000000 */
        /* <DEDUP_REMOVED lines=11> */
[----:B------:R2:W-:Y:S01]  /*39b0*/  LDGSTS.E [R2+0x2a00], desc[UR20][R14.64], !P3 ;  /* 0x02a000000e027fae */ /* 0x0005e2000d9a1014 */
[----:B------:R-:W-:Y:S01]  /*39c0*/  IMAD.U32 R109, RZ, RZ, UR6 ;  /* 0x00000006ff6d7e24 */ /* 0x000fe2000f8e00ff */
[----:B------:R-:W-:Y:S01]  /*39d0*/  UIMAD UR6, UR4, 0xa, URZ ;  /* 0x0000000a040678a4 */ /* 0x000fe2000f8e02ff */
[----:B------:R-:W-:Y:S01]  /*39e0*/  IMAD.WIDE R102, R103, 0x4, R4 ;  /* 0x0000000467667825 */ /* 0x000fe200078e0204 */
[----:B------:R-:W-:Y:S03]  /*39f0*/  LDGSTS.E [R2+0x2c00], desc[UR20][R88.64], !P3 ;  /* 0x02c0000058027fae */ /* 0x000fe6000d9a1014 */
        /* <DEDUP_REMOVED lines=12> */
[----:B------:R-:W-:Y:S01]  /*3ac0*/  UIMAD UR9, UR4, 0xb, URZ ;  /* 0x0000000b040978a4 */ /* 0x000fe2000f8e02ff */
        /* <DEDUP_REMOVED lines=17> */
[----:B------:R5:W-:Y:S01]  /*3be0*/  LDGSTS.E [R2+0x4400], desc[UR20][R106.64], !P2 ;  /* 0x044000006a027fae */ /* 0x000be2000d1a1014 */
[----:B------:R-:W-:-:S03]  /*3bf0*/  IMAD.WIDE R24, R121, 0x4, R64 ;  /* 0x0000000479187825 */ /* 0x000fc600078e0240 */
[----:B------:R-:W-:Y:S01]  /*3c00*/  LDGSTS.E [R2+0x4600], desc[UR20][R108.64], !P2 ;  /* 0x046000006c027fae */ /* 0x000fe2000d1a1014 */
[----:B------:R-:W-:Y:S01]  /*3c10*/  ISETP.GE.U32.AND P2, PT, R0, 0x7fffffb2, PT ;  /* 0x7fffffb20000780c */ /* 0x000fe20003f46070 */
[----:B------:R-:W-:Y:S02]  /*3c20*/  VIADD R0, R81, 0xfffffff0 ;  /* 0xfffffff051007836 */ /* 0x000fe40000000000 */
[----:B------:R-:W-:Y:S01]  /*3c30*/  LDGSTS.E [R2+0x4800], desc[UR20][R128.64], !P4 ;  /* 0x0480000080027fae */ /* 0x000fe2000e1a1014 */
[----:B------:R-:W-:-:S03]  /*3c40*/  IMAD.WIDE R118, R121, 0x4, R244 ;  /* 0x0000000479767825 */ /* 0x000fc600078e02f4 */
[----:B------:R-:W-:Y:S01]  /*3c50*/  LDGSTS.E [R2+0x4a00], desc[UR20][R22.64], !P4 ;  /* 0x04a0000016027fae */ /* 0x000fe2000e1a1014 */
        /* <DEDUP_REMOVED lines=29> */
[----:B------:R-:W-:Y:S02]  /*3e30*/  IMAD.WIDE R132, R133, 0x4, R4 ;  /* 0x0000000485847825 */ /* 0x000fe400078e0204 */
[----:B------:R-:W-:Y:S02]  /*3e40*/  LDGSTS.E [R2+0x6000], desc[UR20][R146.64], !P5 ;  /* 0x0600000092027fae */ /* 0x000fe4000e9a1014 */
[----:B------:R-:W-:Y:S02]  /*3e50*/  VIADD R0, R81, 0xffffffed ;  /* 0xffffffed51007836 */ /* 0x000fe40000000000 */
[----:B------:R-:W-:Y:S01]  /*3e60*/  LDGSTS.E [R2+0x6200], desc[UR20][R28.64], !P5 ;  /* 0x062000001c027fae */ /* 0x000fe2000e9a1014 */
[----:B------:R-:W-:-:S03]  /*3e70*/  IMAD.WIDE R152, R139, 0x4, R6 ;  /* 0x000000048b987825 */ /* 0x000fc600078e0206 */
[----:B------:R-:W-:Y:S01]  /*3e80*/  LDGSTS.E [R2+0x6400], desc[UR20][R130.64], !P5 ;  /* 0x0640000082027fae */ /* 0x000fe2000e9a1014 */
[----:B------:R-:W-:-:S03]  /*3e90*/  IMAD.WIDE R30, R139, 0x4, R64 ;  /* 0x000000048b1e7825 */ /* 0x000fc600078e0240 */
[----:B------:R-:W-:Y:S01]  /*3ea0*/  LDGSTS.E [R2+0x6600], desc[UR20][R132.64], !P5 ;  /* 0x0660000084027fae */ /* 0x000fe2000e9a1014 */
[C---:B------:R-:W-:Y:S01]  /*3eb0*/  IMAD.WIDE R136, R139.reuse, 0x4, R244 ;  /* 0x000000048b887825 */ /* 0x040fe200078e02f4 */
[----:B------:R-:W-:Y:S02]  /*3ec0*/  ISETP.GE.U32.AND P5, PT, R0, 0x7fffffae, PT ;  /* 0x7fffffae0000780c */ /* 0x000fe40003fa6070 */
[----:B------:R-:W-:Y:S01]  /*3ed0*/  LDGSTS.E [R2+0x6800], desc[UR20][R152.64], !P6 ;  /* 0x0680000098027fae */ /* 0x000fe2000f1a1014 */
[----:B------:R-:W-:Y:S01]  /*3ee0*/  IMAD.U32 R145, RZ, RZ, UR6 ;  /* 0x00000006ff917e24 */ /* 0x000fe2000f8e00ff */
[----:B------:R-:W-:Y:S01]  /*3ef0*/  USHF.L.U32 UR6, UR4, 0x4, URZ ;  /* 0x0000000404067899 */ /* 0x000fe200080006ff */
[----:B------:R-:W-:Y:S01]  /*3f00*/  IMAD.WIDE R138, R139, 0x4, R4 ;  /* 0x000000048b8a7825 */ /* 0x000fe200078e0204 */
[----:B------:R-:W-:Y:S03]  /*3f10*/  LDGSTS.E [R2+0x6a00], desc[UR20][R30.64], !P6 ;  /* 0x06a000001e027fae */ /* 0x000fe6000f1a1014 */
[----:B------:R-:W-:Y:S01]  /*3f20*/  VIADD R0, R81, 0xffffffec ;  /* 0xffffffec51007836 */ /* 0x000fe20000000000 */
[----:B------:R-:W-:Y:S01]  /*3f30*/  LDGSTS.E [R2+0x6c00], desc[UR20][R136.64], !P6 ;  /* 0x06c0000088027fae */ /* 0x000fe2000f1a1014 */
[C---:B------:R-:W-:Y:S01]  /*3f40*/  IMAD.WIDE R158, R145.reuse, 0x4, R6 ;  /* 0x00000004919e7825 */ /* 0x040fe200078e0206 */
[----:B------:R-:W-:Y:S01]  /*3f50*/  MOV R157, UR6 ;  /* 0x00000006009d7c02 */ /* 0x000fe20008000f00 */
[----:B------:R-:W-:Y:S01]  /*3f60*/  UIMAD UR6, UR4, 0x12, URZ ;  /* 0x00000012040678a4 */ /* 0x000fe2000f8e02ff */
[----:B------:R-:W-:Y:S01]  /*3f70*/  LDGSTS.E [R2+0x6e00], desc[UR20][R138.64], !P6 ;  /* 0x06e000008a027fae */ /* 0x000fe2000f1a1014 */
[----:B------:R-:W-:Y:S01]  /*3f80*/  IMAD.WIDE R32, R145, 0x4, R64 ;  /* 0x0000000491207825 */ /* 0x000fe200078e0240 */
[----:B------:R-:W-:-:S02]  /*3f90*/  ISETP.GE.U32.AND P6, PT, R0, 0x7fffffad, PT ;  /* 0x7fffffad0000780c */ /* 0x000fc40003fc6070 */
[----:B------:R-:W-:Y:S01]  /*3fa0*/  LDGSTS.E [R2+0x7000], desc[UR20][R158.64], !P2 ;  /* 0x070000009e027fae */ /* 0x000fe2000d1a1014 */
[----:B------:R-:W-:-:S03]  /*3fb0*/  IMAD.WIDE R142, R145, 0x4, R244 ;  /* 0x00000004918e7825 */ /* 0x000fc600078e02f4 */
[----:B------:R-:W-:Y:S01]  /*3fc0*/  LDGSTS.E [R2+0x7200], desc[UR20][R32.64], !P2 ;  /* 0x0720000020027fae */ /* 0x000fe2000d1a1014 */
[----:B------:R-:W-:Y:S01]  /*3fd0*/  IMAD.U32 R151, RZ, RZ, UR9 ;  /* 0x00000009ff977e24 */ /* 0x000fe2000f8e00ff */
[----:B------:R-:W-:Y:S01]  /*3fe0*/  UIMAD UR9, UR4, 0x11, URZ ;  /* 0x00000011040978a4 */ /* 0x000fe2000f8e02ff */
[----:B------:R-:W-:Y:S01]  /*3ff0*/  IMAD.WIDE R144, R145, 0x4, R4 ;  /* 0x0000000491907825 */ /* 0x000fe200078e0204 */
[----:B------:R-:W-:Y:S03]  /*4000*/  LDGSTS.E [R2+0x7400], desc[UR20][R142.64], !P2 ;  /* 0x074000008e027fae */ /* 0x000fe6000d1a1014 */
[----:B------:R-:W-:Y:S01]  /*4010*/  VIADD R0, R81, 0xffffffeb ;  /* 0xffffffeb51007836 */ /* 0x000fe20000000000 */
[----:B------:R-:W-:Y:S01]  /*4020*/  LDGSTS.E [R2+0x7600], desc[UR20][R144.64], !P2 ;  /* 0x0760000090027fae */ /* 0x000fe2000d1a1014 */
[----:B------:R-:W-:-:S03]  /*4030*/  IMAD.WIDE R164, R151, 0x4, R6 ;  /* 0x0000000497a47825 */ /* 0x000fc600078e0206 */
[----:B------:R-:W-:Y:S01]  /*4040*/  ISETP.GE.U32.AND P2, PT, R0, 0x7fffffac, PT ;  /* 0x7fffffac0000780c */ /* 0x000fe20003f46070 */
[C---:B------:R-:W-:Y:S01]  /*4050*/  IMAD.WIDE R34, R151.reuse, 0x4, R64 ;  /* 0x0000000497227825 */ /* 0x040fe200078e0240 */
[----:B------:R-:W-:Y:S03]  /*4060*/  LDGSTS.E [R2+0x7800], desc[UR20][R164.64], !P4 ;  /* 0x07800000a4027fae */ /* 0x000fe6000e1a1014 */
[C---:B------:R-:W-:Y:S01]  /*4070*/  IMAD.WIDE R148, R151.reuse, 0x4, R244 ;  /* 0x0000000497947825 */ /* 0x040fe200078e02f4 */
[----:B------:R-:W-:Y:S03]  /*4080*/  LDGSTS.E [R2+0x7a00], desc[UR20][R34.64], !P4 ;  /* 0x07a0000022027fae */ /* 0x000fe6000e1a1014 */
        /* <DEDUP_REMOVED lines=10> */
[----:B------:R-:W-:Y:S01]  /*4130*/  IMAD.U32 R163, RZ, RZ, UR9 ;  /* 0x00000009ffa37e24 */ /* 0x000fe2000f8e00ff */
[----:B------:R-:W-:Y:S01]  /*4140*/  LDGSTS.E [R2+0x8400], desc[UR20][R154.64], !P0 ;  /* 0x084000009a027fae */ /* 0x000fe2000c1a1014 */
[----:B------:R-:W-:Y:S01]  /*4150*/  IMAD.WIDE R156, R157, 0x4, R4 ;  /* 0x000000049d9c7825 */ /* 0x000fe200078e0204 */
[----:B------:R-:W-:-:S02]  /*4160*/  UIMAD UR9, UR4, 0x13, URZ ;  /* 0x00000013040978a4 */ /* 0x000fc4000f8e02ff */
[----:B------:R-:W-:Y:S01]  /*4170*/  STL.64 [R1+0xd08], R92 ;  /* 0x000d085c01007387 */ /* 0x000fe20000100a00 */
[----:B------:R-:W-:Y:S02]  /*4180*/  VIADD R0, R81, 0xffffffe9 ;  /* 0xffffffe951007836 */ /* 0x000fe40000000000 */
[C---:B------:R-:W-:Y:S01]  /*4190*/  IMAD.WIDE R176, R163.reuse, 0x4, R6 ;  /* 0x00000004a3b07825 */ /* 0x040fe200078e0206 */
[----:B------:R-:W-:Y:S01]  /*41a0*/  LDGSTS.E [R2+0x8600], desc[UR20][R156.64], !P0 ;  /* 0x086000009c027fae */ /* 0x000fe2000c1a1014 */
[----:B------:R-:W-:Y:S01]  /*41b0*/  MOV R175, UR9 ;  /* 0x0000000900af7c02 */ /* 0x000fe20008000f00 */
[----:B------:R-:W-:Y:S01]  /*41c0*/  UIMAD UR9, UR4, 0x15, URZ ;  /* 0x00000015040978a4 */ /* 0x000fe2000f8e02ff */
[C---:B------:R-:W-:Y:S01]  /*41d0*/  IMAD.WIDE R38, R163.reuse, 0x4, R64 ;  /* 0x00000004a3267825 */ /* 0x040fe200078e0240 */
[----:B------:R-:W-:Y:S01]  /*41e0*/  ISETP.GE.U32.AND P0, PT, R0, 0x7fffffaa, PT ;  /* 0x7fffffaa0000780c */ /* 0x000fe20003f06070 */
[----:B------:R-:W-:Y:S02]  /*41f0*/  LDGSTS.E [R2+0x8800], desc[UR20][R176.64], !P3 ;  /* 0x08800000b0027fae */ /* 0x000fe4000d9a1014 */
[----:B------:R-:W-:-:S02]  /*4200*/  IMAD.WIDE R160, R163, 0x4, R244 ;  /* 0x00000004a3a07825 */ /* 0x000fc400078e02f4 */
[----:B------:R-:W-:Y:S02]  /*4210*/  LDGSTS.E [R2+0x8a00], desc[UR20][R38.64], !P3 ;  /* 0x08a0000026027fae */ /* 0x000fe4000d9a1014 */
        /* <DEDUP_REMOVED lines=43> */
[----:B-1----:R-:W-:-:S02]  /*44d0*/  IMAD.MOV.U32 R248, RZ, RZ, R46 ;  /* 0x000000fffff87224 */ /* 0x002fc400078e002e */
[----:B------:R-:W-:Y:S01]  /*44e0*/  IMAD.MOV.U32 R249, RZ, RZ, R47 ;  /* 0x000000fffff97224 */ /* 0x000fe200078e002f */
[----:B------:R-:W-:Y:S01]  /*44f0*/  ISETP.GE.U32.AND P2, PT, R0, 0x7fffffa6, PT ;  /* 0x7fffffa60000780c */ /* 0x000fe20003f46070 */
[C---:B------:R-:W-:Y:S01]  /*4500*/  IMAD.WIDE R200, R187.reuse, 0x4, R6 ;  /* 0x00000004bbc87825 */ /* 0x040fe200078e0206 */
[----:B------:R-:W-:Y:S03]  /*4510*/  STL.64 [R1+0xd18], R74 ;  /* 0x000d184a01007387 */ /* 0x000fe60000100a00 */
        /* <DEDUP_REMOVED lines=24> */
[----:B------:R-:W-:Y:S01]  /*46a0*/  IMAD.WIDE R50, R198, 0x4, R64 ;  /* 0x00000004c6327825 */ /* 0x000fe200078e0240 */
        /* <DEDUP_REMOVED lines=60> */
[----:B------:R-:W-:Y:S03]  /*4a70*/  STL.64 [R1+0xd30], R12 ;  /* 0x000d300c01007387 */ /* 0x000fe60000100a00 */
[C---:B------:R-:W-:Y:S01]  /*4a80*/  IMAD.WIDE R226, R228.reuse, 0x4, R244 ;  /* 0x00000004e4e27825 */ /* 0x040fe200078e02f4 */
[----:B------:R-:W-:Y:S03]  /*4a90*/  LDGSTS.E [R2+0xe000], desc[UR20][R238.64], !P0 ;  /* 0x0e000000ee027fae */ /* 0x000fe6000c1a1014 */
[----:B------:R-:W-:Y:S01]  /*4aa0*/  IMAD.WIDE R228, R228, 0x4, R4 ;  /* 0x00000004e4e47825 */ /* 0x000fe200078e0204 */
[----:B------:R-:W-:Y:S03]  /*4ab0*/  STL.64 [R1+0xd38], R78 ;  /* 0x000d384e01007387 */ /* 0x000fe60000100a00 */
[C---:B------:R-:W-:Y:S01]  /*4ac0*/  VIADD R0, R81.reuse, 0xffffffdd ;  /* 0xffffffdd51007836 */ /* 0x040fe20000000000 */
[----:B------:R-:W-:Y:S01]  /*4ad0*/  LDGSTS.E [R2+0xe200], desc[UR20][R60.64], !P0 ;  /* 0x0e2000003c027fae */ /* 0x000fe2000c1a1014 */
[----:B------:R-:W-:Y:S01]  /*4ae0*/  IMAD.U32 R234, RZ, RZ, UR9 ;  /* 0x00000009ffea7e24 */ /* 0x000fe2000f8e00ff */
[----:B------:R-:W-:Y:S01]  /*4af0*/  UIMAD UR9, UR4, 0x1f, URZ ;  /* 0x0000001f040978a4 */ /* 0x000fe2000f8e02ff */
[----:B------:R-:W-:Y:S01]  /*4b00*/  VIADD R80, R81, 0xffffffdc ;  /* 0xffffffdc51507836 */ /* 0x000fe20000000000 */
[----:B------:R-:W-:Y:S01]  /*4b10*/  STL.64 [R1+0xd40], R84 ;  /* 0x000d405401007387 */ /* 0x000fe20000100a00 */
[----:B------:R-:W-:-:S03]  /*4b20*/  IMAD.WIDE R240, R234, 0x4, R6 ;  /* 0x00000004eaf07825 */ /* 0x000fc600078e0206 */
[----:B------:R-:W-:Y:S01]  /*4b30*/  LDGSTS.E [R2+0xe400], desc[UR20][R226.64], !P0 ;  /* 0x0e400000e2027fae */ /* 0x000fe2000c1a1014 */
[----:B------:R-:W-:-:S03]  /*4b40*/  IMAD.WIDE R62, R234, 0x4, R64 ;  /* 0x00000004ea3e7825 */ /* 0x000fc600078e0240 */
[----:B------:R-:W-:Y:S01]  /*4b50*/  STL.64 [R1+0xd48], R104 ;  /* 0x000d486801007387 */ /* 0x000fe20000100a00 */
[----:B------:R-:W-:-:S03]  /*4b60*/  IMAD.WIDE R232, R234, 0x4, R244 ;  /* 0x00000004eae87825 */ /* 0x000fc600078e02f4 */
[----:B------:R-:W-:Y:S01]  /*4b70*/  LDGSTS.E [R2+0xe600], desc[UR20][R228.64], !P0 ;  /* 0x0e600000e4027fae */ /* 0x000fe2000c1a1014 */
[----:B------:R-:W-:Y:S01]  /*4b80*/  ISETP.GE.U32.AND P0, PT, R0, 0x7fffff9e, PT ;  /* 0x7fffff9e0000780c */ /* 0x000fe20003f06070 */
[----:B------:R-:W-:Y:S01]  /*4b90*/  IMAD.U32 R0, RZ, RZ, UR6 ;  /* 0x00000006ff007e24 */ /* 0x000fe2000f8e00ff */
[----:B------:R-:W-:Y:S01]  /*4ba0*/  USHF.L.U32 UR6, UR4, 0x5, URZ ;  /* 0x0000000504067899 */ /* 0x000fe200080006ff */
[----:B------:R2:W-:Y:S01]  /*4bb0*/  STL.64 [R1+0xd50], R14 ;  /* 0x000d500e01007387 */ /* 0x0005e20000100a00 */
[----:B------:R-:W-:-:S03]  /*4bc0*/  IMAD.WIDE R234, R234, 0x4, R4 ;  /* 0x00000004eaea7825 */ /* 0x000fc600078e0204 */
[----:B------:R-:W-:Y:S01]  /*4bd0*/  STL.64 [R1+0xd58], R88 ;  /* 0x000d585801007387 */ /* 0x000fe20000100a00 */
[----:B------:R-:W-:-:S03]  /*4be0*/  IMAD.WIDE R242, R0, 0x4, R6 ;  /* 0x0000000400f27825 */ /* 0x000fc600078e0206 */
[----:B------:R-:W-:Y:S01]  /*4bf0*/  STL.64 [R1+0xd60], R90 ;  /* 0x000d605a01007387 */ /* 0x000fe20000100a00 */
[----:B------:R-:W-:-:S03]  /*4c00*/  IMAD.WIDE R250, R0, 0x4, R64 ;  /* 0x0000000400fa7825 */ /* 0x000fc600078e0240 */
[----:B------:R-:W-:Y:S01]  /*4c10*/  STL.64 [R1+0xd68], R110 ;  /* 0x000d686e01007387 */ /* 0x000fe20000100a00 */
[----:B----4-:R-:W-:-:S03]  /*4c20*/  IMAD.WIDE R66, R0, 0x4, R244 ;  /* 0x0000000400427825 */ /* 0x010fc600078e02f4 */
[----:B------:R-:W-:Y:S01]  /*4c30*/  STL.64 [R1+0xd70], R16 ;  /* 0x000d701001007387 */ /* 0x000fe20000100a00 */
[----:B------:R-:W-:Y:S01]  /*4c40*/  IMAD.WIDE R246, R0, 0x4, R4 ;  /* 0x0000000400f67825 */ /* 0x000fe200078e0204 */
[----:B------:R-:W-:Y:S01]  /*4c50*/  MOV R0, UR9 ;  /* 0x0000000900007c02 */ /* 0x000fe20008000f00 */
[----:B------:R-:W-:Y:S01]  /*4c60*/  UIMAD UR9, UR4, 0x21, URZ ;  /* 0x00000021040978a4 */ /* 0x000fe2000f8e02ff */
[----:B------:R-:W-:Y:S03]  /*4c70*/  STL.64 [R1+0xd78], R94 ;  /* 0x000d785e01007387 */ /* 0x000fe60000100a00 */
[C---:B--2---:R-:W-:Y:S01]  /*4c80*/  IMAD.WIDE R14, R0.reuse, 0x4, R6 ;  /* 0x00000004000e7825 */ /* 0x044fe200078e0206 */
[----:B------:R-:W-:Y:S03]  /*4c90*/  STL.64 [R1+0xd80], R96 ;  /* 0x000d806001007387 */ /* 0x000fe60000100a00 */
[C---:B------:R-:W-:Y:S01]  /*4ca0*/  IMAD.WIDE R12, R0.reuse, 0x4, R64 ;  /* 0x00000004000c7825 */ /* 0x040fe200078e0240 */
[----:B------:R-:W-:Y:S03]  /*4cb0*/  STL.64 [R1+0xd88], R116 ;  /* 0x000d887401007387 */ /* 0x000fe60000100a00 */
[C---:B------:R-:W-:Y:S01]  /*4cc0*/  IMAD.WIDE R10, R0.reuse, 0x4, R244 ;  /* 0x00000004000a7825 */ /* 0x040fe200078e02f4 */
[----:B------:R-:W-:Y:S03]  /*4cd0*/  STL.64 [R1+0xd90], R18 ;  /* 0x000d901201007387 */ /* 0x000fe60000100a00 */
[----:B------:R-:W-:Y:S01]  /*4ce0*/  IMAD.WIDE R8, R0, 0x4, R4 ;  /* 0x0000000400087825 */ /* 0x000fe200078e0204 */
[----:B------:R-:W-:Y:S03]  /*4cf0*/  LDGSTS.E [R2+0xe800], desc[UR20][R240.64], !P3 ;  /* 0x0e800000f0027fae */ /* 0x000fe6000d9a1014 */
[----:B------:R-:W-:Y:S01]  /*4d00*/  IMAD.U32 R0, RZ, RZ, UR6 ;  /* 0x00000006ff007e24 */ /* 0x000fe2000f8e00ff */
[----:B------:R-:W-:Y:S01]  /*4d10*/  STL.64 [R1+0xd98], R100 ;  /* 0x000d986401007387 */ /* 0x000fe20000100a00 */
[----:B------:R-:W-:-:S03]  /*4d20*/  UIMAD UR6, UR4, 0x22, URZ ;  /* 0x00000022040678a4 */ /* 0x000fc6000f8e02ff */
[----:B------:R-:W-:Y:S04]  /*4d30*/  LDGSTS.E [R2+0xea00], desc[UR20][R62.64], !P3 ;  /* 0x0ea000003e027fae */ /* 0x000fe8000d9a1014 */
[----:B------:R-:W-:Y:S04]  /*4d40*/  STL.64 [R1+0xda0], R102 ;  /* 0x000da06601007387 */ /* 0x000fe80000100a00 */
[----:B------:R-:W-:Y:S04]  /*4d50*/  LDGSTS.E [R2+0xec00], desc[UR20][R232.64], !P3 ;  /* 0x0ec00000e8027fae */ /* 0x000fe8000d9a1014 */
[----:B------:R-:W-:Y:S04]  /*4d60*/  STL.64 [R1+0xda8], R122 ;  /* 0x000da87a01007387 */ /* 0x000fe80000100a00 */
[----:B------:R-:W-:Y:S01]  /*4d70*/  LDGSTS.E [R2+0xee00], desc[UR20][R234.64], !P3 ;  /* 0x0ee00000ea027fae */ /* 0x000fe2000d9a1014 */
[----:B------:R-:W-:Y:S01]  /*4d80*/  ISETP.GE.U32.AND P3, PT, R80, 0x7fffff9d, PT ;  /* 0x7fffff9d5000780c */ /* 0x000fe20003f66070 */
[----:B------:R-:W-:-:S02]  /*4d90*/  VIADD R80, R81, 0xffffffdb ;  /* 0xffffffdb51507836 */ /* 0x000fc40000000000 */
[----:B------:R-:W-:Y:S04]  /*4da0*/  STL.64 [R1+0xdb0], R20 ;  /* 0x000db01401007387 */ /* 0x000fe80000100a00 */
[----:B------:R-:W-:Y:S04]  /*4db0*/  LDGSTS.E [R2+0xf000], desc[UR20][R242.64], !P5 ;  /* 0x0f000000f2027fae */ /* 0x000fe8000e9a1014 */
[----:B------:R5:W-:Y:S04]  /*4dc0*/  STL.64 [R1+0xdb8], R106 ;  /* 0x000db86a01007387 */ /* 0x000be80000100a00 */
[----:B------:R-:W-:Y:S04]  /*4dd0*/  LDGSTS.E [R2+0xf200], desc[UR20][R250.64], !P5 ;  /* 0x0f200000fa027fae */ /* 0x000fe8000e9a1014 */
[----:B------:R-:W-:Y:S04]  /*4de0*/  STL.64 [R1+0x8], R66 ;  /* 0x0000084201007387 */ /* 0x000fe80000100a00 */
[----:B------:R-:W-:Y:S01]  /*4df0*/  LDGSTS.E [R2+0xf400], desc[UR20][R66.64], !P5 ;  /* 0x0f40000042027fae */ /* 0x000fe2000e9a1014 */
[----:B-----5:R-:W-:Y:S01]  /*4e00*/  MOV R106, R248 ;  /* 0x000000f8006a7202 */ /* 0x020fe20000000f00 */
[----:B------:R-:W-:-:S02]  /*4e10*/  IMAD.MOV.U32 R107, RZ, RZ, R249 ;  /* 0x000000ffff6b7224 */ /* 0x000fc400078e00f9 */
[----:B------:R1:W-:Y:S04]  /*4e20*/  STL.64 [R1], R246 ;  /* 0x000000f601007387 */ /* 0x0003e80000100a00 */
[----:B------:R1:W-:Y:S01]  /*4e30*/  LDGSTS.E [R2+0xf600], desc[UR20][R246.64], !P5 ;  /* 0x0f600000f6027fae */ /* 0x0003e2000e9a1014 */
[----:B------:R-:W-:Y:S01]  /*4e40*/  ISETP.GE.U32.AND P5, PT, R80, 0x7fffff9c, PT ;  /* 0x7fffff9c5000780c */ /* 0x000fe20003fa6070 */
[----:B------:R-:W-:Y:S02]  /*4e50*/  VIADD R80, R81, 0xffffffda ;  /* 0xffffffda51507836 */ /* 0x000fe40000000000 */
[----:B------:R2:W-:Y:S04]  /*4e60*/  STL.64 [R1+0x10], R14 ;  /* 0x0000100e01007387 */ /* 0x0005e80000100a00 */
[----:B------:R2:W-:Y:S04]  /*4e70*/  LDGSTS.E [R2+0xf800], desc[UR20][R14.64], !P6 ;  /* 0x0f8000000e027fae */ /* 0x0005e8000f1a1014 */
[----:B------:R4:W-:Y:S01]  /*4e80*/  STL.64 [R1+0x18], R12 ;  /* 0x0000180c01007387 */ /* 0x0009e20000100a00 */
[----:B-1----:R-:W-:-:S02]  /*4e90*/  IMAD.MOV.U32 R246, RZ, RZ, R82 ;  /* 0x000000fffff67224 */ /* 0x002fc400078e0052 */
[----:B------:R-:W-:Y:S01]  /*4ea0*/  VIADD R82, R81, 0xffffffc0 ;  /* 0xffffffc051527836 */ /* 0x000fe20000000000 */
[----:B------:R4:W-:Y:S04]  /*4eb0*/  LDGSTS.E [R2+0xfa00], desc[UR20][R12.64], !P6 ;  /* 0x0fa000000c027fae */ /* 0x0009e8000f1a1014 */
[----:B------:R1:W-:Y:S01]  /*4ec0*/  STL.64 [R1+0x28], R10 ;  /* 0x0000280a01007387 */ /* 0x0003e20000100a00 */
[----:B--2---:R-:W-:-:S03]  /*4ed0*/  IMAD.WIDE R14, R0, 0x4, R6 ;  /* 0x00000004000e7825 */ /* 0x004fc600078e0206 */
[----:B------:R1:W-:Y:S04]  /*4ee0*/  LDGSTS.E [R2+0xfc00], desc[UR20][R10.64], !P6 ;  /* 0x0fc000000a027fae */ /* 0x0003e8000f1a1014 */
[----:B------:R2:W-:Y:S01]  /*4ef0*/  STL.64 [R1+0x20], R8 ;  /* 0x0000200801007387 */ /* 0x0005e20000100a00 */
[----:B----4-:R-:W-:-:S03]  /*4f00*/  IMAD.WIDE R12, R0, 0x4, R64 ;  /* 0x00000004000c7825 */ /* 0x010fc600078e0240 */
[----:B------:R2:W-:Y:S01]  /*4f10*/  LDGSTS.E [R2+0xfe00], desc[UR20][R8.64], !P6 ;  /* 0x0fe0000008027fae */ /* 0x0005e2000f1a1014 */
[----:B------:R-:W-:Y:S01]  /*4f20*/  ISETP.GE.U32.AND P6, PT, R80, 0x7fffff9b, PT ;  /* 0x7fffff9b5000780c */ /* 0x000fe20003fc6070 */
[----:B------:R-:W-:Y:S02]  /*4f30*/  VIADD R80, R81, 0xffffffd9 ;  /* 0xffffffd951507836 */ /* 0x000fe40000000000 */
[C---:B-1----:R-:W-:Y:S01]  /*4f40*/  IMAD.WIDE R10, R0.reuse, 0x4, R244 ;  /* 0x00000004000a7825 */ /* 0x042fe200078e02f4 */
[----:B------:R1:W-:Y:S04]  /*4f50*/  STL.64 [R1+0x130], R14 ;  /* 0x0001300e01007387 */ /* 0x0003e80000100a00 */
[----:B------:R1:W-:Y:S01]  /*4f60*/  LDGSTS.E [R2+0x10000], desc[UR20][R14.64], !P2 ;  /* 0x100000000e027fae */ /* 0x0003e2000d1a1014 */
[----:B--2---:R-:W-:-:S03]  /*4f70*/  IMAD.WIDE R8, R0, 0x4, R4 ;  /* 0x0000000400087825 */ /* 0x004fc600078e0204 */
[----:B------:R2:W-:Y:S01]  /*4f80*/  STL.64 [R1+0x140], R12 ;  /* 0x0001400c01007387 */ /* 0x0005e20000100a00 */
[----:B------:R-:W-:-:S03]  /*4f90*/  IMAD.U32 R0, RZ, RZ, UR9 ;  /* 0x00000009ff007e24 */ /* 0x000fc6000f8e00ff */
[----:B------:R2:W-:Y:S01]  /*4fa0*/  LDGSTS.E [R2+0x10200], desc[UR20][R12.64], !P2 ;  /* 0x102000000c027fae */ /* 0x0005e2000d1a1014 */
[----:B------:R-:W-:-:S03]  /*4fb0*/  UIMAD UR9, UR4, 0x23, URZ ;  /* 0x00000023040978a4 */ /* 0x000fc6000f8e02ff */
[----:B------:R4:W-:Y:S01]  /*4fc0*/  STL.64 [R1+0x158], R10 ;  /* 0x0001580a01007387 */ /* 0x0009e20000100a00 */
[----:B-1----:R-:W-:-:S03]  /*4fd0*/  IMAD.WIDE R14, R0, 0x4, R6 ;  /* 0x00000004000e7825 */ /* 0x002fc600078e0206 */
[----:B------:R4:W-:Y:S04]  /*4fe0*/  LDGSTS.E [R2+0x10400], desc[UR20][R10.64], !P2 ;  /* 0x104000000a027fae */ /* 0x0009e8000d1a1014 */
[----:B------:R1:W-:Y:S01]  /*4ff0*/  STL.64 [R1+0x150], R8 ;  /* 0x0001500801007387 */ /* 0x0003e20000100a00 */
[----:B--2---:R-:W-:-:S03]  /*5000*/  IMAD.WIDE R12, R0, 0x4, R64 ;  /* 0x00000004000c7825 */ /* 0x004fc600078e0240 */
[----:B------:R1:W-:Y:S01]  /*5010*/  LDGSTS.E [R2+0x10600], desc[UR20][R8.64], !P2 ;  /* 0x1060000008027fae */ /* 0x0003e2000d1a1014 */
[----:B------:R-:W-:Y:S01]  /*5020*/  ISETP.GE.U32.AND P2, PT, R80, 0x7fffff9a, PT ;  /* 0x7fffff9a5000780c */ /* 0x000fe20003f46070 */
[----:B------:R-:W-:Y:S02]  /*5030*/  VIADD R80, R81, 0xffffffd8 ;  /* 0xffffffd851507836 */ /* 0x000fe40000000000 */
[C---:B----4-:R-:W-:Y:S01]  /*5040*/  IMAD.WIDE R10, R0.reuse, 0x4, R244 ;  /* 0x00000004000a7825 */ /* 0x050fe200078e02f4 */
[----:B------:R2:W-:Y:S04]  /*5050*/  STL.64 [R1+0x168], R14 ;  /* 0x0001680e01007387 */ /* 0x0005e80000100a00 */
[----:B------:R2:W-:Y:S01]  /*5060*/  LDGSTS.E [R2+0x10800], desc[UR20][R14.64], !P4 ;  /* 0x108000000e027fae */ /* 0x0005e2000e1a1014 */
[----:B-1----:R-:W-:Y:S01]  /*5070*/  IMAD.WIDE R8, R0, 0x4, R4 ;  /* 0x0000000400087825 */ /* 0x002fe200078e0204 */
[----:B------:R-:W-:-:S02]  /*5080*/  MOV R0, UR6 ;  /* 0x0000000600007c02 */ /* 0x000fc40008000f00 */
[----:B------:R1:W-:Y:S01]  /*5090*/  STL.64 [R1+0x178], R12 ;  /* 0x0001780c01007387 */ /* 0x0003e20000100a00 */
[----:B------:R-:W-:-:S03]  /*50a0*/  UIMAD UR6, UR4, 0x24, URZ ;  /* 0x00000024040678a4 */ /* 0x000fc6000f8e02ff */
[----:B------:R1:W-:Y:S01]  /*50b0*/  LDGSTS.E [R2+0x10a00], desc[UR20][R12.64], !P4 ;  /* 0x10a000000c027fae */ /* 0x0003e2000e1a1014 */
[----:B--2---:R-:W-:-:S03]  /*50c0*/  IMAD.WIDE R14, R0, 0x4, R6 ;  /* 0x00000004000e7825 */ /* 0x004fc600078e0206 */
[----:B------:R2:W-:Y:S04]  /*50d0*/  STL.64 [R1+0x190], R10 ;  /* 0x0001900a01007387 */ /* 0x0005e80000100a00 */
[----:B------:R2:W-:Y:S04]  /*50e0*/  LDGSTS.E [R2+0x10c00], desc[UR20][R10.64], !P4 ;  /* 0x10c000000a027fae */ /* 0x0005e8000e1a1014 */
[----:B------:R4:W-:Y:S01]  /*50f0*/  STL.64 [R1+0x188], R8 ;  /* 0x0001880801007387 */ /* 0x0009e20000100a00 */
[----:B-1----:R-:W-:-:S03]  /*5100*/  IMAD.WIDE R12, R0, 0x4, R64 ;  /* 0x00000004000c7825 */ /* 0x002fc600078e0240 */
[----:B------:R4:W-:Y:S01]  /*5110*/  LDGSTS.E [R2+0x10e00], desc[UR20][R8.64], !P4 ;  /* 0x10e0000008027fae */ /* 0x0009e2000e1a1014 */
[----:B------:R-:W-:Y:S01]  /*5120*/  ISETP.GE.U32.AND P4, PT, R80, 0x7fffff99, PT ;  /* 0x7fffff995000780c */ /* 0x000fe20003f86070 */
[----:B------:R-:W-:Y:S02]  /*5130*/  VIADD R80, R81, 0xffffffd7 ;  /* 0xffffffd751507836 */ /* 0x000fe40000000000 */
[C---:B--2---:R-:W-:Y:S01]  /*5140*/  IMAD.WIDE R10, R0.reuse, 0x4, R244 ;  /* 0x00000004000a7825 */ /* 0x044fe200078e02f4 */
[----:B------:R1:W-:Y:S04]  /*5150*/  STL.64 [R1+0x1a0], R14 ;  /* 0x0001a00e01007387 */ /* 0x0003e80000100a00 */
[----:B------:R1:W-:Y:S01]  /*5160*/  LDGSTS.E [R2+0x11000], desc[UR20][R14.64], !P0 ;  /* 0x110000000e027fae */ /* 0x0003e2000c1a1014 */
[----:B----4-:R-:W-:-:S03]  /*5170*/  IMAD.WIDE R8, R0, 0x4, R4 ;  /* 0x0000000400087825 */ /* 0x010fc600078e0204 */
[----:B------:R2:W-:Y:S01]  /*5180*/  STL.64 [R1+0x1b0], R12 ;  /* 0x0001b00c01007387 */ /* 0x0005e20000100a00 */
[----:B------:R-:W-:-:S03]  /*5190*/  IMAD.U32 R0, RZ, RZ, UR9 ;  /* 0x00000009ff007e24 */ /* 0x000fc6000f8e00ff */
[----:B------:R2:W-:Y:S01]  /*51a0*/  LDGSTS.E [R2+0x11200], desc[UR20][R12.64], !P0 ;  /* 0x112000000c027fae */ /* 0x0005e2000c1a1014 */
[----:B------:R-:W-:Y:S01]  /*51b0*/  UIMAD UR9, UR4, 0x25, URZ ;  /* 0x00000025040978a4 */ /* 0x000fe2000f8e02ff */
[C---:B-1----:R-:W-:Y:S02]  /*51c0*/  IMAD.WIDE R14, R0.reuse, 0x4, R6 ;  /* 0x00000004000e7825 */ /* 0x042fe400078e0206 */
[----:B------:R1:W-:Y:S04]  /*51d0*/  STL.64 [R1+0x1c8], R10 ;  /* 0x0001c80a01007387 */ /* 0x0003e80000100a00 */
[----:B------:R1:W-:Y:S01]  /*51e0*/  LDGSTS.E [R2+0x11400], desc[UR20][R10.64], !P0 ;  /* 0x114000000a027fae */ /* 0x0003e2000c1a1014 */
[----:B--2---:R-:W-:-:S03]  /*51f0*/  IMAD.WIDE R12, R0, 0x4, R64 ;  /* 0x00000004000c7825 */ /* 0x004fc600078e0240 */
[----:B------:R2:W-:Y:S04]  /*5200*/  STL.64 [R1+0x1c0], R8 ;  /* 0x0001c00801007387 */ /* 0x0005e80000100a00 */
        /* <DEDUP_REMOVED lines=54> */
[----:B-1----:R-:W-:-:S03]  /*5570*/  IMAD.WIDE R8, R0, 0x4, R4 ;  /* 0x0000000400087825 */ /* 0x002fc600078e0204 */
[----:B------:R1:W-:Y:S01]  /*5580*/  STL.64 [R1+0x290], R12 ;  /* 0x0002900c01007387 */ /* 0x0003e20000100a00 */
[----:B------:R-:W-:-:S03]  /*5590*/  IMAD.U32 R0, RZ, RZ, UR9 ;  /* 0x00000009ff007e24 */ /* 0x000fc6000f8e00ff */
[----:B------:R1:W-:Y:S01]  /*55a0*/  LDGSTS.E [R2+0x13200], desc[UR20][R12.64], !P2 ;  /* 0x132000000c027fae */ /* 0x0003e2000d1a1014 */
[----:B------:R-:W-:-:S03]  /*55b0*/  UIMAD UR9, UR4, 0x29, URZ ;  /* 0x00000029040978a4 */ /* 0x000fc6000f8e02ff */
[----:B------:R4:W-:Y:S01]  /*55c0*/  STL.64 [R1+0x2a8], R10 ;  /* 0x0002a80a01007387 */ /* 0x0009e20000100a00 */
[----:B--2---:R-:W-:-:S03]  /*55d0*/  IMAD.WIDE R14, R0, 0x4, R6 ;  /* 0x00000004000e7825 */ /* 0x004fc600078e0206 */
[----:B------:R4:W-:Y:S04]  /*55e0*/  LDGSTS.E [R2+0x13400], desc[UR20][R10.64], !P2 ;  /* 0x134000000a027fae */ /* 0x0009e8000d1a1014 */
[----:B------:R2:W-:Y:S01]  /*55f0*/  STL.64 [R1+0x2a0], R8 ;  /* 0x0002a00801007387 */ /* 0x0005e20000100a00 */
[----:B-1----:R-:W-:-:S03]  /*5600*/  IMAD.WIDE R12, R0, 0x4, R64 ;  /* 0x00000004000c7825 */ /* 0x002fc600078e0240 */
[----:B------:R2:W-:Y:S01]  /*5610*/  LDGSTS.E [R2+0x13600], desc[UR20][R8.64], !P2 ;  /* 0x1360000008027fae */ /* 0x0005e2000d1a1014 */
[----:B------:R-:W-:Y:S01]  /*5620*/  ISETP.GE.U32.AND P2, PT, R80, 0x7fffff94, PT ;  /* 0x7fffff945000780c */ /* 0x000fe20003f46070 */
[----:B------:R-:W-:Y:S02]  /*5630*/  VIADD R80, R81, 0xffffffd2 ;  /* 0xffffffd251507836 */ /* 0x000fe40000000000 */
[C---:B----4-:R-:W-:Y:S01]  /*5640*/  IMAD.WIDE R10, R0.reuse, 0x4, R244 ;  /* 0x00000004000a7825 */ /* 0x050fe200078e02f4 */
[----:B------:R1:W-:Y:S04]  /*5650*/  STL.64 [R1+0x2b8], R14 ;  /* 0x0002b80e01007387 */ /* 0x0003e80000100a00 */
[----:B------:R1:W-:Y:S01]  /*5660*/  LDGSTS.E [R2+0x13800], desc[UR20][R14.64], !P4 ;  /* 0x138000000e027fae */ /* 0x0003e2000e1a1014 */
[----:B--2---:R-:W-:Y:S01]  /*5670*/  IMAD.WIDE R8, R0, 0x4, R4 ;  /* 0x0000000400087825 */ /* 0x004fe200078e0204 */
[----:B------:R-:W-:-:S02]  /*5680*/  MOV R0, UR6 ;  /* 0x0000000600007c02 */ /* 0x000fc40008000f00 */
[----:B------:R2:W-:Y:S01]  /*5690*/  STL.64 [R1+0x2c8], R12 ;  /* 0x0002c80c01007387 */ /* 0x0005e20000100a00 */
[----:B------:R-:W-:-:S03]  /*56a0*/  UIMAD UR6, UR4, 0x2a, URZ ;  /* 0x0000002a040678a4 */ /* 0x000fc6000f8e02ff */
[----:B------:R2:W-:Y:S01]  /*56b0*/  LDGSTS.E [R2+0x13a00], desc[UR20][R12.64], !P4 ;  /* 0x13a000000c027fae */ /* 0x0005e2000e1a1014 */
[----:B-1----:R-:W-:-:S03]  /*56c0*/  IMAD.WIDE R14, R0, 0x4, R6 ;  /* 0x00000004000e7825 */ /* 0x002fc600078e0206 */
[----:B------:R1:W-:Y:S04]  /*56d0*/  STL.64 [R1+0x2e0], R10 ;  /* 0x0002e00a01007387 */ /* 0x0003e80000100a00 */
[----:B------:R1:W-:Y:S04]  /*56e0*/  LDGSTS.E [R2+0x13c00], desc[UR20][R10.64], !P4 ;  /* 0x13c000000a027fae */ /* 0x0003e8000e1a1014 */
[----:B------:R4:W-:Y:S01]  /*56f0*/  STL.64 [R1+0x2d8], R8 ;  /* 0x0002d80801007387 */ /* 0x0009e20000100a00 */
[----:B--2---:R-:W-:-:S03]  /*5700*/  IMAD.WIDE R12, R0, 0x4, R64 ;  /* 0x00000004000c7825 */ /* 0x004fc600078e0240 */
[----:B------:R4:W-:Y:S01]  /*5710*/  LDGSTS.E [R2+0x13e00], desc[UR20][R8.64], !P4 ;  /* 0x13e0000008027fae */ /* 0x0009e2000e1a1014 */
[----:B------:R-:W-:Y:S01]  /*5720*/  ISETP.GE.U32.AND P4, PT, R80, 0x7fffff93, PT ;  /* 0x7fffff935000780c */ /* 0x000fe20003f86070 */
[----:B------:R-:W-:Y:S02]  /*5730*/  VIADD R80, R81, 0xffffffd1 ;  /* 0xffffffd151507836 */ /* 0x000fe40000000000 */
[C---:B-1----:R-:W-:Y:S01]  /*5740*/  IMAD.WIDE R10, R0.reuse, 0x4, R244 ;  /* 0x00000004000a7825 */ /* 0x042fe200078e02f4 */
        /* <DEDUP_REMOVED lines=208> */
[----:B------:R-:W1:Y:S01]  /*6450*/  S2R R247, SR_TID.X ;  /* 0x0000000000f77919 */ /* 0x000e620000002100 */
[----:B------:R4:W-:Y:S02]  /*6460*/  STL.64 [R1+0x5c8], R14 ;  /* 0x0005c80e01007387 */ /* 0x0009e40000100a00 */
[----:B--2---:R-:W-:-:S02]  /*6470*/  IMAD.WIDE R8, R0, 0x4, R4 ;  /* 0x0000000400087825 */ /* 0x004fc400078e0204 */
[----:B------:R4:W-:Y:S02]  /*6480*/  LDGSTS.E [R2+0x1a800], desc[UR20][R14.64], !P3 ;  /* 0x1a8000000e027fae */ /* 0x0009e4000d9a1014 */
[----:B------:R-:W-:Y:S02]  /*6490*/  IMAD.U32 R0, RZ, RZ, UR6 ;  /* 0x00000006ff007e24 */ /* 0x000fe4000f8e00ff */
[----:B------:R2:W-:Y:S01]  /*64a0*/  STL.64 [R1+0x5d8], R12 ;  /* 0x0005d80c01007387 */ /* 0x0005e20000100a00 */
[----:B------:R-:W-:-:S03]  /*64b0*/  UIMAD UR6, UR4, 0x38, URZ ;  /* 0x00000038040678a4 */ /* 0x000fc6000f8e02ff */
[----:B------:R2:W-:Y:S04]  /*64c0*/  LDGSTS.E [R2+0x1aa00], desc[UR20][R12.64], !P3 ;  /* 0x1aa000000c027fae */ /* 0x0005e8000d9a1014 */
[----:B------:R5:W-:Y:S01]  /*64d0*/  STL.64 [R1+0x5f0], R10 ;  /* 0x0005f00a01007387 */ /* 0x000be20000100a00 */
[----:B----4-:R-:W-:-:S03]  /*64e0*/  IMAD.WIDE R14, R0, 0x4, R6 ;  /* 0x00000004000e7825 */ /* 0x010fc600078e0206 */
[----:B------:R5:W-:Y:S04]  /*64f0*/  LDGSTS.E [R2+0x1ac00], desc[UR20][R10.64], !P3 ;  /* 0x1ac000000a027fae */ /* 0x000be8000d9a1014 */
[----:B------:R4:W-:Y:S01]  /*6500*/  STL.64 [R1+0x5e8], R8 ;  /* 0x0005e80801007387 */ /* 0x0009e20000100a00 */
[----:B--2---:R-:W-:-:S03]  /*6510*/  IMAD.WIDE R12, R0, 0x4, R64 ;  /* 0x00000004000c7825 */ /* 0x004fc600078e0240 */
[----:B------:R4:W-:Y:S01]  /*6520*/  LDGSTS.E [R2+0x1ae00], desc[UR20][R8.64], !P3 ;  /* 0x1ae0000008027fae */ /* 0x0009e2000d9a1014 */
[----:B------:R-:W-:Y:S01]  /*6530*/  ISETP.GE.U32.AND P3, PT, R80, 0x7fffff85, PT ;  /* 0x7fffff855000780c */ /* 0x000fe20003f66070 */
[----:B------:R-:W-:Y:S01]  /*6540*/  VIADD R80, R81, 0xffffffc3 ;  /* 0xffffffc351507836 */ /* 0x000fe20000000000 */
[----:B-1----:R-:W-:Y:S01]  /*6550*/  LOP3.LUT R67, R247, 0x3f, RZ, 0xc0, !PT ;  /* 0x0000003ff7437812 */ /* 0x002fe200078ec0ff */
[C---:B-----5:R-:W-:Y:S01]  /*6560*/  IMAD.WIDE R10, R0.reuse, 0x4, R244 ;  /* 0x00000004000a7825 */ /* 0x060fe200078e02f4 */
[----:B------:R1:W-:Y:S03]  /*6570*/  STL.64 [R1+0x600], R14 ;  /* 0x0006000e01007387 */ /* 0x0003e60000100a00 */
[----:B------:R-:W-:Y:S01]  /*6580*/  IMAD.MOV.U32 R247, RZ, RZ, R83 ;  /* 0x000000fffff77224 */ /* 0x000fe200078e0053 */
[----:B------:R1:W-:Y:S01]  /*6590*/  LDGSTS.E [R2+0x1b000], desc[UR20][R14.64], !P5 ;  /* 0x1b0000000e027fae */ /* 0x0003e2000e9a1014 */
[----:B------:R-:W-:Y:S01]  /*65a0*/  IADD3 R83, PT, PT, R81, -0x3f, RZ ;  /* 0xffffffc151537810 */ /* 0x000fe20007ffe0ff */
[----:B----4-:R-:W-:Y:S01]  /*65b0*/  IMAD.WIDE R8, R0, 0x4, R4 ;  /* 0x0000000400087825 */ /* 0x010fe200078e0204 */
[----:B------:R-:W-:Y:S01]  /*65c0*/  MOV R0, UR9 ;  /* 0x0000000900007c02 */ /* 0x000fe20008000f00 */
[----:B------:R2:W-:Y:S01]  /*65d0*/  STL.64 [R1+0x610], R12 ;  /* 0x0006100c01007387 */ /* 0x0005e20000100a00 */
[----:B------:R-:W-:-:S03]  /*65e0*/  UIMAD UR9, UR4, 0x39, URZ ;  /* 0x00000039040978a4 */ /* 0x000fc6000f8e02ff */
[----:B------:R2:W-:Y:S01]  /*65f0*/  LDGSTS.E [R2+0x1b200], desc[UR20][R12.64], !P5 ;  /* 0x1b2000000c027fae */ /* 0x0005e2000e9a1014 */
[----:B-1----:R-:W-:-:S03]  /*6600*/  IMAD.WIDE R14, R0, 0x4, R6 ;  /* 0x00000004000e7825 */ /* 0x002fc600078e0206 */
        /* <DEDUP_REMOVED lines=8> */
[----:B------:R1:W-:Y:S04]  /*6690*/  LDGSTS.E [R2+0x1b800], desc[UR20][R14.64], !P6 ;  /* 0x1b8000000e027fae */ /* 0x0003e8000f1a1014 */
[----:B------:R4:W-:Y:S01]  /*66a0*/  LDGSTS.E [R2+0x1ba00], desc[UR20][R12.64], !P6 ;  /* 0x1ba000000c027fae */ /* 0x0009e2000f1a1014 */
[----:B--2---:R-:W-:-:S03]  /*66b0*/  IMAD.WIDE R8, R0, 0x4, R4 ;  /* 0x0000000400087825 */ /* 0x004fc600078e0204 */
[----:B------:R2:W-:Y:S01]  /*66c0*/  LDGSTS.E [R2+0x1bc00], desc[UR20][R10.64], !P6 ;  /* 0x1bc000000a027fae */ /* 0x0005e2000f1a1014 */
[----:B------:R-:W-:-:S03]  /*66d0*/  IMAD.U32 R0, RZ, RZ, UR6 ;  /* 0x00000006ff007e24 */ /* 0x000fc6000f8e00ff */
[----:B------:R1:W-:Y:S01]  /*66e0*/  STL.64 [R1+0x638], R14 ;  /* 0x0006380e01007387 */ /* 0x0003e20000100a00 */
[----:B------:R-:W-:-:S03]  /*66f0*/  UIMAD UR6, UR4, 0x3a, URZ ;  /* 0x0000003a040678a4 */ /* 0x000fc6000f8e02ff */
[----:B------:R5:W-:Y:S01]  /*6700*/  LDGSTS.E [R2+0x1be00], desc[UR20][R8.64], !P6 ;  /* 0x1be0000008027fae */ /* 0x000be2000f1a1014 */
[----:B------:R-:W-:Y:S01]  /*6710*/  ISETP.GE.U32.AND P6, PT, R80, 0x7fffff83, PT ;  /* 0x7fffff835000780c */ /* 0x000fe20003fc6070 */
[----:B------:R-:W-:Y:S02]  /*6720*/  IMAD.U32 R80, RZ, RZ, UR9 ;  /* 0x00000009ff507e24 */ /* 0x000fe4000f8e00ff */
[----:B------:R4:W-:Y:S02]  /*6730*/  STL.64 [R1+0x648], R12 ;  /* 0x0006480c01007387 */ /* 0x0009e40000100a00 */
[--C-:B------:R-:W-:Y:S02]  /*6740*/  IMAD.WIDE R16, R80, 0x4, R6.reuse ;  /* 0x0000000450107825 */ /* 0x100fe400078e0206 */
[----:B------:R2:W-:Y:S02]  /*6750*/  STL.64 [R1+0x660], R10 ;  /* 0x0006600a01007387 */ /* 0x0005e40000100a00 */
[----:B-1----:R-:W-:-:S02]  /*6760*/  IMAD.WIDE R14, R0, 0x4, R6 ;  /* 0x00000004000e7825 */ /* 0x002fc400078e0206 */
[----:B------:R5:W-:Y:S02]  /*6770*/  STL.64 [R1+0x658], R8 ;  /* 0x0006580801007387 */ /* 0x000be40000100a00 */
[C---:B----4-:R-:W-:Y:S02]  /*6780*/  IMAD.WIDE R12, R0.reuse, 0x4, R64 ;  /* 0x00000004000c7825 */ /* 0x050fe400078e0240 */
[----:B------:R1:W-:Y:S02]  /*6790*/  STL.64 [R1+0x670], R14 ;  /* 0x0006700e01007387 */ /* 0x0003e40000100a00 */
[C---:B--2---:R-:W-:Y:S02]  /*67a0*/  IMAD.WIDE R10, R0.reuse, 0x4, R244 ;  /* 0x00000004000a7825 */ /* 0x044fe400078e02f4 */
[----:B------:R1:W-:Y:S02]  /*67b0*/  LDGSTS.E [R2+0x1c000], desc[UR20][R14.64], !P2 ;  /* 0x1c0000000e027fae */ /* 0x0003e4000d1a1014 */
[----:B-----5:R-:W-:-:S02]  /*67c0*/  IMAD.WIDE R8, R0, 0x4, R4 ;  /* 0x0000000400087825 */ /* 0x020fc400078e0204 */
[----:B------:R2:W-:Y:S02]  /*67d0*/  STL.64 [R1+0x680], R12 ;  /* 0x0006800c01007387 */ /* 0x0005e40000100a00 */
[----:B------:R-:W-:Y:S02]  /*67e0*/  IMAD.U32 R0, RZ, RZ, UR6 ;  /* 0x00000006ff007e24 */ /* 0x000fe4000f8e00ff */
[----:B------:R2:W-:Y:S01]  /*67f0*/  LDGSTS.E [R2+0x1c200], desc[UR20][R12.64], !P2 ;  /* 0x1c2000000c027fae */ /* 0x0005e2000d1a1014 */
[----:B------:R-:W-:Y:S01]  /*6800*/  UIMAD UR6, UR4, 0x3d, URZ ;  /* 0x0000003d040678a4 */ /* 0x000fe2000f8e02ff */
[----:B------:R-:W-:Y:S02]  /*6810*/  IMAD.WIDE R68, R0, 0x4, R6 ;  /* 0x0000000400447825 */ /* 0x000fe400078e0206 */
[----:B------:R4:W-:Y:S02]  /*6820*/  STL.64 [R1+0x698], R10 ;  /* 0x0006980a01007387 */ /* 0x0009e40000100a00 */
[----:B-1----:R-:W-:-:S02]  /*6830*/  IMAD.WIDE R14, R80, 0x4, R64 ;  /* 0x00000004500e7825 */ /* 0x002fc400078e0240 */
[----:B------:R4:W-:Y:S02]  /*6840*/  LDGSTS.E [R2+0x1c400], desc[UR20][R10.64], !P2 ;  /* 0x1c4000000a027fae */ /* 0x0009e4000d1a1014 */
[--C-:B------:R-:W-:Y:S02]  /*6850*/  IMAD.WIDE R20, R0, 0x4, R244.reuse ;  /* 0x0000000400147825 */ /* 0x100fe400078e02f4 */
[----:B------:R1:W-:Y:S01]  /*6860*/  LDGSTS.E [R2+0x1c600], desc[UR20][R8.64], !P2 ;  /* 0x1c60000008027fae */ /* 0x0003e2000d1a1014 */
[----:B------:R-:W-:Y:S01]  /*6870*/  ISETP.GE.AND P2, PT, R67, R81, PT ;  /* 0x000000514300720c */ /* 0x000fe20003f46270 */
[----:B--2---:R-:W-:Y:S02]  /*6880*/  IMAD.WIDE R12, R80, 0x4, R244 ;  /* 0x00000004500c7825 */ /* 0x004fe400078e02f4 */
[----:B------:R2:W-:Y:S02]  /*6890*/  LDGSTS.E [R2+0x1c800], desc[UR20][R16.64], !P4 ;  /* 0x1c80000010027fae */ /* 0x0005e4000e1a1014 */
[----:B------:R-:W-:-:S02]  /*68a0*/  IMAD.WIDE R18, R0, 0x4, R4 ;  /* 0x0000000400127825 */ /* 0x000fc400078e0204 */
[----:B------:R5:W-:Y:S02]  /*68b0*/  LDGSTS.E [R2+0x1ca00], desc[UR20][R14.64], !P4 ;  /* 0x1ca000000e027fae */ /* 0x000be4000e1a1014 */
[----:B----4-:R-:W-:Y:S02]  /*68c0*/  IMAD.WIDE R10, R80, 0x4, R4 ;  /* 0x00000004500a7825 */ /* 0x010fe400078e0204 */
[----:B------:R4:W-:Y:S02]  /*68d0*/  LDGSTS.E [R2+0x1cc00], desc[UR20][R12.64], !P4 ;  /* 0x1cc000000c027fae */ /* 0x0009e4000e1a1014 */
[----:B------:R-:W-:Y:S02]  /*68e0*/  IMAD.U32 R80, RZ, RZ, UR12 ;  /* 0x0000000cff507e24 */ /* 0x000fe4000f8e00ff */
[----:B------:R1:W-:Y:S01]  /*68f0*/  LDGSTS.E [R2+0x1ce00], desc[UR20][R10.64], !P4 ;  /* 0x1ce000000a027fae */ /* 0x0003e2000e1a1014 */
[----:B------:R-:W-:Y:S01]  /*6900*/  ISETP.GE.AND P4, PT, R67, R82, PT ;  /* 0x000000524300720c */ /* 0x000fe20003f86270 */
[----:B------:R-:W-:-:S02]  /*6910*/  IMAD.WIDE R66, R0, 0x4, R64 ;  /* 0x0000000400427825 */ /* 0x000fc400078e0240 */
[----:B------:R1:W-:Y:S02]  /*6920*/  STL.64 [R1+0x690], R8 ;  /* 0x0006900801007387 */ /* 0x0003e40000100a00 */
[----:B------:R-:W-:Y:S02]  /*6930*/  IMAD.U32 R0, RZ, RZ, UR13 ;  /* 0x0000000dff007e24 */ /* 0x000fe4000f8e00ff */
[----:B------:R-:W-:Y:S04]  /*6940*/  LDGSTS.E [R2+0x1d000], desc[UR20][R68.64], !P0 ;  /* 0x1d00000044027fae */ /* 0x000fe8000c1a1014 */
[----:B------:R2:W-:Y:S01]  /*6950*/  STL.64 [R1+0x6a8], R16 ;  /* 0x0006a81001007387 */ /* 0x0005e20000100a00 */
[----:B-1----:R-:W-:-:S03]  /*6960*/  VIADD R8, R81, 0x3f ;  /* 0x0000003f51087836 */ /* 0x002fc60000000000 */
[----:B------:R-:W-:Y:S04]  /*6970*/  LDGSTS.E [R2+0x1d200], desc[UR20][R66.64], !P0 ;  /* 0x1d20000042027fae */ /* 0x000fe8000c1a1014 */
[----:B------:R-:W-:Y:S01]  /*6980*/  LDGSTS.E [R2+0x1d400], desc[UR20][R20.64], !P0 ;  /* 0x1d40000014027fae */ /* 0x000fe2000c1a1014 */
[----:B--2---:R-:W-:-:S03]  /*6990*/  IMAD.WIDE R16, R80, 0x4, R6 ;  /* 0x0000000450107825 */ /* 0x004fc600078e0206 */
[----:B------:R5:W-:Y:S04]  /*69a0*/  STL.64 [R1+0x6b8], R14 ;  /* 0x0006b80e01007387 */ /* 0x000be80000100a00 */
[----:B------:R-:W-:Y:S01]  /*69b0*/  LDGSTS.E [R2+0x1d600], desc[UR20][R18.64], !P0 ;  /* 0x1d60000012027fae */ /* 0x000fe2000c1a1014 */
[----:B------:R-:W-:-:S03]  /*69c0*/  ISETP.GT.AND P0, PT, R8, 0x3f, PT ;  /* 0x0000003f0800780c */ /* 0x000fc60003f04270 */
[----:B------:R4:W-:Y:S01]  /*69d0*/  STL.64 [R1+0x6d0], R12 ;  /* 0x0006d00c01007387 */ /* 0x0009e20000100a00 */
[----:B------:R-:W-:-:S03]  /*69e0*/  SEL R81, RZ, 0x4, !P0 ;  /* 0x00000004ff517807 */ /* 0x000fc60004000000 */
[----:B------:R1:W-:Y:S01]  /*69f0*/  STL.64 [R1+0x6c8], R10 ;  /* 0x0006c80a01007387 */ /* 0x0003e20000100a00 */
[----:B-----5:R-:W-:Y:S01]  /*6a00*/  IMAD.WIDE R14, R80, 0x4, R64 ;  /* 0x00000004500e7825 */ /* 0x020fe200078e0240 */
[----:B------:R-:W-:Y:S02]  /*6a10*/  SEL R81, R81, RZ, !P2 ;  /* 0x000000ff51517207 */ /* 0x000fe40005000000 */
[----:B------:R-:W-:Y:S01]  /*6a20*/  STL.64 [R1+0x6e0], R68 ;  /* 0x0006e04401007387 */ /* 0x000fe20000100a00 */
[----:B------:R-:W-:Y:S01]  /*6a30*/  ISETP.GT.AND P2, PT, R8, 0x7f, PT ;  /* 0x0000007f0800780c */ /* 0x000fe20003f44270 */
[----:B------:R-:W-:Y:S02]  /*6a40*/  IMAD.WIDE R8, R0, 0x4, R4 ;  /* 0x0000000400087825 */ /* 0x000fe400078e0204 */
[----:B------:R-:W-:Y:S02]  /*6a50*/  STL.64 [R1+0x6f0], R16 ;  /* 0x0006f01001007387 */ /* 0x000fe40000100a00 */
[----:B----4-:R-:W-:-:S02]  /*6a60*/  IMAD.WIDE R12, R80, 0x4, R244 ;  /* 0x00000004500c7825 */ /* 0x010fc400078e02f4 */
[----:B------:R-:W-:Y:S02]  /*6a70*/  STL.64 [R1+0x700], R66 ;  /* 0x0007004201007387 */ /* 0x000fe40000100a00 */
[----:B-1----:R-:W-:Y:S01]  /*6a80*/  IMAD.WIDE R10, R80, 0x4, R4 ;  /* 0x00000004500a7825 */ /* 0x002fe200078e0204 */
[----:B------:R-:W-:Y:S01]  /*6a90*/  SEL R80, RZ, 0x4, P4 ;  /* 0x00000004ff507807 */ /* 0x000fe20002000000 */
[----:B------:R-:W-:Y:S01]  /*6aa0*/  STL.64 [R1+0x718], R20 ;  /* 0x0007181401007387 */ /* 0x000fe20000100a00 */
[----:B------:R-:W-:Y:S02]  /*6ab0*/  ISETP.GE.U32.AND P4, PT, R82, 0x7fffff81, PT ;  /* 0x7fffff815200780c */ /* 0x000fe40003f86070 */
[----:B------:R-:W-:Y:S01]  /*6ac0*/  SEL R80, R80, RZ, P2 ;  /* 0x000000ff50507207 */ /* 0x000fe20001000000 */
[----:B------:R-:W-:Y:S01]  /*6ad0*/  STL.64 [R1+0x710], R18 ;  /* 0x0007101201007387 */ /* 0x000fe20000100a00 */
[----:B------:R-:W1:Y:S02]  /*6ae0*/  LDC R82, c[0x0][0x3a0] ;  /* 0x0000e800ff527b82 */ /* 0x000e640000000800 */
[----:B------:R-:W-:Y:S01]  /*6af0*/  ISETP.NE.U32.AND P2, PT, R80, RZ, PT ;  /* 0x000000ff5000720c */ /* 0x000fe20003f45070 */
[----:B------:R-:W-:Y:S01]  /*6b00*/  LDGSTS.E [R2+0x1d800], desc[UR20][R16.64], !P3 ;  /* 0x1d80000010027fae */ /* 0x000fe2000d9a1014 */
[----:B---3--:R-:W-:-:S02]  /*6b10*/  VIADD R80, R3, 0xffffffbf ;  /* 0xffffffbf03507836 */ /* 0x008fc40000000000 */
[----:B------:R-:W-:Y:S01]  /*6b20*/  VIADD R3, R252, UR7 ;  /* 0x00000007fc037c36 */ /* 0x000fe20008000000 */
[----:B------:R2:W-:Y:S04]  /*6b30*/  STL.64 [R1+0x728], R14 ;  /* 0x0007280e01007387 */ /* 0x0005e80000100a00 */
[----:B------:R2:W-:Y:S04]  /*6b40*/  LDGSTS.E [R2+0x1da00], desc[UR20][R14.64], !P3 ;  /* 0x1da000000e027fae */ /* 0x0005e8000d9a1014 */
[----:B------:R3:W-:Y:S04]  /*6b50*/  STL.64 [R1+0x740], R12 ;  /* 0x0007400c01007387 */ /* 0x0007e80000100a00 */
[----:B------:R3:W-:Y:S04]  /*6b60*/  LDGSTS.E [R2+0x1dc00], desc[UR20][R12.64], !P3 ;  /* 0x1dc000000c027fae */ /* 0x0007e8000d9a1014 */
[----:B------:R4:W-:Y:S01]  /*6b70*/  STL.64 [R1+0x738], R10 ;  /* 0x0007380a01007387 */ /* 0x0009e20000100a00 */
[----:B--2---:R-:W-:-:S03]  /*6b80*/  IMAD.WIDE R14, R0, 0x4, R6 ;  /* 0x00000004000e7825 */ /* 0x004fc600078e0206 */
[----:B------:R4:W-:Y:S01]  /*6b90*/  LDGSTS.E [R2+0x1de00], desc[UR20][R10.64], !P3 ;  /* 0x1de000000a027fae */ /* 0x0009e2000d9a1014 */
[----:B------:R-:W-:Y:S02]  /*6ba0*/  ISETP.GE.U32.AND P3, PT, R83, 0x7fffff82, PT ;  /* 0x7fffff825300780c */ /* 0x000fe40003f66070 */
[----:B------:R-:W2:Y:S01]  /*6bb0*/  LDC R83, c[0x0][0x3a0] ;  /* 0x0000e800ff537b82 */ /* 0x000ea20000000800 */
[C---:B---3--:R-:W-:Y:S01]  /*6bc0*/  IMAD.WIDE R12, R0.reuse, 0x4, R64 ;  /* 0x00000004000c7825 */ /* 0x048fe200078e0240 */
[----:B------:R3:W-:Y:S04]  /*6bd0*/  STL.64 [R1+0x750], R14 ;  /* 0x0007500e01007387 */ /* 0x0007e80000100a00 */
[----:B------:R3:W-:Y:S01]  /*6be0*/  LDGSTS.E [R2+0x1e000], desc[UR20][R14.64], !P5 ;  /* 0x1e0000000e027fae */ /* 0x0007e2000e9a1014 */
[----:B----4-:R-:W-:Y:S01]  /*6bf0*/  IMAD.WIDE R10, R0, 0x4, R244 ;  /* 0x00000004000a7825 */ /* 0x010fe200078e02f4 */
[----:B------:R-:W-:Y:S01]  /*6c00*/  MOV R0, UR6 ;  /* 0x0000000600007c02 */ /* 0x000fe20008000f00 */
[----:B------:R-:W-:Y:S01]  /*6c10*/  UIMAD UR6, UR4, 0x3e, URZ ;  /* 0x0000003e040678a4 */ /* 0x000fe2000f8e02ff */
[----:B------:R4:W-:Y:S04]  /*6c20*/  STL.64 [R1+0x760], R12 ;  /* 0x0007600c01007387 */ /* 0x0009e80000100a00 */
[----:B------:R4:W-:Y:S01]  /*6c30*/  LDGSTS.E [R2+0x1e200], desc[UR20][R12.64], !P5 ;  /* 0x1e2000000c027fae */ /* 0x0009e2000e9a1014 */
[----:B---3--:R-:W-:-:S03]  /*6c40*/  IMAD.WIDE R14, R0, 0x4, R6 ;  /* 0x00000004000e7825 */ /* 0x008fc600078e0206 */
[----:B------:R3:W-:Y:S04]  /*6c50*/  STL.64 [R1+0x778], R10 ;  /* 0x0007780a01007387 */ /* 0x0007e80000100a00 */
[----:B------:R3:W-:Y:S04]  /*6c60*/  LDGSTS.E [R2+0x1e400], desc[UR20][R10.64], !P5 ;  /* 0x1e4000000a027fae */ /* 0x0007e8000e9a1014 */
[----:B------:R5:W-:Y:S01]  /*6c70*/  STL.64 [R1+0x770], R8 ;  /* 0x0007700801007387 */ /* 0x000be20000100a00 */
[----:B----4-:R-:W-:-:S03]  /*6c80*/  IMAD.WIDE R12, R0, 0x4, R64 ;  /* 0x00000004000c7825 */ /* 0x010fc600078e0240 */
[----:B------:R5:W-:Y:S01]  /*6c90*/  LDGSTS.E [R2+0x1e600], desc[UR20][R8.64], !P5 ;  /* 0x1e60000008027fae */ /* 0x000be2000e9a1014 */
[----:B------:R-:W-:Y:S02]  /*6ca0*/  ISETP.NE.U32.AND P5, PT, R81, RZ, PT ;  /* 0x000000ff5100720c */ /* 0x000fe40003fa5070 */
[----:B------:R-:W4:Y:S01]  /*6cb0*/  LDC R81, c[0x0][0x3a0] ;  /* 0x0000e800ff517b82 */ /* 0x000f220000000800 */
[C---:B---3--:R-:W-:Y:S01]  /*6cc0*/  IMAD.WIDE R10, R0.reuse, 0x4, R244 ;  /* 0x00000004000a7825 */ /* 0x048fe200078e02f4 */
[----:B------:R3:W-:Y:S04]  /*6cd0*/  STL.64 [R1+0x7a0], R14 ;  /* 0x0007a00e01007387 */ /* 0x0007e80000100a00 */
[----:B------:R3:W-:Y:S01]  /*6ce0*/  LDGSTS.E [R2+0x1e800], desc[UR20][R14.64], !P6 ;  /* 0x1e8000000e027fae */ /* 0x0007e2000f1a1014 */
[----:B-----5:R-:W-:-:S03]  /*6cf0*/  IMAD.WIDE R8, R0, 0x4, R4 ;  /* 0x0000000400087825 */ /* 0x020fc600078e0204 */
[----:B------:R5:W-:Y:S01]  /*6d00*/  STL.64 [R1+0x7c0], R12 ;  /* 0x0007c00c01007387 */ /* 0x000be20000100a00 */
[----:B------:R-:W-:Y:S01]  /*6d10*/  IMAD.U32 R0, RZ, RZ, UR6 ;  /* 0x00000006ff007e24 */ /* 0x000fe2000f8e00ff */
[----:B------:R-:W-:Y:S02]  /*6d20*/  UIMAD UR6, UR4, 0x3f, URZ ;  /* 0x0000003f040678a4 */ /* 0x000fe4000f8e02ff */
[----:B------:R5:W-:Y:S01]  /*6d30*/  LDGSTS.E [R2+0x1ea00], desc[UR20][R12.64], !P6 ;  /* 0x1ea000000c027fae */ /* 0x000be2000f1a1014 */
[----:B------:R-:W-:Y:S01]  /*6d40*/  USHF.L.U32 UR4, UR4, 0x6, URZ ;  /* 0x0000000604047899 */ /* 0x000fe200080006ff */
[C---:B---3--:R-:W-:Y:S02]  /*6d50*/  IMAD.WIDE R14, R0.reuse, 0x4, R6 ;  /* 0x00000004000e7825 */ /* 0x048fe400078e0206 */
[----:B------:R3:W-:Y:S04]  /*6d60*/  STL.64 [R1+0x7d8], R10 ;  /* 0x0007d80a01007387 */ /* 0x0007e80000100a00 */
[----:B------:R3:W-:Y:S04]  /*6d70*/  LDGSTS.E [R2+0x1ec00], desc[UR20][R10.64], !P6 ;  /* 0x1ec000000a027fae */ /* 0x0007e8000f1a1014 */
[----:B------:R2:W-:Y:S01]  /*6d80*/  STL.64 [R1+0x7d0], R8 ;  /* 0x0007d00801007387 */ /* 0x0005e20000100a00 */
[----:B-----5:R-:W-:-:S03]  /*6d90*/  IMAD.WIDE R12, R0, 0x4, R64 ;  /* 0x00000004000c7825 */ /* 0x020fc600078e0240 */
[----:B------:R2:W-:Y:S01]  /*6da0*/  LDGSTS.E [R2+0x1ee00], desc[UR20][R8.64], !P6 ;  /* 0x1ee0000008027fae */ /* 0x0005e2000f1a1014 */
[----:B------:R-:W-:Y:S01]  /*6db0*/  ISETP.GE.U32.AND P6, PT, R80, 0x7fffff80, PT ;  /* 0x7fffff805000780c */ /* 0x000fe20003fc6070 */
[----:B-1----:R-:W-:Y:S01]  /*6dc0*/  VIADD R80, R82, 0xffffffbe ;  /* 0xffffffbe52507836 */ /* 0x002fe20000000000 */
[----:B------:R-:W-:Y:S01]  /*6dd0*/  LOP3.LUT R82, R252, 0x20, RZ, 0x3c, !PT ;  /* 0x00000020fc527812 */ /* 0x000fe200078e3cff */
[----:B---3--:R-:W-:Y:S01]  /*6de0*/  IMAD.WIDE R10, R0, 0x4, R244 ;  /* 0x00000004000a7825 */ /* 0x008fe200078e02f4 */
[----:B------:R1:W-:Y:S03]  /*6df0*/  STL.64 [R1+0x798], R14 ;  /* 0x0007980e01007387 */ /* 0x0003e60000100a00 */
[----:B------:R-:W-:Y:S01]  /*6e00*/  VIADD R82, R82, UR7 ;  /* 0x0000000752527c36 */ /* 0x000fe20008000000 */
[----:B------:R1:W-:Y:S01]  /*6e10*/  LDGSTS.E [R2+0x1f000], desc[UR20][R14.64], !P3 ;  /* 0x1f0000000e027fae */ /* 0x0003e2000d9a1014 */
[----:B--2---:R-:W-:-:S03]  /*6e20*/  IMAD.WIDE R8, R0, 0x4, R4 ;  /* 0x0000000400087825 */ /* 0x004fc600078e0204 */
[----:B------:R2:W-:Y:S01]  /*6e30*/  STL.64 [R1+0x7e8], R12 ;  /* 0x0007e80c01007387 */ /* 0x0005e20000100a00 */
[----:B------:R-:W-:-:S03]  /*6e40*/  IMAD.U32 R0, RZ, RZ, UR6 ;  /* 0x00000006ff007e24 */ /* 0x000fc6000f8e00ff */
[----:B------:R2:W-:Y:S01]  /*6e50*/  LDGSTS.E [R2+0x1f200], desc[UR20][R12.64], !P3 ;  /* 0x1f2000000c027fae */ /* 0x0005e2000d9a1014 */
[----:B-1----:R-:W-:-:S03]  /*6e60*/  IMAD.WIDE R14, R0, 0x4, R6 ;  /* 0x00000004000e7825 */ /* 0x002fc600078e0206 */
[----:B------:R1:W-:Y:S04]  /*6e70*/  STL.64 [R1+0x800], R10 ;  /* 0x0008000a01007387 */ /* 0x0003e80000100a00 */
[----:B------:R1:W-:Y:S01]  /*6e80*/  LDGSTS.E [R2+0x1f400], desc[UR20][R10.64], !P3 ;  /* 0x1f4000000a027fae */ /* 0x0003e2000d9a1014 */
[----:B--2---:R-:W-:-:S03]  /*6e90*/  IMAD.WIDE R12, R0, 0x4, R64 ;  /* 0x00000004000c7825 */ /* 0x004fc600078e0240 */
[----:B------:R2:W-:Y:S04]  /*6ea0*/  STL.64 [R1+0x7f8], R8 ;  /* 0x0007f80801007387 */ /* 0x0005e80000100a00 */
[----:B------:R2:W-:Y:S01]  /*6eb0*/  LDGSTS.E [R2+0x1f600], desc[UR20][R8.64], !P3 ;  /* 0x1f60000008027fae */ /* 0x0005e2000d9a1014 */
[----:B------:R-:W-:Y:S02]  /*6ec0*/  ISETP.GE.U32.AND P3, PT, R80, 0x7fffff7f, PT ;  /* 0x7fffff7f5000780c */ /* 0x000fe40003f66070 */
[----:B------:R-:W-:Y:S01]  /*6ed0*/  LOP3.LUT R80, R252, 0x60, RZ, 0x3c, !PT ;  /* 0x00000060fc507812 */ /* 0x000fe200078e3cff */
[----:B-1----:R-:W-:Y:S01]  /*6ee0*/  IMAD.WIDE R10, R0, 0x4, R244 ;  /* 0x00000004000a7825 */ /* 0x002fe200078e02f4 */
[----:B------:R1:W-:Y:S03]  /*6ef0*/  STL.64 [R1+0x790], R14 ;  /* 0x0007900e01007387 */ /* 0x0003e60000100a00 */
[----:B------:R-:W-:Y:S01]  /*6f00*/  VIADD R80, R80, UR7 ;  /* 0x0000000750507c36 */ /* 0x000fe20008000000 */
[----:B------:R3:W-:Y:S01]  /*6f10*/  STL.64 [R1+0x810], R12 ;  /* 0x0008100c01007387 */ /* 0x0007e20000100a00 */
[----:B--2---:R-:W-:-:S03]  /*6f20*/  IMAD.WIDE R8, R0, 0x4, R4 ;  /* 0x0000000400087825 */ /* 0x004fc600078e0204 */
[----:B------:R2:W-:Y:S01]  /*6f30*/  STL.64 [R1+0x828], R10 ;  /* 0x0008280a01007387 */ /* 0x0005e20000100a00 */
[----:B------:R-:W-:-:S03]  /*6f40*/  VIADD R0, R83, 0xffffffbd ;  /* 0xffffffbd53007836 */ /* 0x000fc60000000000 */
[----:B------:R5:W-:Y:S01]  /*6f50*/  STL.64 [R1+0x820], R8 ;  /* 0x0008200801007387 */ /* 0x000be20000100a00 */
[----:B------:R-:W-:-:S03]  /*6f60*/  IMAD.U32 R83, RZ, RZ, UR4 ;  /* 0x00000004ff537e24 */ /* 0x000fc6000f8e00ff */
[----:B------:R-:W-:Y:S04]  /*6f70*/  STL [R1+0xa44], R3 ;  /* 0x000a440301007387 */ /* 0x000fe80000100800 */
[----:B------:R-:W5:Y:S04]  /*6f80*/  LDL.64 R20, [R1+0xae8] ;  /* 0x000ae80001147983 */ /* 0x000f680000100a00 */
        /* <DEDUP_REMOVED lines=10> */
[----:B------:R-:W-:Y:S04]  /*7030*/  LDGSTS.E [R2+0x1f800], desc[UR20][R14.64], !P4 ;  /* 0x1f8000000e027fae */ /* 0x000fe8000e1a1014 */
[----:B------:R-:W5:Y:S04]  /*7040*/  LDL.64 R88, [R1+0xb50] ;  /* 0x000b500001587983 */ /* 0x000f680000100a00 */
[----:B------:R-:W5:Y:S04]  /*7050*/  LDL.64 R104, [R1+0xb90] ;  /* 0x000b900001687983 */ /* 0x000f680000100a00 */
[----:B-1----:R-:W5:Y:S04]  /*7060*/  LDL.64 R14, [R1+0xb70] ;  /* 0x000b7000010e7983 */ /* 0x002f680000100a00 */
[----:B------:R-:W5:Y:S04]  /*7070*/  LDL.64 R84, [R1+0xab8] ;  /* 0x000ab80001547983 */ /* 0x000f680000100a00 */
[----:B------:R-:W-:Y:S04]  /*7080*/  LDGSTS.E [R2+0x1fa00], desc[UR20][R12.64], !P4 ;  /* 0x1fa000000c027fae */ /* 0x000fe8000e1a1014 */
[----:B------:R-:W5:Y:S04]  /*7090*/  LDL.64 R78, [R1+0xad8] ;  /* 0x000ad800014e7983 */ /* 0x000f680000100a00 */
[----:B------:R-:W5:Y:S04]  /*70a0*/  LDL.64 R98, [R1+0xb18] ;  /* 0x000b180001627983 */ /* 0x000f680000100a00 */
[----:B---3--:R-:W3:Y:S04]  /*70b0*/  LDL.64 R12, [R1+0xaf8] ;  /* 0x000af800010c7983 */ /* 0x008ee80000100a00 */
[----:B------:R-:W3:Y:S04]  /*70c0*/  LDL.64 R76, [R1+0xb38] ;  /* 0x000b3800014c7983 */ /* 0x000ee80000100a00 */
[----:B------:R-:W-:Y:S04]  /*70d0*/  LDGSTS.E [R2+0x1fc00], desc[UR20][R10.64], !P4 ;  /* 0x1fc000000a027fae */ /* 0x000fe8000e1a1014 */
[----:B------:R-:W3:Y:S04]  /*70e0*/  LDL.64 R74, [R1+0xb58] ;  /* 0x000b5800014a7983 */ /* 0x000ee80000100a00 */
[----:B------:R-:W3:Y:S04]  /*70f0*/  LDL.64 R92, [R1+0xb98] ;  /* 0x000b9800015c7983 */ /* 0x000ee80000100a00 */
[----:B--2---:R-:W2:Y:S04]  /*7100*/  LDL.64 R10, [R1+0xb78] ;  /* 0x000b7800010a7983 */ /* 0x004ea80000100a00 */
[----:B------:R-:W2:Y:S04]  /*7110*/  LDL.64 R72, [R1+0xac0] ;  /* 0x000ac00001487983 */ /* 0x000ea80000100a00 */
[----:B------:R-:W-:Y:S01]  /*7120*/  LDGSTS.E [R2+0x1fe00], desc[UR20][R8.64], !P4 ;  /* 0x1fe0000008027fae */ /* 0x000fe2000e1a1014 */
[----:B------:R-:W-:-:S02]  /*7130*/  ISETP.GE.U32.AND P4, PT, R0, 0x7fffff7e, PT ;  /* 0x7fffff7e0000780c */ /* 0x000fc40003f86070 */
[----:B----4-:R-:W-:Y:S01]  /*7140*/  IADD3 R0, PT, PT, R81, -0x44, RZ ;  /* 0xffffffbc51007810 */ /* 0x010fe20007ffe0ff */
[----:B------:R-:W4:Y:S01]  /*7150*/  LDL.64 R70, [R1+0xae0] ;  /* 0x000ae00001467983 */ /* 0x000f220000100a00 */
[----:B------:R-:W-:-:S03]  /*7160*/  LOP3.LUT R81, R252, 0x40, RZ, 0x3c, !PT ;  /* 0x00000040fc517812 */ /* 0x000fc600078e3cff */
[----:B------:R-:W2:Y:S02]  /*7170*/  LDL.64 R86, [R1+0xb20] ;  /* 0x000b200001567983 */ /* 0x000ea40000100a00 */
[----:B------:R-:W-:Y:S02]  /*7180*/  VIADD R81, R81, UR7 ;  /* 0x0000000751517c36 */ /* 0x000fe40008000000 */
[----:B-----5:R-:W5:Y:S04]  /*7190*/  LDL.64 R8, [R1+0xb00] ;  /* 0x000b000001087983 */ /* 0x020f680000100a00 */
[----:B------:R-:W0:Y:S04]  /*71a0*/  LDGDEPBAR ;  /* 0x00000000000079af */ /* 0x000e280000000000 */
[----:B------:R-:W2:Y:S04]  /*71b0*/  LDL.64 R68, [R1+0xb40] ;  /* 0x000b400001447983 */ /* 0x000ea80000100a00 */
[----:B------:R-:W-:Y:S04]  /*71c0*/  LDGSTS.E [R3+0x60000], desc[UR20][R246.64], P5 ;  /* 0x60000000f6037fae */ /* 0x000fe8000a9a1014 */
[----:B------:R-:W2:Y:S04]  /*71d0*/  LDL.64 R66, [R1+0xb60] ;  /* 0x000b600001427983 */ /* 0x000ea80000100a00 */
[----:B------:R-:W2:Y:S04]  /*71e0*/  LDL.64 R248, [R1+0xba0] ;  /* 0x000ba00001f87983 */ /* 0x000ea80000100a00 */
[----:B------:R-:W2:Y:S04]  /*71f0*/  LDL.64 R246, [R1+0xb80] ;  /* 0x000b800001f67983 */ /* 0x000ea80000100a00 */
[----:B------:R-:W-:Y:S04]  /*7200*/  LDGSTS.E [R3+0x60400], desc[UR20][R106.64], P5 ;  /* 0x604000006a037fae */ /* 0x000fe8000a9a1014 */
[----:B------:R-:W4:Y:S04]  /*7210*/  LDL.LU.64 R106, [R1+0xdb8] ;  /* 0x000db800016a7983 */ /* 0x000f280000300a00 */
[----:B------:R-:W-:Y:S04]  /*7220*/  LDGSTS.E [R3+0x60800], desc[UR20][R20.64], P5 ;  /* 0x6080000014037fae */ /* 0x000fe8000a9a1014 */
[----:B------:R-:W-:Y:S04]  /*7230*/  LDGSTS.E [R3+0x60c00], desc[UR20][R122.64], P5 ;  /* 0x60c000007a037fae */ /* 0x000fe8000a9a1014 */
[----:B------:R-:W-:Y:S04]  /*7240*/  LDGSTS.E [R3+0x61000], desc[UR20][R102.64], P5 ;  /* 0x6100000066037fae */ /* 0x000fe8000a9a1014 */
[----:B------:R-:W5:Y:S04]  /*7250*/  LDL.LU.64 R20, [R1+0xdb0] ;  /* 0x000db00001147983 */ /* 0x000f680000300a00 */
[----:B------:R-:W5:Y:S04]  /*7260*/  LDL.LU.64 R122, [R1+0xda8] ;  /* 0x000da800017a7983 */ /* 0x000f680000300a00 */
[----:B------:R-:W5:Y:S04]  /*7270*/  LDL.LU.64 R102, [R1+0xda0] ;  /* 0x000da00001667983 */ /* 0x000f680000300a00 */
        /* <DEDUP_REMOVED lines=25> */
[----:B---3--:R-:W-:Y:S04]  /*7410*/  LDGSTS.E [R81+0x60a00], desc[UR20][R12.64], P5 ;  /* 0x60a000000c517fae */ /* 0x008fe8000a9a1014 */
[----:B------:R-:W-:Y:S04]  /*7420*/  LDGSTS.E [R81+0x60e00], desc[UR20][R98.64], P5 ;  /* 0x60e0000062517fae */ /* 0x000fe8000a9a1014 */
[----:B------:R-:W3:Y:S04]  /*7430*/  LDL.LU.64 R78, [R1+0xd38] ;  /* 0x000d3800014e7983 */ /* 0x000ee80000300a00 */
[----:B------:R-:W3:Y:S04]  /*7440*/  LDL.LU.64 R12, [R1+0xd30] ;  /* 0x000d3000010c7983 */ /* 0x000ee80000300a00 */
[----:B------:R-:W3:Y:S04]  /*7450*/  LDL.LU.64 R98, [R1+0xd28] ;  /* 0x000d280001627983 */ /* 0x000ee80000300a00 */
[----:B------:R-:W-:Y:S04]  /*7460*/  LDGSTS.E [R81+0x61200], desc[UR20][R76.64], P5 ;  /* 0x612000004c517fae */ /* 0x000fe8000a9a1014 */
[----:B------:R-:W-:Y:S04]  /*7470*/  LDGSTS.E [R81+0x61600], desc[UR20][R74.64], P5 ;  /* 0x616000004a517fae */ /* 0x000fe8000a9a1014 */
[----:B--2---:R-:W-:Y:S04]  /*7480*/  LDGSTS.E [R81+0x61a00], desc[UR20][R10.64], P5 ;  /* 0x61a000000a517fae */ /* 0x004fe8000a9a1014 */
[----:B------:R-:W2:Y:S04]  /*7490*/  LDL.LU.64 R76, [R1+0xd20] ;  /* 0x000d2000014c7983 */ /* 0x000ea80000300a00 */
[----:B------:R-:W2:Y:S04]  /*74a0*/  LDL.LU.64 R74, [R1+0xd18] ;  /* 0x000d1800014a7983 */ /* 0x000ea80000300a00 */
[----:B------:R-:W2:Y:S04]  /*74b0*/  LDL.LU.64 R10, [R1+0xd10] ;  /* 0x000d1000010a7983 */ /* 0x000ea80000300a00 */
[----:B------:R-:W-:Y:S04]  /*74c0*/  LDGSTS.E [R81+0x61e00], desc[UR20][R92.64], P5 ;  /* 0x61e000005c517fae */ /* 0x000fe8000a9a1014 */
[----:B------:R-:W-:Y:S04]  /*74d0*/  LDGSTS.E [R80+0x60300], desc[UR20][R72.64], P5 ;  /* 0x6030000048507fae */ /* 0x000fe8000a9a1014 */
[----:B----4-:R-:W-:Y:S04]  /*74e0*/  LDGSTS.E [R80+0x60700], desc[UR20][R70.64], P5 ;  /* 0x6070000046507fae */ /* 0x010fe8000a9a1014 */
[----:B------:R-:W4:Y:S04]  /*74f0*/  LDL.LU.64 R92, [R1+0xd08] ;  /* 0x000d0800015c7983 */ /* 0x000f280000300a00 */
[----:B------:R-:W4:Y:S04]  /*7500*/  LDL.LU.64 R72, [R1+0xd00] ;  /* 0x000d000001487983 */ /* 0x000f280000300a00 */
[----:B------:R-:W4:Y:S04]  /*7510*/  LDL.LU.64 R70, [R1+0xcf8] ;  /* 0x000cf80001467983 */ /* 0x000f280000300a00 */
[----:B-----5:R-:W-:Y:S04]  /*7520*/  LDGSTS.E [R80+0x60b00], desc[UR20][R8.64], P5 ;  /* 0x60b0000008507fae */ /* 0x020fe8000a9a1014 */
[----:B------:R-:W-:Y:S04]  /*7530*/  LDGSTS.E [R80+0x60f00], desc[UR20][R86.64], P5 ;  /* 0x60f0000056507fae */ /* 0x000fe8000a9a1014 */
[----:B------:R-:W-:Y:S04]  /*7540*/  LDGSTS.E [R80+0x61300], desc[UR20][R68.64], P5 ;  /* 0x6130000044507fae */ /* 0x000fe8000a9a1014 */
[----:B------:R-:W5:Y:S04]  /*7550*/  LDL.LU.64 R8, [R1+0xcf0] ;  /* 0x000cf00001087983 */ /* 0x000f680000300a00 */
[----:B------:R-:W4:Y:S04]  /*7560*/  LDL.LU.64 R86, [R1+0xce8] ;  /* 0x000ce80001567983 */ /* 0x000f280000300a00 */
[----:B------:R-:W4:Y:S04]  /*7570*/  LDL.LU.64 R68, [R1+0xce0] ;  /* 0x000ce00001447983 */ /* 0x000f280000300a00 */
[----:B------:R-:W-:Y:S04]  /*7580*/  LDGSTS.E [R80+0x61700], desc[UR20][R66.64], P5 ;  /* 0x6170000042507fae */ /* 0x000fe8000a9a1014 */
[----:B------:R-:W-:Y:S04]  /*7590*/  LDGSTS.E [R80+0x61b00], desc[UR20][R246.64], P5 ;  /* 0x61b00000f6507fae */ /* 0x000fe8000a9a1014 */
[----:B------:R1:W-:Y:S04]  /*75a0*/  LDGSTS.E [R80+0x61f00], desc[UR20][R248.64], P5 ;  /* 0x61f00000f8507fae */ /* 0x0003e8000a9a1014 */
[----:B------:R-:W4:Y:S04]  /*75b0*/  LDL.LU.64 R66, [R1+0xcd8] ;  /* 0x000cd80001427983 */ /* 0x000f280000300a00 */
[----:B------:R-:W4:Y:S04]  /*75c0*/  LDL.LU.64 R246, [R1+0xcd0] ;  /* 0x000cd00001f67983 */ /* 0x000f280000300a00 */
[----:B------:R-:W4:Y:S04]  /*75d0*/  LDL.LU.64 R248, [R1+0xcc8] ;  /* 0x000cc80001f87983 */ /* 0x000f280000300a00 */
[----:B------:R1:W-:Y:S04]  /*75e0*/  STL.64 [R1+0xbc8], R80 ;  /* 0x000bc85001007387 */ /* 0x0003e80000100a00 */
[----:B------:R-:W0:Y:S01]  /*75f0*/  LDGDEPBAR ;  /* 0x00000000000079af */ /* 0x000e220000000000 */
[----:B-1----:R-:W1:Y:S01]  /*7600*/  LDC R80, c[0x0][0x3a0] ;  /* 0x0000e800ff507b82 */ /* 0x002e620000000800 */
[----:B------:R-:W-:Y:S01]  /*7610*/  ISETP.GE.U32.AND P5, PT, R0, 0x7fffff7d, PT ;  /* 0x7fffff7d0000780c */ /* 0x000fe20003fa6070 */
[----:B------:R-:W-:-:S06]  /*7620*/  IMAD.WIDE R6, R83, 0x4, R6 ;  /* 0x0000000453067825 */ /* 0x000fcc00078e0206 */
[----:B------:R-:W-:Y:S01]  /*7630*/  BAR.SYNC.DEFER_BLOCKING 0x0 ;  /* 0x0000000000007b1d */ /* 0x000fe20000010000 */
[----:B------:R-:W-:-:S07]  /*7640*/  IMAD.WIDE R64, R83, 0x4, R64 ;  /* 0x0000000453407825 */ /* 0x000fce00078e0240 */
[----:B------:R-:W2:Y:S01]  /*7650*/  LDC R81, c[0x0][0x3a0] ;  /* 0x0000e800ff517b82 */ /* 0x000ea20000000800 */
[C---:B------:R-:W-:Y:S01]  /*7660*/  IMAD.WIDE R244, R83.reuse, 0x4, R244 ;  /* 0x0000000453f47825 */ /* 0x040fe200078e02f4 */
[----:B------:R-:W-:Y:S03]  /*7670*/  STL.64 [R1+0x788], R6 ;  /* 0x0007880601007387 */ /* 0x000fe60000100a00 */
[----:B------:R-:W-:-:S04]  /*7680*/  IMAD.WIDE R4, R83, 0x4, R4 ;  /* 0x0000000453047825 */ /* 0x000fc800078e0204 */
[----:B-1----:R-:W-:Y:S02]  /*7690*/  VIADD R0, R80, 0xffffffbb ;  /* 0xffffffbb50007836 */ /* 0x002fe40000000000 */
[----:B------:R-:W1:Y:S01]  /*76a0*/  LDC R80, c[0x0][0x3a0] ;  /* 0x0000e800ff507b82 */ /* 0x000e620000000800 */
[----:B------:R-:W-:Y:S01]  /*76b0*/  @!PT LDS RZ, [RZ] ;  /* 0x00000000fffff984 */ /* 0x000fe20000000800 */
[----:B------:R-:W-:Y:S01]  /*76c0*/  @!PT LDS RZ, [RZ] ;  /* 0x00000000fffff984 */ /* 0x000fe20000000800 */
[----:B------:R-:W-:Y:S01]  /*76d0*/  @!PT LDS RZ, [RZ] ;  /* 0x00000000fffff984 */ /* 0x000fe20000000800 */
[----:B------:R-:W-:Y:S04]  /*76e0*/  LDGSTS.E [R2+0x20000], desc[UR20][R6.64], !P6 ;  /* 0x2000000006027fae */ /* 0x000fe8000f1a1014 */
[----:B------:R-:W-:Y:S04]  /*76f0*/  STL.64 [R1+0x818], R64 ;  /* 0x0008184001007387 */ /* 0x000fe80000100a00 */
[----:B------:R-:W-:Y:S04]  /*7700*/  LDGSTS.E [R2+0x20200], desc[UR20][R64.64], !P6 ;  /* 0x2020000040027fae */ /* 0x000fe8000f1a1014 */
[----:B------:R-:W-:Y:S04]  /*7710*/  STL.64 [R1+0x808], R244 ;  /* 0x000808f401007387 */ /* 0x000fe80000100a00 */
[----:B------:R-:W-:Y:S04]  /*7720*/  LDGSTS.E [R2+0x20400], desc[UR20][R244.64], !P6 ;  /* 0x20400000f4027fae */ /* 0x000fe8000f1a1014 */
[----:B------:R1:W-:Y:S04]  /*7730*/  STL.64 [R1+0x7f0], R4 ;  /* 0x0007f00401007387 */ /* 0x0003e80000100a00 */
[----:B------:R1:W-:Y:S01]  /*7740*/  LDGSTS.E [R2+0x20600], desc[UR20][R4.64], !P6 ;  /* 0x2060000004027fae */ /* 0x0003e2000f1a1014 */
[----:B------:R-:W-:Y:S01]  /*7750*/  ISETP.GE.U32.AND P6, PT, R0, 0x7fffff7c, PT ;  /* 0x7fffff7c0000780c */ /* 0x000fe20003fc6070 */
[----:B-1----:R-:W1:Y:S01]  /*7760*/  LDC R5, c[0x0][0x3a0] ;  /* 0x0000e800ff057b82 */ /* 0x002e620000000800 */
[----:B------:R-:W-:-:S07]  /*7770*/  VIADD R0, R80, 0xffffffba ;  /* 0xffffffba50007836 */ /* 0x000fce0000000000 */
[----:B------:R-:W1:Y:S01]  /*7780*/  LDC R4, c[0x0][0x3a0] ;  /* 0x0000e800ff047b82 */ /* 0x000e620000000800 */
[----:B---3--:R-:W-:-:S04]  /*7790*/  IMAD.WIDE R12, R83, 0x4, R12 ;  /* 0x00000004530c7825 */ /* 0x008fc800078e020c */
[----:B--2---:R-:W-:-:S04]  /*77a0*/  IMAD.WIDE R10, R83, 0x4, R10 ;  /* 0x00000004530a7825 */ /* 0x004fc800078e020a */
[----:B-----5:R-:W-:-:S04]  /*77b0*/  IMAD.WIDE R8, R83, 0x4, R8 ;  /* 0x0000000453087825 */ /* 0x020fc800078e0208 */
[----:B----4-:R-:W-:-:S04]  /*77c0*/  IMAD.WIDE R6, R83, 0x4, R68 ;  /* 0x0000000453067825 */ /* 0x010fc800078e0244 */
[----:B------:R-:W-:-:S04]  /*77d0*/  IMAD.WIDE R64, R83, 0x4, R66 ;  /* 0x0000000453407825 */ /* 0x000fc800078e0242 */
[----:B------:R-:W-:-:S04]  /*77e0*/  IMAD.WIDE R244, R83, 0x4, R246 ;  /* 0x0000000453f47825 */ /* 0x000fc800078e02f6 */
[----:B------:R-:W-:-:S04]  /*77f0*/  IMAD.WIDE R248, R83, 0x4, R248 ;  /* 0x0000000453f87825 */ /* 0x000fc800078e02f8 */
[C---:B------:R-:W-:Y:S01]  /*7800*/  IMAD.WIDE R66, R83.reuse, 0x4, R86 ;  /* 0x0000000453427825 */ /* 0x040fe200078e0256 */
[----:B------:R-:W-:Y:S04]  /*7810*/  STL.64 [R1+0x7e0], R248 ;  /* 0x0007e0f801007387 */ /* 0x000fe80000100a00 */
[----:B------:R-:W-:Y:S04]  /*7820*/  LDGSTS.E [R2+0x20800], desc[UR20][R248.64], !P3 ;  /* 0x20800000f8027fae */ /* 0x000fe8000d9a1014 */
[----:B------:R-:W-:Y:S04]  /*7830*/  STL.64 [R1+0x7c8], R244 ;  /* 0x0007c8f401007387 */ /* 0x000fe80000100a00 */
[----:B------:R-:W-:Y:S04]  /*7840*/  LDGSTS.E [R2+0x20a00], desc[UR20][R244.64], !P3 ;  /* 0x20a00000f4027fae */ /* 0x000fe8000d9a1014 */
[----:B------:R2:W-:Y:S04]  /*7850*/  STL.64 [R1+0x7b8], R64 ;  /* 0x0007b84001007387 */ /* 0x0005e80000100a00 */
[----:B------:R2:W-:Y:S04]  /*7860*/  LDGSTS.E [R2+0x20c00], desc[UR20][R64.64], !P3 ;  /* 0x20c0000040027fae */ /* 0x0005e8000d9a1014 */
[----:B------:R3:W-:Y:S04]  /*7870*/  STL.64 [R1+0x7b0], R6 ;  /* 0x0007b00601007387 */ /* 0x0007e80000100a00 */
[----:B------:R3:W-:Y:S01]  /*7880*/  LDGSTS.E [R2+0x20e00], desc[UR20][R6.64], !P3 ;  /* 0x20e0000006027fae */ /* 0x0007e2000d9a1014 */
[----:B--2---:R-:W-:-:S03]  /*7890*/  IMAD.WIDE R64, R83, 0x4, R70 ;  /* 0x0000000453407825 */ /* 0x004fc600078e0246 */
[----:B------:R2:W-:Y:S01]  /*78a0*/  STL.64 [R1+0x7a8], R66 ;  /* 0x0007a84201007387 */ /* 0x0005e20000100a00 */
[----:B------:R-:W-:-:S03]  /*78b0*/  ISETP.GE.U32.AND P3, PT, R0, 0x7fffff7b, PT ;  /* 0x7fffff7b0000780c */ /* 0x000fc60003f66070 */
[----:B------:R2:W-:Y:S01]  /*78c0*/  LDGSTS.E [R2+0x21000], desc[UR20][R66.64], !P4 ;  /* 0x2100000042027fae */ /* 0x0005e2000e1a1014 */
[----:B---3--:R-:W-:-:S03]  /*78d0*/  IMAD.WIDE R6, R83, 0x4, R72 ;  /* 0x0000000453067825 */ /* 0x008fc600078e0248 */
[----:B------:R3:W-:Y:S04]  /*78e0*/  STL.64 [R1+0x780], R8 ;  /* 0x0007800801007387 */ /* 0x0007e80000100a00 */
[----:B------:R3:W-:Y:S01]  /*78f0*/  LDGSTS.E [R2+0x21200], desc[UR20][R8.64], !P4 ;  /* 0x2120000008027fae */ /* 0x0007e2000e1a1014 */
[----:B------:R-:W-:-:S03]  /*7900*/  VIADD R0, R81, 0xffffffb9 ;  /* 0xffffffb951007836 */ /* 0x000fc60000000000 */
[----:B------:R4:W-:Y:S04]  /*7910*/  STL.64 [R1+0x768], R64 ;  /* 0x0007684001007387 */ /* 0x0009e80000100a00 */
[----:B------:R4:W-:Y:S01]  /*7920*/  LDGSTS.E [R2+0x21400], desc[UR20][R64.64], !P4 ;  /* 0x2140000040027fae */ /* 0x0009e2000e1a1014 */
[----:B--2---:R-:W-:-:S03]  /*7930*/  IMAD.WIDE R66, R83, 0x4, R92 ;  /* 0x0000000453427825 */ /* 0x004fc600078e025c */
[----:B------:R2:W-:Y:S04]  /*7940*/  STL.64 [R1+0x758], R6 ;  /* 0x0007580601007387 */ /* 0x0005e80000100a00 */
[----:B------:R2:W-:Y:S01]  /*7950*/  LDGSTS.E [R2+0x21600], desc[UR20][R6.64], !P4 ;  /* 0x2160000006027fae */ /* 0x0005e2000e1a1014 */
[----:B------:R-:W-:Y:S01]  /*7960*/  ISETP.GE.U32.AND P4, PT, R0, 0x7fffff7a, PT ;  /* 0x7fffff7a0000780c */ /* 0x000fe20003f86070 */
[C---:B---3--:R-:W-:Y:S02]  /*7970*/  IMAD.WIDE R8, R83.reuse, 0x4, R76 ;  /* 0x0000000453087825 */ /* 0x048fe400078e024c */
[----:B------:R-:W-:Y:S02]  /*7980*/  LDGSTS.E [R2+0x21800], desc[UR20][R66.64], !P5 ;  /* 0x2180000042027fae */ /* 0x000fe4000e9a1014 */
[----:B----4-:R-:W-:-:S02]  /*7990*/  IMAD.WIDE R64, R83, 0x4, R74 ;  /* 0x0000000453407825 */ /* 0x010fc400078e024a */
[----:B------:R3:W-:Y:S01]  /*79a0*/  LDGSTS.E [R2+0x21a00], desc[UR20][R10.64], !P5 ;  /* 0x21a000000a027fae */ /* 0x0007e2000e9a1014 */
[----:B--2---:R-:W2:Y:S01]  /*79b0*/  LDC R6, c[0x0][0x3a0] ;  /* 0x0000e800ff067b82 */ /* 0x004ea20000000800 */
[----:B-1----:R-:W-:Y:S02]  /*79c0*/  VIADD R0, R5, 0xffffffb8 ;  /* 0xffffffb805007836 */ /* 0x002fe40000000000 */
[----:B------:R1:W-:Y:S04]  /*79d0*/  LDGSTS.E [R2+0x21c00], desc[UR20][R64.64], !P5 ;  /* 0x21c0000040027fae */ /* 0x0003e8000e9a1014 */
[----:B------:R4:W-:Y:S01]  /*79e0*/  LDGSTS.E [R2+0x21e00], desc[UR20][R8.64], !P5 ;  /* 0x21e0000008027fae */ /* 0x0009e2000e9a1014 */
[----:B------:R-:W5:Y:S01]  /*79f0*/  LDC R5, c[0x0][0x3a0] ;  /* 0x0000e800ff057b82 */ /* 0x000f620000000800 */
[----:B------:R-:W-:-:S02]  /*7a00*/  ISETP.GE.U32.AND P5, PT, R0, 0x7fffff79, PT ;  /* 0x7fffff790000780c */ /* 0x000fc40003fa6070 */
[----:B------:R-:W-:Y:S01]  /*7a10*/  STL.64 [R1+0x748], R66 ;  /* 0x0007484201007387 */ /* 0x000fe20000100a00 */
[----:B------:R-:W-:-:S03]  /*7a20*/  IADD3 R0, PT, PT, R4, -0x49, RZ ;  /* 0xffffffb704007810 */ /* 0x000fc60007ffe0ff */
[----:B------:R3:W-:Y:S01]  /*7a30*/  STL.64 [R1+0x730], R10 ;  /* 0x0007300a01007387 */ /* 0x0007e20000100a00 */
[----:B------:R-:W2:Y:S03]  /*7a40*/  LDC R4, c[0x0][0x3a0] ;  /* 0x0000e800ff047b82 */ /* 0x000ea60000000800 */
[----:B------:R1:W-:Y:S04]  /*7a50*/  STL.64 [R1+0x720], R64 ;  /* 0x0007204001007387 */ /* 0x0003e80000100a00 */
[----:B------:R4:W-:Y:S01]  /*7a60*/  STL.64 [R1+0x708], R8 ;  /* 0x0007080801007387 */ /* 0x0009e20000100a00 */
[----:B---3--:R-:W-:-:S04]  /*7a70*/  IMAD.WIDE R10, R83, 0x4, R78 ;  /* 0x00000004530a7825 */ /* 0x008fc800078e024e */
[----:B-1----:R-:W-:-:S04]  /*7a80*/  IMAD.WIDE R64, R83, 0x4, R98 ;  /* 0x0000000453407825 */ /* 0x002fc800078e0262 */
[C---:B----4-:R-:W-:Y:S01]  /*7a90*/  IMAD.WIDE R8, R83.reuse, 0x4, R84 ;  /* 0x0000000453087825 */ /* 0x050fe200078e0254 */
[----:B------:R1:W-:Y:S01]  /*7aa0*/  STL.64 [R1+0x6f8], R64 ;  /* 0x0006f84001007387 */ /* 0x0003e20000100a00 */
[----:B------:R-:W3:Y:S03]  /*7ab0*/  LDC R84, c[0x0][0x3a0] ;  /* 0x0000e800ff547b82 */ /* 0x000ee60000000800 */
[----:B------:R1:W-:Y:S04]  /*7ac0*/  LDGSTS.E [R2+0x22000], desc[UR20][R64.64], !P6 ;  /* 0x2200000040027fae */ /* 0x0003e8000f1a1014 */
[----:B------:R4:W-:Y:S04]  /*7ad0*/  STL.64 [R1+0x6e8], R12 ;  /* 0x0006e80c01007387 */ /* 0x0009e80000100a00 */
[----:B------:R4:W-:Y:S01]  /*7ae0*/  LDGSTS.E [R2+0x22200], desc[UR20][R12.64], !P6 ;  /* 0x222000000c027fae */ /* 0x0009e2000f1a1014 */
[----:B-1----:R-:W-:-:S03]  /*7af0*/  IMAD.WIDE R64, R83, 0x4, R104 ;  /* 0x0000000453407825 */ /* 0x002fc600078e0268 */
[----:B------:R1:W-:Y:S04]  /*7b00*/  STL.64 [R1+0x6d8], R10 ;  /* 0x0006d80a01007387 */ /* 0x0003e80000100a00 */
[----:B------:R1:W-:Y:S01]  /*7b10*/  LDGSTS.E [R2+0x22400], desc[UR20][R10.64], !P6 ;  /* 0x224000000a027fae */ /* 0x0003e2000f1a1014 */
[----:B----4-:R-:W-:-:S03]  /*7b20*/  IMAD.WIDE R12, R83, 0x4, R14 ;  /* 0x00000004530c7825 */ /* 0x010fc600078e020e */
[----:B------:R4:W-:Y:S04]  /*7b30*/  STL.64 [R1+0x6c0], R8 ;  /* 0x0006c00801007387 */ /* 0x0009e80000100a00 */
[----:B------:R4:W-:Y:S01]  /*7b40*/  LDGSTS.E [R2+0x22600], desc[UR20][R8.64], !P6 ;  /* 0x2260000008027fae */ /* 0x0009e2000f1a1014 */
[----:B------:R-:W-:Y:S01]  /*7b50*/  ISETP.GE.U32.AND P6, PT, R0, 0x7fffff78, PT ;  /* 0x7fffff780000780c */ /* 0x000fe20003fc6070 */
[----:B--2---:R-:W-:Y:S02]  /*7b60*/  VIADD R0, R6, 0xffffffb6 ;  /* 0xffffffb606007836 */ /* 0x004fe40000000000 */
[C---:B-1----:R-:W-:Y:S01]  /*7b70*/  IMAD.WIDE R10, R83.reuse, 0x4, R88 ;  /* 0x00000004530a7825 */ /* 0x042fe200078e0258 */
[----:B------:R-:W-:Y:S01]  /*7b80*/  LDGSTS.E [R2+0x22800], desc[UR20][R64.64], !P3 ;  /* 0x2280000040027fae */ /* 0x000fe2000d9a1014 */
[----:B------:R-:W1:Y:S02]  /*7b90*/  LDC R6, c[0x0][0x3a0] ;  /* 0x0000e800ff067b82 */ /* 0x000e640000000800 */
[C---:B------:R-:W-:Y:S01]  /*7ba0*/  IMAD.WIDE R14, R83.reuse, 0x4, R110 ;  /* 0x00000004530e7825 */ /* 0x040fe200078e026e */
[----:B------:R-:W-:Y:S03]  /*7bb0*/  STL.64 [R1+0x6b0], R64 ;  /* 0x0006b04001007387 */ /* 0x000fe60000100a00 */
[C---:B----4-:R-:W-:Y:S01]  /*7bc0*/  IMAD.WIDE R8, R83.reuse, 0x4, R90 ;  /* 0x0000000453087825 */ /* 0x050fe200078e025a */
[----:B------:R2:W-:Y:S04]  /*7bd0*/  LDGSTS.E [R2+0x22a00], desc[UR20][R12.64], !P3 ;  /* 0x22a000000c027fae */ /* 0x0005e8000d9a1014 */
[----:B------:R2:W-:Y:S04]  /*7be0*/  STL.64 [R1+0x6a0], R12 ;  /* 0x0006a00c01007387 */ /* 0x0005e80000100a00 */
[----:B------:R4:W-:Y:S04]  /*7bf0*/  LDGSTS.E [R2+0x22c00], desc[UR20][R10.64], !P3 ;  /* 0x22c000000a027fae */ /* 0x0009e8000d9a1014 */
[----:B------:R4:W-:Y:S04]  /*7c00*/  STL.64 [R1+0x688], R10 ;  /* 0x0006880a01007387 */ /* 0x0009e80000100a00 */
[----:B------:R3:W-:Y:S01]  /*7c10*/  LDGSTS.E [R2+0x22e00], desc[UR20][R8.64], !P3 ;  /* 0x22e0000008027fae */ /* 0x0007e2000d9a1014 */
[----:B--2---:R-:W-:Y:S01]  /*7c20*/  IMAD.WIDE R12, R83, 0x4, R16 ;  /* 0x00000004530c7825 */ /* 0x004fe200078e0210 */
[----:B------:R-:W-:-:S02]  /*7c30*/  ISETP.GE.U32.AND P3, PT, R0, 0x7fffff77, PT ;  /* 0x7fffff770000780c */ /* 0x000fc40003f66070 */
[----:B------:R3:W-:Y:S01]  /*7c40*/  STL.64 [R1+0x678], R8 ;  /* 0x0006780801007387 */ /* 0x0007e20000100a00 */
[----:B-----5:R-:W-:Y:S02]  /*7c50*/  VIADD R0, R5, 0xffffffb5 ;  /* 0xffffffb505007836 */ /* 0x020fe40000000000 */
[----:B------:R-:W2:Y:S01]  /*7c60*/  LDC R5, c[0x0][0x3a0] ;  /* 0x0000e800ff057b82 */ /* 0x000ea20000000800 */
[C---:B----4-:R-:W-:Y:S01]  /*7c70*/  IMAD.WIDE R10, R83.reuse, 0x4, R94 ;  /* 0x00000004530a7825 */ /* 0x050fe200078e025e */
[----:B------:R4:W-:Y:S04]  /*7c80*/  LDGSTS.E [R2+0x23000], desc[UR20][R14.64], !P4 ;  /* 0x230000000e027fae */ /* 0x0009e8000e1a1014 */
[----:B------:R5:W-:Y:S01]  /*7c90*/  LDGSTS.E [R2+0x23200], desc[UR20][R12.64], !P4 ;  /* 0x232000000c027fae */ /* 0x000be2000e1a1014 */
[----:B---3--:R-:W-:-:S03]  /*7ca0*/  IMAD.WIDE R8, R83, 0x4, R96 ;  /* 0x0000000453087825 */ /* 0x008fc600078e0260 */
[----:B------:R3:W-:Y:S04]  /*7cb0*/  LDGSTS.E [R2+0x23400], desc[UR20][R10.64], !P4 ;  /* 0x234000000a027fae */ /* 0x0007e8000e1a1014 */
[----:B------:R1:W-:Y:S01]  /*7cc0*/  LDGSTS.E [R2+0x23600], desc[UR20][R8.64], !P4 ;  /* 0x2360000008027fae */ /* 0x0003e2000e1a1014 */
[----:B------:R-:W-:Y:S01]  /*7cd0*/  ISETP.GE.U32.AND P4, PT, R0, 0x7fffff76, PT ;  /* 0x7fffff760000780c */ /* 0x000fe20003f86070 */
[----:B------:R-:W-:Y:S02]  /*7ce0*/  VIADD R0, R4, 0xffffffb4 ;  /* 0xffffffb404007836 */ /* 0x000fe40000000000 */
[----:B------:R4:W-:Y:S01]  /*7cf0*/  STL.64 [R1+0x668], R14 ;  /* 0x0006680e01007387 */ /* 0x0009e20000100a00 */
[----:B------:R-:W2:Y:S03]  /*7d00*/  LDC R4, c[0x0][0x3a0] ;  /* 0x0000e800ff047b82 */ /* 0x000ea60000000800 */
[----:B------:R5:W-:Y:S04]  /*7d10*/  STL.64 [R1+0x650], R12 ;  /* 0x0006500c01007387 */ /* 0x000be80000100a00 */
[----:B------:R3:W-:Y:S01]  /*7d20*/  STL.64 [R1+0x640], R10 ;  /* 0x0006400a01007387 */ /* 0x0007e20000100a00 */
[----:B----4-:R-:W-:-:S03]  /*7d30*/  IMAD.WIDE R14, R83, 0x4, R116 ;  /* 0x00000004530e7825 */ /* 0x010fc600078e0274 */
[----:B------:R1:W-:Y:S01]  /*7d40*/  STL.64 [R1+0x630], R8 ;  /* 0x0006300801007387 */ /* 0x0003e20000100a00 */
[----:B------:R-:W4:Y:S01]  /*7d50*/  LDC R116, c[0x0][0x3a0] ;  /* 0x0000e800ff747b82 */ /* 0x000f220000000800 */
[C---:B-----5:R-:W-:Y:S02]  /*7d60*/  IMAD.WIDE R12, R83.reuse, 0x4, R18 ;  /* 0x00000004530c7825 */ /* 0x060fe400078e0212 */
[----:B------:R5:W-:Y:S02]  /*7d70*/  STL.64 [R1+0x618], R14 ;  /* 0x0006180e01007387 */ /* 0x000be40000100a00 */
[C---:B---3--:R-:W-:Y:S02]  /*7d80*/  IMAD.WIDE R10, R83.reuse, 0x4, R100 ;  /* 0x00000004530a7825 */ /* 0x048fe400078e0264 */
[----:B------:R5:W-:Y:S01]  /*7d90*/  LDGSTS.E [R2+0x23800], desc[UR20][R14.64], !P5 ;  /* 0x238000000e027fae */ /* 0x000be2000e9a1014 */
[----:B------:R-:W3:Y:S01]  /*7da0*/  LDC R100, c[0x0][0x3a0] ;  /* 0x0000e800ff647b82 */ /* 0x000ee20000000800 */
[----:B-1----:R-:W-:-:S02]  /*7db0*/  IMAD.WIDE R8, R83, 0x4, R102 ;  /* 0x0000000453087825 */ /* 0x002fc400078e0266 */
[----:B------:R1:W-:Y:S04]  /*7dc0*/  STL.64 [R1+0x608], R12 ;  /* 0x0006080c01007387 */ /* 0x0003e80000100a00 */
[----:B------:R1:W-:Y:S01]  /*7dd0*/  LDGSTS.E [R2+0x23a00], desc[UR20][R12.64], !P5 ;  /* 0x23a000000c027fae */ /* 0x0003e2000e9a1014 */
[----:B-----5:R-:W-:-:S03]  /*7de0*/  IMAD.WIDE R14, R83, 0x4, R122 ;  /* 0x00000004530e7825 */ /* 0x020fc600078e027a */
[----:B------:R5:W-:Y:S04]  /*7df0*/  STL.64 [R1+0x5f8], R10 ;  /* 0x0005f80a01007387 */ /* 0x000be80000100a00 */
[----:B------:R5:W-:Y:S01]  /*7e00*/  LDGSTS.E [R2+0x23c00], desc[UR20][R10.64], !P5 ;  /* 0x23c000000a027fae */ /* 0x000be2000e9a1014 */
[----:B-1----:R-:W-:-:S03]  /*7e10*/  IMAD.WIDE R12, R83, 0x4, R20 ;  /* 0x00000004530c7825 */ /* 0x002fc600078e0214 */
[----:B------:R1:W-:Y:S04]  /*7e20*/  STL.64 [R1+0x5e0], R8 ;  /* 0x0005e00801007387 */ /* 0x0003e80000100a00 */
[----:B------:R1:W-:Y:S01]  /*7e30*/  LDGSTS.E [R2+0x23e00], desc[UR20][R8.64], !P5 ;  /* 0x23e0000008027fae */ /* 0x0003e2000e9a1014 */
[----:B------:R-:W-:Y:S01]  /*7e40*/  ISETP.GE.U32.AND P5, PT, R0, 0x7fffff75, PT ;  /* 0x7fffff750000780c */ /* 0x000fe20003fa6070 */
[----:B-----5:R-:W-:Y:S02]  /*7e50*/  IMAD.WIDE R10, R83, 0x4, R106 ;  /* 0x00000004530a7825 */ /* 0x020fe400078e026a */
[----:B------:R5:W-:Y:S02]  /*7e60*/  LDGSTS.E [R2+0x24000], desc[UR20][R14.64], !P6 ;  /* 0x240000000e027fae */ /* 0x000be4000f1a1014 */
[----:B------:R-:W-:-:S02]  /*7e70*/  VIADD R0, R6, 0xffffffb3 ;  /* 0xffffffb306007836 */ /* 0x000fc40000000000 */
[----:B------:R5:W-:Y:S01]  /*7e80*/  STL.64 [R1+0x5d0], R14 ;  /* 0x0005d00e01007387 */ /* 0x000be20000100a00 */
[----:B------:R-:W3:Y:S01]  /*7e90*/  LDC R6, c[0x0][0x3a0] ;  /* 0x0000e800ff067b82 */ /* 0x000ee20000000800 */
[C---:B-1----:R-:W-:Y:S02]  /*7ea0*/  IMAD.WIDE R8, R83.reuse, 0x4, R108 ;  /* 0x0000000453087825 */ /* 0x042fe400078e026c */
[----:B------:R1:W-:Y:S04]  /*7eb0*/  LDGSTS.E [R2+0x24200], desc[UR20][R12.64], !P6 ;  /* 0x242000000c027fae */ /* 0x0003e8000f1a1014 */
[----:B------:R1:W-:Y:S01]  /*7ec0*/  STL.64 [R1+0x5c0], R12 ;  /* 0x0005c00c01007387 */ /* 0x0003e20000100a00 */
[C---:B------:R-:W-:Y:S01]  /*7ed0*/  IMAD.WIDE R16, R83.reuse, 0x4, R240 ;  /* 0x0000000453107825 */ /* 0x040fe200078e02f0 */
[----:B------:R-:W3:Y:S02]  /*7ee0*/  LDC R108, c[0x0][0x3a0] ;  /* 0x0000e800ff6c7b82 */ /* 0x000ee40000000800 */
[----:B------:R2:W-:Y:S01]  /*7ef0*/  LDGSTS.E [R2+0x24400], desc[UR20][R10.64], !P6 ;  /* 0x244000000a027fae */ /* 0x0005e2000f1a1014 */
[----:B-----5:R-:W-:-:S03]  /*7f00*/  IMAD.WIDE R14, R83, 0x4, R128 ;  /* 0x00000004530e7825 */ /* 0x020fc600078e0280 */
[----:B------:R5:W-:Y:S04]  /*7f10*/  STL.64 [R1+0x5a8], R10 ;  /* 0x0005a80a01007387 */ /* 0x000be80000100a00 */
[----:B------:R4:W-:Y:S01]  /*7f20*/  LDGSTS.E [R2+0x24600], desc[UR20][R8.64], !P6 ;  /* 0x2460000008027fae */ /* 0x0009e2000f1a1014 */
[----:B-1----:R-:W-:Y:S01]  /*7f30*/  IMAD.WIDE R12, R83, 0x4, R22 ;  /* 0x00000004530c7825 */ /* 0x002fe200078e0216 */
[----:B------:R-:W-:Y:S02]  /*7f40*/  ISETP.GE.U32.AND P6, PT, R0, 0x7fffff74, PT ;  /* 0x7fffff740000780c */ /* 0x000fe40003fc6070 */
[----:B------:R4:W-:Y:S01]  /*7f50*/  STL.64 [R1+0x598], R8 ;  /* 0x0005980801007387 */ /* 0x0009e20000100a00 */
[----:B--2---:R-:W-:Y:S02]  /*7f60*/  VIADD R0, R5, 0xffffffb2 ;  /* 0xffffffb205007836 */ /* 0x004fe40000000000 */
[----:B------:R-:W1:Y:S01]  /*7f70*/  LDC R5, c[0x0][0x3a0] ;  /* 0x0000e800ff057b82 */ /* 0x000e620000000800 */
[C---:B-----5:R-:W-:Y:S01]  /*7f80*/  IMAD.WIDE R10, R83.reuse, 0x4, R112 ;  /* 0x00000004530a7825 */ /* 0x060fe200078e0270 */
[----:B------:R2:W-:Y:S04]  /*7f90*/  LDGSTS.E [R2+0x24800], desc[UR20][R14.64], !P3 ;  /* 0x248000000e027fae */ /* 0x0005e8000d9a1014 */
[----:B------:R5:W-:Y:S01]  /*7fa0*/  LDGSTS.E [R2+0x24a00], desc[UR20][R12.64], !P3 ;  /* 0x24a000000c027fae */ /* 0x000be2000d9a1014 */
[----:B----4-:R-:W-:-:S03]  /*7fb0*/  IMAD.WIDE R8, R83, 0x4, R114 ;  /* 0x0000000453087825 */ /* 0x010fc600078e0272 */
[----:B------:R4:W-:Y:S04]  /*7fc0*/  LDGSTS.E [R2+0x24c00], desc[UR20][R10.64], !P3 ;  /* 0x24c000000a027fae */ /* 0x0009e8000d9a1014 */
[----:B------:R2:W-:Y:S01]  /*7fd0*/  LDGSTS.E [R2+0x24e00], desc[UR20][R8.64], !P3 ;  /* 0x24e0000008027fae */ /* 0x0005e2000d9a1014 */
[----:B------:R-:W-:Y:S02]  /*7fe0*/  ISETP.GE.U32.AND P3, PT, R0, 0x7fffff73, PT ;  /* 0x7fffff730000780c */ /* 0x000fe40003f66070 */
[----:B------:R-:W-:Y:S01]  /*7ff0*/  IADD3 R0, PT, PT, R4, -0x4f, RZ ;  /* 0xffffffb104007810 */ /* 0x000fe20007ffe0ff */
[----:B------:R2:W-:Y:S01]  /*8000*/  STL.64 [R1+0x588], R14 ;  /* 0x0005880e01007387 */ /* 0x0005e20000100a00 */
[----:B------:R-:W1:Y:S03]  /*8010*/  LDC R4, c[0x0][0x3a0] ;  /* 0x0000e800ff047b82 */ /* 0x000e660000000800 */
[----:B------:R5:W-:Y:S04]  /*8020*/  STL.64 [R1+0x570], R12 ;  /* 0x0005700c01007387 */ /* 0x000be80000100a00 */
[----:B------:R4:W-:Y:S01]  /*8030*/  STL.64 [R1+0x560], R10 ;  /* 0x0005600a01007387 */ /* 0x0009e20000100a00 */
[----:B--2---:R-:W-:-:S03]  /*8040*/  IMAD.WIDE R14, R83, 0x4, R134 ;  /* 0x00000004530e7825 */ /* 0x004fc600078e0286 */
[----:B------:R2:W-:Y:S01]  /*8050*/  STL.64 [R1+0x550], R8 ;  /* 0x0005500801007387 */ /* 0x0005e20000100a00 */
[----:B-----5:R-:W-:-:S03]  /*8060*/  IMAD.WIDE R12, R83, 0x4, R24 ;  /* 0x00000004530c7825 */ /* 0x020fc600078e0218 */
[----:B------:R5:W-:Y:S01]  /*8070*/  STL.64 [R1+0x538], R14 ;  /* 0x0005380e01007387 */ /* 0x000be20000100a00 */
[----:B------:R-:W1:Y:S01]  /*8080*/  LDC R24, c[0x0][0x3a0] ;  /* 0x0000e800ff187b82 */ /* 0x000e620000000800 */
[C---:B----4-:R-:W-:Y:S02]  /*8090*/  IMAD.WIDE R10, R83.reuse, 0x4, R118 ;  /* 0x00000004530a7825 */ /* 0x050fe400078e0276 */
[----:B------:R5:W-:Y:S02]  /*80a0*/  LDGSTS.E [R2+0x25000], desc[UR20][R14.64], !P4 ;  /* 0x250000000e027fae */ /* 0x000be4000e1a1014 */
[C---:B--2---:R-:W-:Y:S02]  /*80b0*/  IMAD.WIDE R8, R83.reuse, 0x4, R120 ;  /* 0x0000000453087825 */ /* 0x044fe400078e0278 */
[----:B------:R2:W-:Y:S04]  /*80c0*/  STL.64 [R1+0x528], R12 ;  /* 0x0005280c01007387 */ /* 0x0005e80000100a00 */
[----:B------:R2:W-:Y:S01]  /*80d0*/  LDGSTS.E [R2+0x25200], desc[UR20][R12.64], !P4 ;  /* 0x252000000c027fae */ /* 0x0005e2000e1a1014 */
[----:B-----5:R-:W-:-:S03]  /*80e0*/  IMAD.WIDE R14, R83, 0x4, R140 ;  /* 0x00000004530e7825 */ /* 0x020fc600078e028c */
[----:B------:R4:W-:Y:S04]  /*80f0*/  STL.64 [R1+0x518], R10 ;  /* 0x0005180a01007387 */ /* 0x0009e80000100a00 */
[----:B------:R4:W-:Y:S01]  /*8100*/  LDGSTS.E [R2+0x25400], desc[UR20][R10.64], !P4 ;  /* 0x254000000a027fae */ /* 0x0009e2000e1a1014 */
[----:B--2---:R-:W-:-:S03]  /*8110*/  IMAD.WIDE R12, R83, 0x4, R26 ;  /* 0x00000004530c7825 */ /* 0x004fc600078e021a */
[----:B------:R2:W-:Y:S04]  /*8120*/  STL.64 [R1+0x500], R8 ;  /* 0x0005000801007387 */ /* 0x0005e80000100a00 */
[----:B------:R2:W-:Y:S01]  /*8130*/  LDGSTS.E [R2+0x25600], desc[UR20][R8.64], !P4 ;  /* 0x2560000008027fae */ /* 0x0005e2000e1a1014 */
[----:B------:R-:W-:Y:S01]  /*8140*/  ISETP.GE.U32.AND P4, PT, R0, 0x7fffff72, PT ;  /* 0x7fffff720000780c */ /* 0x000fe20003f86070 */
[----:B----4-:R-:W-:Y:S02]  /*8150*/  IMAD.WIDE R10, R83, 0x4, R124 ;  /* 0x00000004530a7825 */ /* 0x010fe400078e027c */
[----:B------:R4:W-:Y:S01]  /*8160*/  LDGSTS.E [R2+0x25800], desc[UR20][R14.64], !P5 ;  /* 0x258000000e027fae */ /* 0x0009e2000e9a1014 */
[----:B------:R-:W5:Y:S01]  /*8170*/  LDC R124, c[0x0][0x3a0] ;  /* 0x0000e800ff7c7b82 */ /* 0x000f620000000800 */
[----:B---3--:R-:W-:-:S02]  /*8180*/  VIADD R0, R6, 0xffffffb0 ;  /* 0xffffffb006007836 */ /* 0x008fc40000000000 */
[----:B------:R4:W-:Y:S01]  /*8190*/  STL.64 [R1+0x4f0], R14 ;  /* 0x0004f00e01007387 */ /* 0x0009e20000100a00 */
[----:B--2---:R-:W-:-:S04]  /*81a0*/  IMAD.WIDE R8, R83, 0x4, R126 ;  /* 0x0000000453087825 */ /* 0x004fc800078e027e */
[----:B------:R-:W2:Y:S01]  /*81b0*/  LDC R6, c[0x0][0x3a0] ;  /* 0x0000e800ff067b82 */ /* 0x000ea20000000800 */
[----:B------:R3:W-:Y:S04]  /*81c0*/  LDGSTS.E [R2+0x25a00], desc[UR20][R12.64], !P5 ;  /* 0x25a000000c027fae */ /* 0x0007e8000e9a1014 */
[----:B------:R3:W-:Y:S01]  /*81d0*/  STL.64 [R1+0x4e0], R12 ;  /* 0x0004e00c01007387 */ /* 0x0007e20000100a00 */
[----:B----4-:R-:W-:-:S03]  /*81e0*/  IMAD.WIDE R14, R83, 0x4, R146 ;  /* 0x00000004530e7825 */ /* 0x010fc600078e0292 */
[----:B------:R4:W-:Y:S04]  /*81f0*/  LDGSTS.E [R2+0x25c00], desc[UR20][R10.64], !P5 ;  /* 0x25c000000a027fae */ /* 0x0009e8000e9a1014 */
[----:B------:R4:W-:Y:S04]  /*8200*/  STL.64 [R1+0x4c8], R10 ;  /* 0x0004c80a01007387 */ /* 0x0009e80000100a00 */
[----:B------:R4:W-:Y:S01]  /*8210*/  LDGSTS.E [R2+0x25e00], desc[UR20][R8.64], !P5 ;  /* 0x25e0000008027fae */ /* 0x0009e2000e9a1014 */
[----:B---3--:R-:W-:Y:S01]  /*8220*/  IMAD.WIDE R12, R83, 0x4, R28 ;  /* 0x00000004530c7825 */ /* 0x008fe200078e021c */
[----:B------:R-:W-:-:S02]  /*8230*/  ISETP.GE.U32.AND P5, PT, R0, 0x7fffff71, PT ;  /* 0x7fffff710000780c */ /* 0x000fc40003fa6070 */
[----:B------:R3:W-:Y:S01]  /*8240*/  STL.64 [R1+0x4b8], R8 ;  /* 0x0004b80801007387 */ /* 0x0007e20000100a00 */
[----:B-1----:R-:W-:Y:S02]  /*8250*/  VIADD R0, R5, 0xffffffaf ;  /* 0xffffffaf05007836 */ /* 0x002fe40000000000 */
[----:B------:R-:W1:Y:S01]  /*8260*/  LDC R5, c[0x0][0x3a0] ;  /* 0x0000e800ff057b82 */ /* 0x000e620000000800 */
[C---:B----4-:R-:W-:Y:S01]  /*8270*/  IMAD.WIDE R10, R83.reuse, 0x4, R130 ;  /* 0x00000004530a7825 */ /* 0x050fe200078e0282 */
[----:B------:R4:W-:Y:S04]  /*8280*/  LDGSTS.E [R2+0x26000], desc[UR20][R14.64], !P6 ;  /* 0x260000000e027fae */ /* 0x0009e8000f1a1014 */
[----:B------:R2:W-:Y:S01]  /*8290*/  LDGSTS.E [R2+0x26200], desc[UR20][R12.64], !P6 ;  /* 0x262000000c027fae */ /* 0x0005e2000f1a1014 */
[----:B---3--:R-:W-:-:S03]  /*82a0*/  IMAD.WIDE R8, R83, 0x4, R132 ;  /* 0x0000000453087825 */ /* 0x008fc600078e0284 */
[----:B------:R3:W-:Y:S01]  /*82b0*/  LDGSTS.E [R2+0x26400], desc[UR20][R10.64], !P6 ;  /* 0x264000000a027fae */ /* 0x0007e2000f1a1014 */
[----:B------:R-:W1:Y:S03]  /*82c0*/  LDC R132, c[0x0][0x3a0] ;  /* 0x0000e800ff847b82 */ /* 0x000e660000000800 */
[----:B------:R2:W-:Y:S01]  /*82d0*/  LDGSTS.E [R2+0x26600], desc[UR20][R8.64], !P6 ;  /* 0x2660000008027fae */ /* 0x0005e2000f1a1014 */
[----:B------:R-:W-:Y:S01]  /*82e0*/  ISETP.GE.U32.AND P6, PT, R0, 0x7fffff70, PT ;  /* 0x7fffff700000780c */ /* 0x000fe20003fc6070 */
[----:B------:R-:W-:Y:S02]  /*82f0*/  VIADD R0, R4, 0xffffffae ;  /* 0xffffffae04007836 */ /* 0x000fe40000000000 */
[----:B------:R4:W-:Y:S01]  /*8300*/  STL.64 [R1+0x4a8], R14 ;  /* 0x0004a80e01007387 */ /* 0x0009e20000100a00 */
[----:B------:R-:W1:Y:S03]  /*8310*/  LDC R4, c[0x0][0x3a0] ;  /* 0x0000e800ff047b82 */ /* 0x000e660000000800 */
[----:B------:R2:W-:Y:S04]  /*8320*/  STL.64 [R1+0x490], R12 ;  /* 0x0004900c01007387 */ /* 0x0005e80000100a00 */
[----:B------:R3:W-:Y:S01]  /*8330*/  STL.64 [R1+0x480], R10 ;  /* 0x0004800a01007387 */ /* 0x0007e20000100a00 */
[----:B----4-:R-:W-:-:S03]  /*8340*/  IMAD.WIDE R14, R83, 0x4, R152 ;  /* 0x00000004530e7825 */ /* 0x010fc600078e0298 */
[----:B------:R4:W-:Y:S01]  /*8350*/  STL.64 [R1+0x470], R8 ;  /* 0x0004700801007387 */ /* 0x0009e20000100a00 */
[----:B--2---:R-:W-:-:S03]  /*8360*/  IMAD.WIDE R12, R83, 0x4, R30 ;  /* 0x00000004530c7825 */ /* 0x004fc600078e021e */
[----:B------:R2:W-:Y:S01]  /*8370*/  STL.64 [R1+0x458], R14 ;  /* 0x0004580e01007387 */ /* 0x0005e20000100a00 */
[----:B---3--:R-:W-:-:S03]  /*8380*/  IMAD.WIDE R10, R83, 0x4, R136 ;  /* 0x00000004530a7825 */ /* 0x008fc600078e0288 */
[----:B------:R2:W-:Y:S01]  /*8390*/  LDGSTS.E [R2+0x26800], desc[UR20][R14.64], !P3 ;  /* 0x268000000e027fae */ /* 0x0005e2000d9a1014 */
[----:B----4-:R-:W-:-:S03]  /*83a0*/  IMAD.WIDE R8, R83, 0x4, R138 ;  /* 0x0000000453087825 */ /* 0x010fc600078e028a */
[----:B------:R3:W-:Y:S04]  /*83b0*/  STL.64 [R1+0x448], R12 ;  /* 0x0004480c01007387 */ /* 0x0007e80000100a00 */
[----:B------:R3:W-:Y:S01]  /*83c0*/  LDGSTS.E [R2+0x26a00], desc[UR20][R12.64], !P3 ;  /* 0x26a000000c027fae */ /* 0x0007e2000d9a1014 */
[----:B--2---:R-:W-:-:S03]  /*83d0*/  IMAD.WIDE R14, R83, 0x4, R158 ;  /* 0x00000004530e7825 */ /* 0x004fc600078e029e */
[----:B------:R2:W-:Y:S04]  /*83e0*/  STL.64 [R1+0x438], R10 ;  /* 0x0004380a01007387 */ /* 0x0005e80000100a00 */
[----:B------:R2:W-:Y:S01]  /*83f0*/  LDGSTS.E [R2+0x26c00], desc[UR20][R10.64], !P3 ;  /* 0x26c000000a027fae */ /* 0x0005e2000d9a1014 */
[----:B---3--:R-:W-:-:S03]  /*8400*/  IMAD.WIDE R12, R83, 0x4, R32 ;  /* 0x00000004530c7825 */ /* 0x008fc600078e0220 */
[----:B------:R3:W-:Y:S01]  /*8410*/  STL.64 [R1+0x420], R8 ;  /* 0x0004200801007387 */ /* 0x0007e20000100a00 */
[----:B------:R-:W4:Y:S03]  /*8420*/  LDC R32, c[0x0][0x3a0] ;  /* 0x0000e800ff207b82 */ /* 0x000f260000000800 */
[----:B------:R3:W-:Y:S01]  /*8430*/  LDGSTS.E [R2+0x26e00], desc[UR20][R8.64], !P3 ;  /* 0x26e0000008027fae */ /* 0x0007e2000d9a1014 */
[----:B------:R-:W-:Y:S01]  /*8440*/  ISETP.GE.U32.AND P3, PT, R0, 0x7fffff6f, PT ;  /* 0x7fffff6f0000780c */ /* 0x000fe20003f66070 */
[----:B--2---:R-:W-:Y:S02]  /*8450*/  IMAD.WIDE R10, R83, 0x4, R142 ;  /* 0x00000004530a7825 */ /* 0x004fe400078e028e */
[----:B------:R2:W-:Y:S02]  /*8460*/  LDGSTS.E [R2+0x27000], desc[UR20][R14.64], !P4 ;  /* 0x270000000e027fae */ /* 0x0005e4000e1a1014 */
[----:B------:R-:W-:-:S02]  /*8470*/  VIADD R0, R6, 0xffffffad ;  /* 0xffffffad06007836 */ /* 0x000fc40000000000 */
[----:B------:R2:W-:Y:S01]  /*8480*/  STL.64 [R1+0x410], R14 ;  /* 0x0004100e01007387 */ /* 0x0005e20000100a00 */
[----:B------:R-:W4:Y:S01]  /*8490*/  LDC R6, c[0x0][0x3a0] ;  /* 0x0000e800ff067b82 */ /* 0x000f220000000800 */
[C---:B---3--:R-:W-:Y:S02]  /*84a0*/  IMAD.WIDE R8, R83.reuse, 0x4, R144 ;  /* 0x0000000453087825 */ /* 0x048fe400078e0290 */
[----:B------:R3:W-:Y:S04]  /*84b0*/  LDGSTS.E [R2+0x27200], desc[UR20][R12.64], !P4 ;  /* 0x272000000c027fae */ /* 0x0007e8000e1a1014 */
[----:B------:R3:W-:Y:S01]  /*84c0*/  STL.64 [R1+0x400], R12 ;  /* 0x0004000c01007387 */ /* 0x0007e20000100a00 */
[----:B--2---:R-:W-:-:S03]  /*84d0*/  IMAD.WIDE R14, R83, 0x4, R164 ;  /* 0x00000004530e7825 */ /* 0x004fc600078e02a4 */
[----:B------:R2:W-:Y:S01]  /*84e0*/  LDGSTS.E [R2+0x27400], desc[UR20][R10.64], !P4 ;  /* 0x274000000a027fae */ /* 0x0005e2000e1a1014 */
[----:B------:R-:W4:Y:S03]  /*84f0*/  LDC R164, c[0x0][0x3a0] ;  /* 0x0000e800ffa47b82 */ /* 0x000f260000000800 */
[----:B------:R2:W-:Y:S04]  /*8500*/  STL.64 [R1+0x3e8], R10 ;  /* 0x0003e80a01007387 */ /* 0x0005e80000100a00 */
[----:B------:R5:W-:Y:S01]  /*8510*/  LDGSTS.E [R2+0x27600], desc[UR20][R8.64], !P4 ;  /* 0x2760000008027fae */ /* 0x000be2000e1a1014 */
[----:B---3--:R-:W-:Y:S01]  /*8520*/  IMAD.WIDE R12, R83, 0x4, R34 ;  /* 0x00000004530c7825 */ /* 0x008fe200078e0222 */
[----:B------:R-:W-:-:S02]  /*8530*/  ISETP.GE.U32.AND P4, PT, R0, 0x7fffff6e, PT ;  /* 0x7fffff6e0000780c */ /* 0x000fc40003f86070 */
[----:B------:R5:W-:Y:S01]  /*8540*/  STL.64 [R1+0x3d8], R8 ;  /* 0x0003d80801007387 */ /* 0x000be20000100a00 */
[----:B-1----:R-:W-:Y:S02]  /*8550*/  VIADD R0, R5, 0xffffffac ;  /* 0xffffffac05007836 */ /* 0x002fe40000000000 */
[----:B------:R-:W1:Y:S01]  /*8560*/  LDC R5, c[0x0][0x3a0] ;  /* 0x0000e800ff057b82 */ /* 0x000e620000000800 */
[C---:B--2---:R-:W-:Y:S01]  /*8570*/  IMAD.WIDE R10, R83.reuse, 0x4, R148 ;  /* 0x00000004530a7825 */ /* 0x044fe200078e0294 */
[----:B------:R2:W-:Y:S04]  /*8580*/  LDGSTS.E [R2+0x27800], desc[UR20][R14.64], !P5 ;  /* 0x278000000e027fae */ /* 0x0005e8000e9a1014 */
[----:B------:R3:W-:Y:S02]  /*8590*/  LDGSTS.E [R2+0x27a00], desc[UR20][R12.64], !P5 ;  /* 0x27a000000c027fae */ /* 0x0007e4000e9a1014 */
[----:B------:R-:W1:Y:S01]  /*85a0*/  LDC R148, c[0x0][0x3a0] ;  /* 0x0000e800ff947b82 */ /* 0x000e620000000800 */
[----:B-----5:R-:W-:Y:S01]  /*85b0*/  IMAD.WIDE R8, R83, 0x4, R150 ;  /* 0x0000000453087825 */ /* 0x020fe200078e0296 */
[----:B------:R5:W-:Y:S04]  /*85c0*/  LDGSTS.E [R2+0x27c00], desc[UR20][R10.64], !P5 ;  /* 0x27c000000a027fae */ /* 0x000be8000e9a1014 */
[----:B------:R2:W-:Y:S01]  /*85d0*/  LDGSTS.E [R2+0x27e00], desc[UR20][R8.64], !P5 ;  /* 0x27e0000008027fae */ /* 0x0005e2000e9a1014 */
[----:B------:R-:W-:-:S02]  /*85e0*/  ISETP.GE.U32.AND P5, PT, R0, 0x7fffff6d, PT ;  /* 0x7fffff6d0000780c */ /* 0x000fc40003fa6070 */
[----:B------:R-:W-:Y:S01]  /*85f0*/  IADD3 R0, PT, PT, R4, -0x55, RZ ;  /* 0xffffffab04007810 */ /* 0x000fe20007ffe0ff */
[----:B------:R2:W-:Y:S01]  /*8600*/  STL.64 [R1+0x3c8], R14 ;  /* 0x0003c80e01007387 */ /* 0x0005e20000100a00 */
[----:B------:R-:W1:Y:S03]  /*8610*/  LDC R4, c[0x0][0x3a0] ;  /* 0x0000e800ff047b82 */ /* 0x000e660000000800 */
[----:B------:R3:W-:Y:S04]  /*8620*/  STL.64 [R1+0x3b0], R12 ;  /* 0x0003b00c01007387 */ /* 0x0007e80000100a00 */
[----:B------:R5:W-:Y:S01]  /*8630*/  STL.64 [R1+0x3a0], R10 ;  /* 0x0003a00a01007387 */ /* 0x000be20000100a00 */
[----:B--2---:R-:W-:-:S03]  /*8640*/  IMAD.WIDE R14, R83, 0x4, R170 ;  /* 0x00000004530e7825 */ /* 0x004fc600078e02aa */
[----:B------:R2:W-:Y:S01]  /*8650*/  STL.64 [R1+0x390], R8 ;  /* 0x0003900801007387 */ /* 0x0005e20000100a00 */
[----:B---3--:R-:W-:-:S03]  /*8660*/  IMAD.WIDE R12, R83, 0x4, R36 ;  /* 0x00000004530c7825 */ /* 0x008fc600078e0224 */
[----:B------:R3:W-:Y:S01]  /*8670*/  STL.64 [R1+0x378], R14 ;  /* 0x0003780e01007387 */ /* 0x0007e20000100a00 */
[----:B-----5:R-:W-:-:S03]  /*8680*/  IMAD.WIDE R10, R83, 0x4, R154 ;  /* 0x00000004530a7825 */ /* 0x020fc600078e029a */
[----:B------:R3:W-:Y:S01]  /*8690*/  LDGSTS.E [R2+0x28000], desc[UR20][R14.64], !P6 ;  /* 0x280000000e027fae */ /* 0x0007e2000f1a1014 */
[----:B--2---:R-:W-:-:S03]  /*86a0*/  IMAD.WIDE R8, R83, 0x4, R156 ;  /* 0x0000000453087825 */ /* 0x004fc600078e029c */
[----:B------:R2:W-:Y:S01]  /*86b0*/  STL.64 [R1+0x368], R12 ;  /* 0x0003680c01007387 */ /* 0x0005e20000100a00 */
[----:B------:R-:W5:Y:S03]  /*86c0*/  LDC R156, c[0x0][0x3a0] ;  /* 0x0000e800ff9c7b82 */ /* 0x000f660000000800 */
[----:B------:R2:W-:Y:S01]  /*86d0*/  LDGSTS.E [R2+0x28200], desc[UR20][R12.64], !P6 ;  /* 0x282000000c027fae */ /* 0x0005e2000f1a1014 */
[----:B---3--:R-:W-:-:S03]  /*86e0*/  IMAD.WIDE R14, R83, 0x4, R176 ;  /* 0x00000004530e7825 */ /* 0x008fc600078e02b0 */
[----:B------:R3:W-:Y:S04]  /*86f0*/  STL.64 [R1+0x358], R10 ;  /* 0x0003580a01007387 */ /* 0x0007e80000100a00 */
[----:B------:R3:W-:Y:S01]  /*8700*/  LDGSTS.E [R2+0x28400], desc[UR20][R10.64], !P6 ;  /* 0x284000000a027fae */ /* 0x0007e2000f1a1014 */
[----:B--2---:R-:W-:-:S03]  /*8710*/  IMAD.WIDE R12, R83, 0x4, R38 ;  /* 0x00000004530c7825 */ /* 0x004fc600078e0226 */
[----:B------:R2:W-:Y:S04]  /*8720*/  STL.64 [R1+0x340], R8 ;  /* 0x0003400801007387 */ /* 0x0005e80000100a00 */
[----:B------:R2:W-:Y:S01]  /*8730*/  LDGSTS.E [R2+0x28600], desc[UR20][R8.64], !P6 ;  /* 0x2860000008027fae */ /* 0x0005e2000f1a1014 */
[----:B------:R-:W-:Y:S01]  /*8740*/  ISETP.GE.U32.AND P6, PT, R0, 0x7fffff6c, PT ;  /* 0x7fffff6c0000780c */ /* 0x000fe20003fc6070 */
[----:B---3--:R-:W-:Y:S02]  /*8750*/  IMAD.WIDE R10, R83, 0x4, R160 ;  /* 0x00000004530a7825 */ /* 0x008fe400078e02a0 */
[----:B------:R3:W-:Y:S02]  /*8760*/  STL.64 [R1+0x330], R14 ;  /* 0x0003300e01007387 */ /* 0x0007e40000100a00 */
[----:B----4-:R-:W-:-:S02]  /*8770*/  VIADD R0, R6, 0xffffffaa ;  /* 0xffffffaa06007836 */ /* 0x010fc40000000000 */
[----:B------:R3:W-:Y:S01]  /*8780*/  LDGSTS.E [R2+0x28800], desc[UR20][R14.64], !P3 ;  /* 0x288000000e027fae */ /* 0x0007e2000d9a1014 */
[----:B------:R-:W4:Y:S01]  /*8790*/  LDC R6, c[0x0][0x3a0] ;  /* 0x0000e800ff067b82 */ /* 0x000f220000000800 */
[C---:B--2---:R-:W-:Y:S02]  /*87a0*/  IMAD.WIDE R8, R83.reuse, 0x4, R162 ;  /* 0x0000000453087825 */ /* 0x044fe400078e02a2 */
[----:B------:R2:W-:Y:S04]  /*87b0*/  STL.64 [R1+0x320], R12 ;  /* 0x0003200c01007387 */ /* 0x0005e80000100a00 */
[----:B------:R2:W-:Y:S01]  /*87c0*/  LDGSTS.E [R2+0x28a00], desc[UR20][R12.64], !P3 ;  /* 0x28a000000c027fae */ /* 0x0005e2000d9a1014 */
[----:B---3--:R-:W-:-:S03]  /*87d0*/  IMAD.WIDE R14, R83, 0x4, R182 ;  /* 0x00000004530e7825 */ /* 0x008fc600078e02b6 */
[----:B------:R3:W-:Y:S04]  /*87e0*/  STL.64 [R1+0x308], R10 ;  /* 0x0003080a01007387 */ /* 0x0007e80000100a00 */
[----:B------:R3:W-:Y:S01]  /*87f0*/  LDGSTS.E [R2+0x28c00], desc[UR20][R10.64], !P3 ;  /* 0x28c000000a027fae */ /* 0x0007e2000d9a1014 */
[----:B--2---:R-:W-:-:S03]  /*8800*/  IMAD.WIDE R12, R83, 0x4, R40 ;  /* 0x00000004530c7825 */ /* 0x004fc600078e0228 */
[----:B------:R2:W-:Y:S01]  /*8810*/  STL.64 [R1+0x2f8], R8 ;  /* 0x0002f80801007387 */ /* 0x0005e20000100a00 */
[----:B------:R-:W4:Y:S03]  /*8820*/  LDC R40, c[0x0][0x3a0] ;  /* 0x0000e800ff287b82 */ /* 0x000f260000000800 */
[----:B------:R2:W-:Y:S01]  /*8830*/  LDGSTS.E [R2+0x28e00], desc[UR20][R8.64], !P3 ;  /* 0x28e0000008027fae */ /* 0x0005e2000d9a1014 */
[----:B------:R-:W-:Y:S01]  /*8840*/  ISETP.GE.U32.AND P3, PT, R0, 0x7fffff6b, PT ;  /* 0x7fffff6b0000780c */ /* 0x000fe20003f66070 */
[----:B---3--:R-:W-:Y:S02]  /*8850*/  IMAD.WIDE R10, R83, 0x4, R166 ;  /* 0x00000004530a7825 */ /* 0x008fe400078e02a6 */
[----:B------:R3:W-:Y:S02]  /*8860*/  STL.64 [R1+0x2e8], R14 ;  /* 0x0002e80e01007387 */ /* 0x0007e40000100a00 */
[----:B-1----:R-:W-:-:S02]  /*8870*/  VIADD R0, R5, 0xffffffa9 ;  /* 0xffffffa905007836 */ /* 0x002fc40000000000 */
[----:B------:R3:W-:Y:S01]  /*8880*/  LDGSTS.E [R2+0x29000], desc[UR20][R14.64], !P4 ;  /* 0x290000000e027fae */ /* 0x0007e2000e1a1014 */
[----:B------:R-:W1:Y:S01]  /*8890*/  LDC R5, c[0x0][0x3a0] ;  /* 0x0000e800ff057b82 */ /* 0x000e620000000800 */
[C---:B--2---:R-:W-:Y:S02]  /*88a0*/  IMAD.WIDE R8, R83.reuse, 0x4, R168 ;  /* 0x0000000453087825 */ /* 0x044fe400078e02a8 */
[----:B------:R2:W-:Y:S04]  /*88b0*/  STL.64 [R1+0x2d0], R12 ;  /* 0x0002d00c01007387 */ /* 0x0005e80000100a00 */
[----:B------:R2:W-:Y:S01]  /*88c0*/  LDGSTS.E [R2+0x29200], desc[UR20][R12.64], !P4 ;  /* 0x292000000c027fae */ /* 0x0005e2000e1a1014 */
[----:B---3--:R-:W-:-:S03]  /*88d0*/  IMAD.WIDE R14, R83, 0x4, R188 ;  /* 0x00000004530e7825 */ /* 0x008fc600078e02bc */
[----:B------:R3:W-:Y:S01]  /*88e0*/  STL.64 [R1+0x2c0], R10 ;  /* 0x0002c00a01007387 */ /* 0x0007e20000100a00 */
[----:B------:R-:W1:Y:S03]  /*88f0*/  LDC R188, c[0x0][0x3a0] ;  /* 0x0000e800ffbc7b82 */ /* 0x000e660000000800 */
[----:B------:R3:W-:Y:S01]  /*8900*/  LDGSTS.E [R2+0x29400], desc[UR20][R10.64], !P4 ;  /* 0x294000000a027fae */ /* 0x0007e2000e1a1014 */
[----:B--2---:R-:W-:-:S03]  /*8910*/  IMAD.WIDE R12, R83, 0x4, R42 ;  /* 0x00000004530c7825 */ /* 0x004fc600078e022a */
[----:B------:R2:W-:Y:S04]  /*8920*/  STL.64 [R1+0x2b0], R8 ;  /* 0x0002b00801007387 */ /* 0x0005e80000100a00 */
[----:B------:R2:W-:Y:S01]  /*8930*/  LDGSTS.E [R2+0x29600], desc[UR20][R8.64], !P4 ;  /* 0x2960000008027fae */ /* 0x0005e2000e1a1014 */
[----:B------:R-:W-:Y:S01]  /*8940*/  ISETP.GE.U32.AND P4, PT, R0, 0x7fffff6a, PT ;  /* 0x7fffff6a0000780c */ /* 0x000fe20003f86070 */
[----:B---3--:R-:W-:Y:S02]  /*8950*/  IMAD.WIDE R10, R83, 0x4, R172 ;  /* 0x00000004530a7825 */ /* 0x008fe400078e02ac */
[----:B------:R3:W-:Y:S01]  /*8960*/  STL.64 [R1+0x298], R14 ;  /* 0x0002980e01007387 */ /* 0x0007e20000100a00 */
[----:B------:R-:W1:Y:S01]  /*8970*/  LDC R172, c[0x0][0x3a0] ;  /* 0x0000e800ffac7b82 */ /* 0x000e620000000800 */
[----:B------:R-:W-:-:S02]  /*8980*/  VIADD R0, R4, 0xffffffa8 ;  /* 0xffffffa804007836 */ /* 0x000fc40000000000 */
[----:B------:R3:W-:Y:S01]  /*8990*/  LDGSTS.E [R2+0x29800], desc[UR20][R14.64], !P5 ;  /* 0x298000000e027fae */ /* 0x0007e2000e9a1014 */
[----:B--2---:R-:W-:-:S03]  /*89a0*/  IMAD.WIDE R8, R83, 0x4, R174 ;  /* 0x0000000453087825 */ /* 0x004fc600078e02ae */
[----:B------:R2:W-:Y:S01]  /*89b0*/  STL.64 [R1+0x288], R12 ;  /* 0x0002880c01007387 */ /* 0x0005e20000100a00 */
[----:B------:R-:W1:Y:S03]  /*89c0*/  LDC R4, c[0x0][0x3a0] ;  /* 0x0000e800ff047b82 */ /* 0x000e660000000800 */
[----:B------:R2:W-:Y:S01]  /*89d0*/  LDGSTS.E [R2+0x29a00], desc[UR20][R12.64], !P5 ;  /* 0x29a000000c027fae */ /* 0x0005e2000e9a1014 */
[----:B---3--:R-:W-:-:S03]  /*89e0*/  IMAD.WIDE R14, R83, 0x4, R194 ;  /* 0x00000004530e7825 */ /* 0x008fc600078e02c2 */
[----:B------:R3:W-:Y:S04]  /*89f0*/  STL.64 [R1+0x278], R10 ;  /* 0x0002780a01007387 */ /* 0x0007e80000100a00 */
[----:B------:R3:W-:Y:S01]  /*8a00*/  LDGSTS.E [R2+0x29c00], desc[UR20][R10.64], !P5 ;  /* 0x29c000000a027fae */ /* 0x0007e2000e9a1014 */
[----:B--2---:R-:W-:-:S03]  /*8a10*/  IMAD.WIDE R12, R83, 0x4, R44 ;  /* 0x00000004530c7825 */ /* 0x004fc600078e022c */
[----:B------:R2:W-:Y:S04]  /*8a20*/  STL.64 [R1+0x260], R8 ;  /* 0x0002600801007387 */ /* 0x0005e80000100a00 */
[----:B------:R2:W-:Y:S01]  /*8a30*/  LDGSTS.E [R2+0x29e00], desc[UR20][R8.64], !P5 ;  /* 0x29e0000008027fae */ /* 0x0005e2000e9a1014 */
[----:B---3--:R-:W-:-:S03]  /*8a40*/  IMAD.WIDE R10, R83, 0x4, R178 ;  /* 0x00000004530a7825 */ /* 0x008fc600078e02b2 */
[----:B------:R3:W-:Y:S04]  /*8a50*/  STL.64 [R1+0x250], R14 ;  /* 0x0002500e01007387 */ /* 0x0007e80000100a00 */
[----:B------:R3:W-:Y:S01]  /*8a60*/  LDGSTS.E [R2+0x2a000], desc[UR20][R14.64], !P6 ;  /* 0x2a0000000e027fae */ /* 0x0007e2000f1a1014 */
[----:B--2---:R-:W-:-:S03]  /*8a70*/  IMAD.WIDE R8, R83, 0x4, R180 ;  /* 0x0000000453087825 */ /* 0x004fc600078e02b4 */
[----:B------:R2:W-:Y:S01]  /*8a80*/  STL.64 [R1+0x240], R12 ;  /* 0x0002400c01007387 */ /* 0x0005e20000100a00 */
[----:B------:R-:W-:Y:S01]  /*8a90*/  ISETP.GE.U32.AND P5, PT, R0, 0x7fffff69, PT ;  /* 0x7fffff690000780c */ /* 0x000fe20003fa6070 */
[----:B------:R-:W1:Y:S02]  /*8aa0*/  LDC R180, c[0x0][0x3a0] ;  /* 0x0000e800ffb47b82 */ /* 0x000e640000000800 */
        /* <DEDUP_REMOVED lines=8> */
[----:B------:R3:W-:Y:S01]  /*8b30*/  STL.64 [R1+0x208], R14 ;  /* 0x0002080e01007387 */ /* 0x0007e20000100a00 */
[----:B----4-:R-:W-:-:S03]  /*8b40*/  VIADD R0, R6, 0xffffffa7 ;  /* 0xffffffa706007836 */ /* 0x010fc60000000000 */
[----:B------:R3:W-:Y:S01]  /*8b50*/  LDGSTS.E [R2+0x2a800], desc[UR20][R14.64], !P3 ;  /* 0x2a8000000e027fae */ /* 0x0007e2000d9a1014 */
[----:B------:R-:W4:Y:S01]  /*8b60*/  LDC R6, c[0x0][0x3a0] ;  /* 0x0000e800ff067b82 */ /* 0x000f220000000800 */
[C---:B--2---:R-:W-:Y:S02]  /*8b70*/  IMAD.WIDE R8, R83.reuse, 0x4, R186 ;  /* 0x0000000453087825 */ /* 0x044fe400078e02ba */
[----:B------:R2:W-:Y:S04]  /*8b80*/  STL.64 [R1+0x1f0], R12 ;  /* 0x0001f00c01007387 */ /* 0x0005e80000100a00 */
[----:B------:R2:W-:Y:S01]  /*8b90*/  LDGSTS.E [R2+0x2aa00], desc[UR20][R12.64], !P3 ;  /* 0x2aa000000c027fae */ /* 0x0005e2000d9a1014 */
[----:B---3--:R-:W-:-:S03]  /*8ba0*/  IMAD.WIDE R14, R83, 0x4, R206 ;  /* 0x00000004530e7825 */ /* 0x008fc600078e02ce */
[----:B------:R3:W-:Y:S01]  /*8bb0*/  STL.64 [R1+0x1e0], R10 ;  /* 0x0001e00a01007387 */ /* 0x0007e20000100a00 */
[----:B------:R-:W-:-:S03]  /*8bc0*/  ISETP.GE.U32.AND P6, PT, R0, 0x7fffff68, PT ;  /* 0x7fffff680000780c */ /* 0x000fc60003fc6070 */
[----:B------:R3:W-:Y:S01]  /*8bd0*/  LDGSTS.E [R2+0x2ac00], desc[UR20][R10.64], !P3 ;  /* 0x2ac000000a027fae */ /* 0x0007e2000d9a1014 */
[----:B--2---:R-:W-:-:S03]  /*8be0*/  IMAD.WIDE R12, R83, 0x4, R48 ;  /* 0x00000004530c7825 */ /* 0x004fc600078e0230 */
[----:B------:R2:W-:Y:S01]  /*8bf0*/  STL.64 [R1+0x1d0], R8 ;  /* 0x0001d00801007387 */ /* 0x0005e20000100a00 */
[----:B------:R-:W4:Y:S03]  /*8c00*/  LDC R48, c[0x0][0x3a0] ;  /* 0x0000e800ff307b82 */ /* 0x000f260000000800 */
[----:B------:R2:W-:Y:S01]  /*8c10*/  LDGSTS.E [R2+0x2ae00], desc[UR20][R8.64], !P3 ;  /* 0x2ae0000008027fae */ /* 0x0005e2000d9a1014 */
[----:B---3--:R-:W-:-:S03]  /*8c20*/  IMAD.WIDE R10, R83, 0x4, R190 ;  /* 0x00000004530a7825 */ /* 0x008fc600078e02be */
[----:B------:R3:W-:Y:S01]  /*8c30*/  STL.64 [R1+0x1b8], R14 ;  /* 0x0001b80e01007387 */ /* 0x0007e20000100a00 */
[----:B-1----:R-:W-:-:S03]  /*8c40*/  VIADD R0, R5, 0xffffffa6 ;  /* 0xffffffa605007836 */ /* 0x002fc60000000000 */
[----:B------:R3:W-:Y:S01]  /*8c50*/  LDGSTS.E [R2+0x2b000], desc[UR20][R14.64], !P4 ;  /* 0x2b0000000e027fae */ /* 0x0007e2000e1a1014 */
[----:B------:R-:W1:Y:S01]  /*8c60*/  LDC R5, c[0x0][0x3a0] ;  /* 0x0000e800ff057b82 */ /* 0x000e620000000800 */
        /* <DEDUP_REMOVED lines=8> */
[----:B------:R2:W-:Y:S04]  /*8cf0*/  STL.64 [R1+0x180], R8 ;  /* 0x0001800801007387 */ /* 0x0005e80000100a00 */
[----:B------:R2:W-:Y:S01]  /*8d00*/  LDGSTS.E [R2+0x2b600], desc[UR20][R8.64], !P4 ;  /* 0x2b60000008027fae */ /* 0x0005e2000e1a1014 */
[----:B---3--:R-:W-:-:S03]  /*8d10*/  IMAD.WIDE R10, R83, 0x4, R196 ;  /* 0x00000004530a7825 */ /* 0x008fc600078e02c4 */
[----:B------:R3:W-:Y:S01]  /*8d20*/  STL.64 [R1+0x170], R14 ;  /* 0x0001700e01007387 */ /* 0x0007e20000100a00 */
[----:B------:R-:W-:Y:S01]  /*8d30*/  IADD3 R0, PT, PT, R4, -0x5b, RZ ;  /* 0xffffffa504007810 */ /* 0x000fe20007ffe0ff */
[----:B------:R-:W1:Y:S02]  /*8d40*/  LDC R196, c[0x0][0x3a0] ;  /* 0x0000e800ffc47b82 */ /* 0x000e640000000800 */
[----:B------:R3:W-:Y:S01]  /*8d50*/  LDGSTS.E [R2+0x2b800], desc[UR20][R14.64], !P5 ;  /* 0x2b8000000e027fae */ /* 0x0007e2000e9a1014 */
[----:B--2---:R-:W-:-:S03]  /*8d60*/  IMAD.WIDE R8, R83, 0x4, R198 ;  /* 0x0000000453087825 */ /* 0x004fc600078e02c6 */
[----:B------:R2:W-:Y:S02]  /*8d70*/  STL.64 [R1+0x160], R12 ;  /* 0x0001600c01007387 */ /* 0x0005e40000100a00 */
[----:B------:R-:W1:Y:S02]  /*8d80*/  LDC R4, c[0x0][0x3a0] ;  /* 0x0000e800ff047b82 */ /* 0x000e640000000800 */
[----:B------:R2:W-:Y:S01]  /*8d90*/  LDGSTS.E [R2+0x2ba00], desc[UR20][R12.64], !P5 ;  /* 0x2ba000000c027fae */ /* 0x0005e2000e9a1014 */
[----:B---3--:R-:W-:-:S03]  /*8da0*/  IMAD.WIDE R14, R83, 0x4, R218 ;  /* 0x00000004530e7825 */ /* 0x008fc600078e02da */
[----:B------:R3:W-:Y:S01]  /*8db0*/  STL.64 [R1+0x148], R10 ;  /* 0x0001480a01007387 */ /* 0x0007e20000100a00 */
[----:B------:R-:W-:Y:S01]  /*8dc0*/  ISETP.GE.U32.AND P4, PT, R0, 0x7fffff66, PT ;  /* 0x7fffff660000780c */ /* 0x000fe20003f86070 */
[----:B------:R-:W1:Y:S02]  /*8dd0*/  LDC R197, c[0x0][0x3a0] ;  /* 0x0000e800ffc57b82 */ /* 0x000e640000000800 */
        /* <DEDUP_REMOVED lines=43> */
[----:B------:R-:W3:Y:S03]  /*9090*/  LDC R220, c[0x0][0x3a0] ;  /* 0x0000e800ffdc7b82 */ /* 0x000ee60000000800 */
[----:B------:R1:W-:Y:S01]  /*90a0*/  STL.64 [R1+0xc0], R12 ;  /* 0x0000c00c01007387 */ /* 0x0003e20000100a00 */
[----:B--2---:R-:W-:-:S03]  /*90b0*/  IMAD.WIDE R8, R83, 0x4, R222 ;  /* 0x0000000453087825 */ /* 0x004fc600078e02de */
[----:B------:R2:W-:Y:S01]  /*90c0*/  STL.64 [R1+0xb8], R10 ;  /* 0x0000b80a01007387 */ /* 0x0005e20000100a00 */
[----:B------:R-:W2:Y:S03]  /*90d0*/  LDC R221, c[0x0][0x3a0] ;  /* 0x0000e800ffdd7b82 */ /* 0x000ea60000000800 */
[----:B------:R1:W-:Y:S04]  /*90e0*/  STL.64 [R1+0xb0], R8 ;  /* 0x0000b00801007387 */ /* 0x0003e80000100a00 */
[----:B------:R-:W5:Y:S04]  /*90f0*/  LDL.LU.64 R248, [R1+0x8] ;  /* 0x0000080001f87983 */ /* 0x000f680000300a00 */
[----:B------:R-:W5:Y:S01]  /*9100*/  LDL.64 R80, [R1] ;  /* 0x0000000001507983 */ /* 0x000f620000100a00 */
[----:B----4-:R-:W-:-:S02]  /*9110*/  VIADD R0, R6, 0xffffffa4 ;  /* 0xffffffa406007836 */ /* 0x010fc40000000000 */
[----:B------:R-:W4:Y:S03]  /*9120*/  LDC R6, c[0x0][0x3a0] ;  /* 0x0000e800ff067b82 */ /* 0x000f260000000800 */
[----:B------:R-:W-:Y:S01]  /*9130*/  ISETP.GE.U32.AND P5, PT, R0, 0x7fffff65, PT ;  /* 0x7fffff650000780c */ /* 0x000fe20003fa6070 */
[----:B-1----:R-:W-:-:S04]  /*9140*/  VIADD R0, R5, 0xffffffa3 ;  /* 0xffffffa305007836 */ /* 0x002fc80000000000 */
[----:B------:R-:W1:Y:S01]  /*9150*/  LDC R5, c[0x0][0x3a0] ;  /* 0x0000e800ff057b82 */ /* 0x000e620000000800 */
[----:B------:R-:W-:Y:S01]  /*9160*/  ISETP.GE.U32.AND P6, PT, R0, 0x7fffff64, PT ;  /* 0x7fffff640000780c */ /* 0x000fe20003fc6070 */
[----:B------:R-:W-:-:S05]  /*9170*/  VIADD R0, R4, 0xffffffa2 ;  /* 0xffffffa204007836 */ /* 0x000fca0000000000 */
[----:B------:R-:W-:Y:S01]  /*9180*/  ISETP.GE.U32.AND P3, PT, R0, 0x7fffff63, PT ;  /* 0x7fffff630000780c */ /* 0x000fe20003f66070 */
[----:B------:R3:W-:Y:S01]  /*9190*/  LDGSTS.E [R2+0x2d800], desc[UR20][R14.64], !P5 ;  /* 0x2d8000000e027fae */ /* 0x0007e2000e9a1014 */
[----:B------:R-:W1:Y:S03]  /*91a0*/  LDC R4, c[0x0][0x3a0] ;  /* 0x0000e800ff047b82 */ /* 0x000e660000000800 */
[----:B------:R2:W-:Y:S04]  /*91b0*/  LDGSTS.E [R2+0x2da00], desc[UR20][R12.64], !P5 ;  /* 0x2da000000c027fae */ /* 0x0005e8000e9a1014 */
[----:B------:R2:W-:Y:S01]  /*91c0*/  LDGSTS.E [R2+0x2dc00], desc[UR20][R10.64], !P5 ;  /* 0x2dc000000a027fae */ /* 0x0005e2000e9a1014 */
[----:B---3--:R-:W-:-:S03]  /*91d0*/  IMAD.WIDE R14, R83, 0x4, R238 ;  /* 0x00000004530e7825 */ /* 0x008fc600078e02ee */
[----:B------:R3:W-:Y:S01]  /*91e0*/  LDGSTS.E [R2+0x2de00], desc[UR20][R8.64], !P5 ;  /* 0x2de0000008027fae */ /* 0x0007e2000e9a1014 */
[----:B--2---:R-:W-:-:S03]  /*91f0*/  IMAD.WIDE R12, R83, 0x4, R60 ;  /* 0x00000004530c7825 */ /* 0x004fc600078e023c */
[----:B------:R2:W-:Y:S01]  /*9200*/  STL.64 [R1+0xa8], R14 ;  /* 0x0000a80e01007387 */ /* 0x0005e20000100a00 */
[----:B------:R-:W-:-:S03]  /*9210*/  IMAD.WIDE R10, R83, 0x4, R226 ;  /* 0x00000004530a7825 */ /* 0x000fc600078e02e2 */
[----:B------:R1:W-:Y:S01]  /*9220*/  STL.64 [R1+0xa0], R12 ;  /* 0x0000a00c01007387 */ /* 0x0003e20000100a00 */
[----:B---3--:R-:W-:-:S03]  /*9230*/  IMAD.WIDE R8, R83, 0x4, R228 ;  /* 0x0000000453087825 */ /* 0x008fc600078e02e4 */
[----:B------:R2:W-:Y:S04]  /*9240*/  LDGSTS.E [R2+0x2e000], desc[UR20][R14.64], !P6 ;  /* 0x2e0000000e027fae */ /* 0x0005e8000f1a1014 */
[----:B------:R3:W-:Y:S04]  /*9250*/  STL.64 [R1+0x98], R10 ;  /* 0x0000980a01007387 */ /* 0x0007e80000100a00 */
[----:B------:R1:W-:Y:S04]  /*9260*/  LDGSTS.E [R2+0x2e200], desc[UR20][R12.64], !P6 ;  /* 0x2e2000000c027fae */ /* 0x0003e8000f1a1014 */
[----:B------:R3:W-:Y:S01]  /*9270*/  STL.64 [R1+0x90], R8 ;  /* 0x0000900801007387 */ /* 0x0007e20000100a00 */
[----:B--2---:R-:W-:-:S03]  /*9280*/  IMAD.WIDE R14, R83, 0x4, R62 ;  /* 0x00000004530e7825 */ /* 0x004fc600078e023e */
[----:B------:R3:W-:Y:S04]  /*9290*/  LDGSTS.E [R2+0x2e400], desc[UR20][R10.64], !P6 ;  /* 0x2e4000000a027fae */ /* 0x0007e8000f1a1014 */
[----:B------:R-:W-:Y:S01]  /*92a0*/  LDGSTS.E [R2+0x2e600], desc[UR20][R8.64], !P6 ;  /* 0x2e60000008027fae */ /* 0x000fe2000f1a1014 */
[----:B-1----:R-:W-:-:S03]  /*92b0*/  IMAD.WIDE R12, R83, 0x4, R232 ;  /* 0x00000004530c7825 */ /* 0x002fc600078e02e8 */
[----:B------:R-:W2:Y:S01]  /*92c0*/  LDL.LU.64 R92, [R1+0x10] ;  /* 0x00001000015c7983 */ /* 0x000ea20000300a00 */
[----:B---3--:R-:W-:-:S03]  /*92d0*/  IMAD.WIDE R10, R83, 0x4, R234 ;  /* 0x00000004530a7825 */ /* 0x008fc600078e02ea */
[----:B------:R1:W-:Y:S04]  /*92e0*/  LDGSTS.E [R2+0x2e800], desc[UR20][R16.64], !P3 ;  /* 0x2e80000010027fae */ /* 0x0003e8000d9a1014 */
[----:B------:R-:W3:Y:S04]  /*92f0*/  LDL.LU.64 R8, [R1+0x18] ;  /* 0x0000180001087983 */ /* 0x000ee80000300a00 */
[----:B------:R-:W3:Y:S04]  /*9300*/  LDL.LU.64 R66, [R1+0x28] ;  /* 0x0000280001427983 */ /* 0x000ee80000300a00 */
[----:B------:R-:W3:Y:S04]  /*9310*/  LDL.LU.64 R246, [R1+0x20] ;  /* 0x0000200001f67983 */ /* 0x000ee80000300a00 */
[----:B------:R1:W-:Y:S04]  /*9320*/  STL.64 [R1+0x88], R16 ;  /* 0x0000881001007387 */ /* 0x0003e80000100a00 */
[----:B------:R4:W-:Y:S04]  /*9330*/  STL.64 [R1+0x80], R14 ;  /* 0x0000800e01007387 */ /* 0x0009e80000100a00 */
[----:B------:R5:W-:Y:S01]  /*9340*/  STL.64 [R1+0x78], R12 ;  /* 0x0000780c01007387 */ /* 0x000be20000100a00 */
[----:B-1----:R-:W-:-:S03]  /*9350*/  IMAD.WIDE R16, R83, 0x4, R242 ;  /* 0x0000000453107825 */ /* 0x002fc600078e02f2 */
[----:B------:R4:W-:Y:S04]  /*9360*/  LDGSTS.E [R2+0x2ea00], desc[UR20][R14.64], !P3 ;  /* 0x2ea000000e027fae */ /* 0x0009e8000d9a1014 */
[----:B------:R1:W-:Y:S04]  /*9370*/  STL.64 [R1+0x70], R10 ;  /* 0x0000700a01007387 */ /* 0x0003e80000100a00 */
[----:B------:R5:W-:Y:S01]  /*9380*/  LDGSTS.E [R2+0x2ec00], desc[UR20][R12.64], !P3 ;  /* 0x2ec000000c027fae */ /* 0x000be2000d9a1014 */
[----:B----4-:R-:W-:-:S03]  /*9390*/  IMAD.WIDE R14, R83, 0x4, R250 ;  /* 0x00000004530e7825 */ /* 0x010fc600078e02fa */
[----:B------:R-:W4:Y:S04]  /*93a0*/  LDL.LU.64 R244, [R1+0x130] ;  /* 0x0001300001f47983 */ /* 0x000f280000300a00 */
[----:B------:R1:W-:Y:S04]  /*93b0*/  LDGSTS.E [R2+0x2ee00], desc[UR20][R10.64], !P3 ;  /* 0x2ee000000a027fae */ /* 0x0003e8000d9a1014 */
[----:B------:R-:W4:Y:S04]  /*93c0*/  LDL.LU.64 R64, [R1+0x140] ;  /* 0x0001400001407983 */ /* 0x000f280000300a00 */
[----:B------:R-:W-:Y:S04]  /*93d0*/  STL.64 [R1+0x68], R16 ;  /* 0x0000681001007387 */ /* 0x000fe80000100a00 */
[----:B------:R-:W4:Y:S04]  /*93e0*/  LDL.LU.64 R72, [R1+0x158] ;  /* 0x0001580001487983 */ /* 0x000f280000300a00 */
[----:B------:R2:W-:Y:S04]  /*93f0*/  STL.64 [R1+0x60], R14 ;  /* 0x0000600e01007387 */ /* 0x0005e80000100a00 */
[----:B------:R-:W4:Y:S01]  /*9400*/  LDL.LU.64 R70, [R1+0x150] ;  /* 0x0001500001467983 */ /* 0x000f220000300a00 */
[----:B-----5:R-:W-:-:S04]  /*9410*/  IMAD.WIDE R12, R83, 0x4, R248 ;  /* 0x00000004530c7825 */ /* 0x020fc800078e02f8 */
[----:B-1----:R-:W-:Y:S01]  /*9420*/  IMAD.WIDE R10, R83, 0x4, R80 ;  /* 0x00000004530a7825 */ /* 0x002fe200078e0250 */
[----:B------:R3:W-:Y:S04]  /*9430*/  STL.64 [R1+0x58], R12 ;  /* 0x0000580c01007387 */ /* 0x0007e80000100a00 */
[----:B------:R1:W-:Y:S04]  /*9440*/  STL.64 [R1+0x50], R10 ;  /* 0x0000500a01007387 */ /* 0x0003e80000100a00 */
[----:B------:R-:W5:Y:S04]  /*9450*/  LDL.LU.64 R86, [R1+0x168] ;  /* 0x0001680001567983 */ /* 0x000f680000300a00 */
[----:B------:R-:W5:Y:S04]  /*9460*/  LDL.LU.64 R80, [R1+0x178] ;  /* 0x0001780001507983 */ /* 0x000f680000300a00 */
[----:B------:R-:W5:Y:S04]  /*9470*/  LDL.LU.64 R68, [R1+0x190] ;  /* 0x0001900001447983 */ /* 0x000f680000300a00 */
[----:B------:R-:W5:Y:S01]  /*9480*/  LDL.LU.64 R248, [R1+0x188] ;  /* 0x0001880001f87983 */ /* 0x000f620000300a00 */
[----:B------:R-:W-:-:S02]  /*9490*/  VIADD R0, R6, 0xffffffa1 ;  /* 0xffffffa106007836 */ /* 0x000fc40000000000 */
[----:B------:R-:W1:Y:S03]  /*94a0*/  LDC R6, c[0x0][0x3a0] ;  /* 0x0000e800ff067b82 */ /* 0x000e660000000800 */
[----:B------:R-:W-:Y:S01]  /*94b0*/  ISETP.GE.U32.AND P4, PT, R0, 0x7fffff62, PT ;  /* 0x7fffff620000780c */ /* 0x000fe20003f86070 */
[----:B------:R-:W-:-:S04]  /*94c0*/  VIADD R0, R5, 0xffffffa0 ;  /* 0xffffffa005007836 */ /* 0x000fc80000000000 */
[----:B------:R-:W2:Y:S01]  /*94d0*/  LDC R5, c[0x0][0x3a0] ;  /* 0x0000e800ff057b82 */ /* 0x000ea20000000800 */
[----:B------:R-:W-:Y:S02]  /*94e0*/  ISETP.GE.U32.AND P5, PT, R0, 0x7fffff61, PT ;  /* 0x7fffff610000780c */ /* 0x000fe40003fa6070 */
[----:B------:R-:W-:-:S05]  /*94f0*/  IADD3 R0, PT, PT, R4, -0x61, RZ ;  /* 0xffffff9f04007810 */ /* 0x000fca0007ffe0ff */
[----:B------:R-:W3:Y:S01]  /*9500*/  LDC R4, c[0x0][0x3a0] ;  /* 0x0000e800ff047b82 */ /* 0x000ee20000000800 */
[----:B------:R-:W-:Y:S01]  /*9510*/  ISETP.GE.U32.AND P6, PT, R0, 0x7fffff60, PT ;  /* 0x7fffff600000780c */ /* 0x000fe20003fc6070 */
[----:B------:R-:W-:Y:S04]  /*9520*/  LDGSTS.E [R2+0x2f000], desc[UR20][R16.64], !P4 ;  /* 0x2f00000010027fae */ /* 0x000fe8000e1a1014 */
[----:B------:R1:W-:Y:S02]  /*9530*/  LDGSTS.E [R2+0x2f200], desc[UR20][R14.64], !P4 ;  /* 0x2f2000000e027fae */ /* 0x0003e4000e1a1014 */
[----:B-1----:R-:W-:Y:S02]  /*9540*/  VIADD R0, R6, 0xffffff9e ;  /* 0xffffff9e06007836 */ /* 0x002fe40000000000 */
[----:B------:R-:W1:Y:S01]  /*9550*/  LDC R6, c[0x0][0x3a0] ;  /* 0x0000e800ff067b82 */ /* 0x000e620000000800 */
[----:B------:R3:W-:Y:S02]  /*9560*/  LDGSTS.E [R2+0x2f400], desc[UR20][R12.64], !P4 ;  /* 0x2f4000000c027fae */ /* 0x0007e4000e1a1014 */
[----:B------:R-:W-:-:S02]  /*9570*/  ISETP.GE.U32.AND P3, PT, R0, 0x7fffff5f, PT ;  /* 0x7fffff5f0000780c */ /* 0x000fc40003f66070 */
[----:B------:R3:W-:Y:S01]  /*9580*/  LDGSTS.E [R2+0x2f600], desc[UR20][R10.64], !P4 ;  /* 0x2f6000000a027fae */ /* 0x0007e2000e1a1014 */
[----:B--2---:R-:W-:Y:S02]  /*9590*/  VIADD R0, R5, 0xffffff9d ;  /* 0xffffff9d05007836 */ /* 0x004fe40000000000 */
[----:B------:R-:W2:Y:S03]  /*95a0*/  LDC R5, c[0x0][0x3a0] ;  /* 0x0000e800ff057b82 */ /* 0x000ea60000000800 */
[----:B------:R-:W-:Y:S01]  /*95b0*/  ISETP.GE.U32.AND P4, PT, R0, 0x7fffff5e, PT ;  /* 0x7fffff5e0000780c */ /* 0x000fe20003f86070 */
[----:B------:R-:W-:-:S04]  /*95c0*/  IMAD.WIDE R14, R83, 0x4, R92 ;  /* 0x00000004530e7825 */ /* 0x000fc800078e025c */
[----:B---3--:R-:W-:Y:S01]  /*95d0*/  VIADD R0, R4, 0xffffff9c ;  /* 0xffffff9c04007836 */ /* 0x008fe20000000000 */
[----:B------:R-:W-:Y:S01]  /*95e0*/  STL.64 [R1+0x48], R14 ;  /* 0x0000480e01007387 */ /* 0x000fe20000100a00 */
[----:B------:R-:W-:-:S03]  /*95f0*/  IMAD.WIDE R12, R83, 0x4, R8 ;  /* 0x00000004530c7825 */ /* 0x000fc600078e0208 */
[----:B------:R-:W-:Y:S01]  /*9600*/  LDGSTS.E [R2+0x2f800], desc[UR20][R14.64], !P5 ;  /* 0x2f8000000e027fae */ /* 0x000fe2000e9a1014 */
[----:B------:R-:W-:-:S03]  /*9610*/  IMAD.WIDE R10, R83, 0x4, R66 ;  /* 0x00000004530a7825 */ /* 0x000fc600078e0242 */
[----:B------:R-:W-:Y:S01]  /*9620*/  STL.64 [R1+0x40], R12 ;  /* 0x0000400c01007387 */ /* 0x000fe20000100a00 */
[----:B------:R-:W-:-:S03]  /*9630*/  IMAD.WIDE R8, R83, 0x4, R246 ;  /* 0x0000000453087825 */ /* 0x000fc600078e02f6 */
[----:B------:R-:W-:Y:S04]  /*9640*/  STL.64 [R1+0x38], R10 ;  /* 0x0000380a01007387 */ /* 0x000fe80000100a00 */
[----:B------:R-:W-:Y:S04]  /*9650*/  LDGSTS.E [R2+0x2fa00], desc[UR20][R12.64], !P5 ;  /* 0x2fa000000c027fae */ /* 0x000fe8000e9a1014 */
[----:B------:R3:W-:Y:S04]  /*9660*/  STL.64 [R1+0x30], R8 ;  /* 0x0000300801007387 */ /* 0x0007e80000100a00 */
[----:B------:R-:W-:Y:S04]  /*9670*/  LDGSTS.E [R2+0x2fc00], desc[UR20][R10.64], !P5 ;  /* 0x2fc000000a027fae */ /* 0x000fe8000e9a1014 */
[----:B------:R-:W2:Y:S04]  /*9680*/  LDL.LU.64 R246, [R1+0x1a0] ;  /* 0x0001a00001f67983 */ /* 0x000ea80000300a00 */
[----:B------:R3:W-:Y:S01]  /*9690*/  LDGSTS.E [R2+0x2fe00], desc[UR20][R8.64], !P5 ;  /* 0x2fe0000008027fae */ /* 0x0007e2000e9a1014 */
[----:B------:R-:W-:Y:S01]  /*96a0*/  ISETP.GE.U32.AND P5, PT, R0, 0x7fffff5d, PT ;  /* 0x7fffff5d0000780c */ /* 0x000fe20003fa6070 */
[----:B-1----:R-:W-:-:S02]  /*96b0*/  VIADD R0, R6, 0xffffff9b ;  /* 0xffffff9b06007836 */ /* 0x002fc40000000000 */
[C---:B----4-:R-:W-:Y:S02]  /*96c0*/  IMAD.WIDE R16, R83.reuse, 0x4, R244 ;  /* 0x0000000453107825 */ /* 0x050fe400078e02f4 */
[----:B------:R-:W4:Y:S01]  /*96d0*/  LDL.LU.64 R244, [R1+0x1b0] ;  /* 0x0001b00001f47983 */ /* 0x000f220000300a00 */
[----:B---3--:R-:W1:Y:S01]  /*96e0*/  LDC R8, c[0x0][0x3a0] ;  /* 0x0000e800ff087b82 */ /* 0x008e620000000800 */
[C---:B------:R-:W-:Y:S02]  /*96f0*/  IMAD.WIDE R14, R83.reuse, 0x4, R64 ;  /* 0x00000004530e7825 */ /* 0x040fe400078e0240 */
[----:B------:R3:W-:Y:S04]  /*9700*/  STL.64 [R1+0x28], R16 ;  /* 0x0000281001007387 */ /* 0x0007e80000100a00 */
[----:B------:R-:W4:Y:S01]  /*9710*/  LDL.LU.64 R66, [R1+0x1c8] ;  /* 0x0001c80001427983 */ /* 0x000f220000300a00 */
[----:B------:R-:W-:-:S03]  /*9720*/  IMAD.WIDE R12, R83, 0x4, R72 ;  /* 0x00000004530c7825 */ /* 0x000fc600078e0248 */
[----:B------:R-:W-:Y:S04]  /*9730*/  STL.64 [R1+0x20], R14 ;  /* 0x0000200e01007387 */ /* 0x000fe80000100a00 */
[----:B------:R-:W4:Y:S01]  /*9740*/  LDL.LU.64 R64, [R1+0x1c0] ;  /* 0x0001c00001407983 */ /* 0x000f220000300a00 */
[----:B------:R-:W-:-:S03]  /*9750*/  IMAD.WIDE R10, R83, 0x4, R70 ;  /* 0x00000004530a7825 */ /* 0x000fc600078e0246 */
[----:B------:R3:W-:Y:S04]  /*9760*/  LDGSTS.E [R2+0x30000], desc[UR20][R16.64], !P6 ;  /* 0x3000000010027fae */ /* 0x0007e8000f1a1014 */
[----:B------:R-:W-:Y:S04]  /*9770*/  STL.64 [R1+0x18], R12 ;  /* 0x0000180c01007387 */ /* 0x000fe80000100a00 */
[----:B------:R-:W-:Y:S04]  /*9780*/  LDGSTS.E [R2+0x30200], desc[UR20][R14.64], !P6 ;  /* 0x302000000e027fae */ /* 0x000fe8000f1a1014 */
[----:B------:R1:W-:Y:S01]  /*9790*/  STL.64 [R1+0x10], R10 ;  /* 0x0000100a01007387 */ /* 0x0003e20000100a00 */
[----:B---3--:R-:W3:Y:S03]  /*97a0*/  LDC R16, c[0x0][0x3a0] ;  /* 0x0000e800ff107b82 */ /* 0x008ee60000000800 */
[----:B------:R-:W-:Y:S04]  /*97b0*/  LDGSTS.E [R2+0x30400], desc[UR20][R12.64], !P6 ;  /* 0x304000000c027fae */ /* 0x000fe8000f1a1014 */
[----:B------:R-:W-:Y:S01]  /*97c0*/  LDGSTS.E [R2+0x30600], desc[UR20][R10.64], !P6 ;  /* 0x306000000a027fae */ /* 0x000fe2000f1a1014 */
[----:B-----5:R-:W-:-:S05]  /*97d0*/  IMAD.WIDE R6, R83, 0x4, R86 ;  /* 0x0000000453067825 */ /* 0x020fca00078e0256 */
[----:B------:R5:W-:Y:S01]  /*97e0*/  STL.64 [R1+0x8], R6 ;  /* 0x0000080601007387 */ /* 0x000be20000100a00 */
[----:B------:R-:W-:-:S03]  /*97f0*/  IMAD.WIDE R80, R83, 0x4, R80 ;  /* 0x0000000453507825 */ /* 0x000fc600078e0250 */
[----:B-1----:R-:W3:Y:S01]  /*9800*/  LDL.LU.64 R10, [R1+0x1d8] ;  /* 0x0001d800010a7983 */ /* 0x002ee20000300a00 */
[----:B------:R-:W-:-:S03]  /*9810*/  IMAD.WIDE R250, R83, 0x4, R68 ;  /* 0x0000000453fa7825 */ /* 0x000fc600078e0244 */
[----:B------:R-:W3:Y:S01]  /*9820*/  LDL.LU.64 R92, [R1+0x1e8] ;  /* 0x0001e800015c7983 */ /* 0x000ee20000300a00 */
[----:B------:R-:W-:-:S03]  /*9830*/  IMAD.WIDE R248, R83, 0x4, R248 ;  /* 0x0000000453f87825 */ /* 0x000fc600078e02f8 */
[----:B------:R-:W3:Y:S04]  /*9840*/  LDL.LU.64 R72, [R1+0x200] ;  /* 0x0002000001487983 */ /* 0x000ee80000300a00 */
[----:B------:R-:W3:Y:S04]  /*9850*/  LDL.LU.64 R70, [R1+0x1f8] ;  /* 0x0001f80001467983 */ /* 0x000ee80000300a00 */
[----:B------:R-:W-:Y:S04]  /*9860*/  STL.64 [R1+0xbd0], R80 ;  /* 0x000bd05001007387 */ /* 0x000fe80000100a00 */
[----:B------:R-:W-:Y:S04]  /*9870*/  STL.64 [R1+0xbd8], R250 ;  /* 0x000bd8fa01007387 */ /* 0x000fe80000100a00 */
[----:B------:R-:W-:Y:S04]  /*9880*/  STL.64 [R1+0xbe0], R248 ;  /* 0x000be0f801007387 */ /* 0x000fe80000100a00 */
[----:B------:R-:W3:Y:S01]  /*9890*/  LDL.LU.64 R86, [R1+0x210] ;  /* 0x0002100001567983 */ /* 0x000ee20000300a00 */
[----:B------:R-:W-:Y:S01]  /*98a0*/  ISETP.GE.U32.AND P6, PT, R0, 0x7fffff5c, PT ;  /* 0x7fffff5c0000780c */ /* 0x000fe20003fc6070 */
[----:B--2---:R-:W-:-:S02]  /*98b0*/  VIADD R0, R5, 0xffffff9a ;  /* 0xffffff9a05007836 */ /* 0x004fc40000000000 */
[----:B------:R5:W-:Y:S04]  /*98c0*/  LDGSTS.E [R2+0x30800], desc[UR20][R6.64], !P3 ;  /* 0x3080000006027fae */ /* 0x000be8000d9a1014 */
[----:B------:R-:W2:Y:S04]  /*98d0*/  LDL.LU.64 R68, [R1+0x220] ;  /* 0x0002200001447983 */ /* 0x000ea80000300a00 */
[----:B------:R-:W-:Y:S04]  /*98e0*/  LDGSTS.E [R2+0x30a00], desc[UR20][R80.64], !P3 ;  /* 0x30a0000050027fae */ /* 0x000fe8000d9a1014 */
[----:B------:R-:W-:Y:S04]  /*98f0*/  LDGSTS.E [R2+0x30c00], desc[UR20][R250.64], !P3 ;  /* 0x30c00000fa027fae */ /* 0x000fe8000d9a1014 */
[----:B------:R-:W-:Y:S01]  /*9900*/  LDGSTS.E [R2+0x30e00], desc[UR20][R248.64], !P3 ;  /* 0x30e00000f8027fae */ /* 0x000fe2000d9a1014 */
[----:B------:R-:W-:-:S02]  /*9910*/  ISETP.GE.U32.AND P3, PT, R0, 0x7fffff5b, PT ;  /* 0x7fffff5b0000780c */ /* 0x000fc40003f66070 */
[----:B------:R-:W-:Y:S01]  /*9920*/  IADD3 R0, PT, PT, R8, -0x67, RZ ;  /* 0xffffff9908007810 */ /* 0x000fe20007ffe0ff */
[----:B------:R-:W-:-:S05]  /*9930*/  IMAD.WIDE R246, R83, 0x4, R246 ;  /* 0x0000000453f67825 */ /* 0x000fca00078e02f6 */
[----:B------:R-:W-:Y:S01]  /*9940*/  LDGSTS.E [R2+0x31000], desc[UR20][R246.64], !P4 ;  /* 0x31000000f6027fae */ /* 0x000fe2000e1a1014 */
[----:B----4-:R-:W-:-:S05]  /*9950*/  IMAD.WIDE R244, R83, 0x4, R244 ;  /* 0x0000000453f47825 */ /* 0x010fca00078e02f4 */
[----:B------:R-:W-:Y:S01]  /*9960*/  LDGSTS.E [R2+0x31200], desc[UR20][R244.64], !P4 ;  /* 0x31200000f4027fae */ /* 0x000fe2000e1a1014 */
[----:B------:R-:W-:-:S03]  /*9970*/  IMAD.WIDE R4, R83, 0x4, R66 ;  /* 0x0000000453047825 */ /* 0x000fc600078e0242 */
[----:B------:R-:W4:Y:S04]  /*9980*/  LDL.LU.64 R66, [R1+0x238] ;  /* 0x0002380001427983 */ /* 0x000f280000300a00 */
[----:B------:R1:W-:Y:S01]  /*9990*/  LDGSTS.E [R2+0x31400], desc[UR20][R4.64], !P4 ;  /* 0x3140000004027fae */ /* 0x0003e2000e1a1014 */
[----:B-----5:R-:W-:-:S03]  /*99a0*/  IMAD.WIDE R6, R83, 0x4, R64 ;  /* 0x0000000453067825 */ /* 0x020fc600078e0240 */
[----:B------:R-:W5:Y:S04]  /*99b0*/  LDL.LU.64 R64, [R1+0x230] ;  /* 0x0002300001407983 */ /* 0x000f680000300a00 */
[----:B------:R-:W-:Y:S04]  /*99c0*/  STL.64 [R1+0xbe8], R246 ;  /* 0x000be8f601007387 */ /* 0x000fe80000100a00 */
[----:B------:R-:W-:Y:S04]  /*99d0*/  STL.64 [R1+0xbf0], R244 ;  /* 0x000bf0f401007387 */ /* 0x000fe80000100a00 */
[----:B------:R-:W-:Y:S04]  /*99e0*/  STL.64 [R1+0xbf8], R4 ;  /* 0x000bf80401007387 */ /* 0x000fe80000100a00 */
[----:B------:R1:W-:Y:S04]  /*99f0*/  STL.64 [R1+0xc00], R6 ;  /* 0x000c000601007387 */ /* 0x0003e80000100a00 */
[----:B------:R-:W5:Y:S04]  /*9a00*/  LDL.LU.64 R74, [R1+0x248] ;  /* 0x00024800014a7983 */ /* 0x000f680000300a00 */
[----:B------:R1:W-:Y:S01]  /*9a10*/  LDGSTS.E [R2+0x31600], desc[UR20][R6.64], !P4 ;  /* 0x3160000006027fae */ /* 0x0003e2000e1a1014 */
[----:B------:R-:W-:Y:S01]  /*9a20*/  ISETP.GE.U32.AND P4, PT, R0, 0x7fffff5a, PT ;  /* 0x7fffff5a0000780c */ /* 0x000fe20003f86070 */
[----:B---3--:R-:W-:-:S02]  /*9a30*/  VIADD R0, R16, 0xffffff98 ;  /* 0xffffff9810007836 */ /* 0x008fc40000000000 */
[----:B------:R-:W-:-:S04]  /*9a40*/  IMAD.WIDE R8, R83, 0x4, R10 ;  /* 0x0000000453087825 */ /* 0x000fc800078e020a */
[C---:B------:R-:W-:Y:S01]  /*9a50*/  IMAD.WIDE R10, R83.reuse, 0x4, R92 ;  /* 0x00000004530a7825 */ /* 0x040fe200078e025c */
[----:B------:R3:W-:Y:S03]  /*9a60*/  LDGSTS.E [R2+0x31800], desc[UR20][R8.64], !P5 ;  /* 0x3180000008027fae */ /* 0x0007e6000e9a1014 */
[C---:B------:R-:W-:Y:S01]  /*9a70*/  IMAD.WIDE R12, R83.reuse, 0x4, R72 ;  /* 0x00000004530c7825 */ /* 0x040fe200078e0248 */
[----:B------:R-:W3:Y:S03]  /*9a80*/  LDL.LU.64 R92, [R1+0x258] ;  /* 0x00025800015c7983 */ /* 0x000ee60000300a00 */
[C---:B------:R-:W-:Y:S01]  /*9a90*/  IMAD.WIDE R14, R83.reuse, 0x4, R70 ;  /* 0x00000004530e7825 */ /* 0x040fe200078e0246 */
[----:B------:R-:W3:Y:S04]  /*9aa0*/  LDL.LU.64 R72, [R1+0x270] ;  /* 0x0002700001487983 */ /* 0x000ee80000300a00 */
[----:B------:R-:W3:Y:S04]  /*9ab0*/  LDL.LU.64 R70, [R1+0x268] ;  /* 0x0002680001467983 */ /* 0x000ee80000300a00 */
[----:B------:R-:W-:Y:S04]  /*9ac0*/  STL.64 [R1+0xc08], R8 ;  /* 0x000c080801007387 */ /* 0x000fe80000100a00 */
[----:B------:R-:W-:Y:S01]  /*9ad0*/  STL.64 [R1+0xc10], R10 ;  /* 0x000c100a01007387 */ /* 0x000fe20000100a00 */
[----:B------:R-:W-:-:S03]  /*9ae0*/  IMAD.WIDE R16, R83, 0x4, R86 ;  /* 0x0000000453107825 */ /* 0x000fc600078e0256 */
[----:B------:R-:W-:Y:S04]  /*9af0*/  STL.64 [R1+0xc18], R12 ;  /* 0x000c180c01007387 */ /* 0x000fe80000100a00 */
[----:B------:R-:W-:Y:S04]  /*9b00*/  STL.64 [R1+0xc20], R14 ;  /* 0x000c200e01007387 */ /* 0x000fe80000100a00 */
[----:B------:R-:W3:Y:S01]  /*9b10*/  LDL.LU.64 R86, [R1+0x280] ;  /* 0x0002800001567983 */ /* 0x000ee20000300a00 */
[----:B--2---:R-:W-:-:S03]  /*9b20*/  IMAD.WIDE R18, R83, 0x4, R68 ;  /* 0x0000000453127825 */ /* 0x004fc600078e0244 */
[----:B------:R-:W2:Y:S04]  /*9b30*/  LDL.LU.64 R68, [R1+0x290] ;  /* 0x0002900001447983 */ /* 0x000ea80000300a00 */
[----:B------:R-:W-:Y:S04]  /*9b40*/  LDGSTS.E [R2+0x31a00], desc[UR20][R10.64], !P5 ;  /* 0x31a000000a027fae */ /* 0x000fe8000e9a1014 */
[----:B------:R-:W-:Y:S04]  /*9b50*/  LDGSTS.E [R2+0x31c00], desc[UR20][R12.64], !P5 ;  /* 0x31c000000c027fae */ /* 0x000fe8000e9a1014 */
[----:B------:R-:W-:Y:S01]  /*9b60*/  LDGSTS.E [R2+0x31e00], desc[UR20][R14.64], !P5 ;  /* 0x31e000000e027fae */ /* 0x000fe2000e9a1014 */
[----:B------:R-:W-:Y:S01]  /*9b70*/  ISETP.GE.U32.AND P5, PT, R0, 0x7fffff59, PT ;  /* 0x7fffff590000780c */ /* 0x000fe20003fa6070 */
[----:B------:R-:W-:-:S02]  /*9b80*/  VIADD R0, R24, 0xffffff97 ;  /* 0xffffff9718007836 */ /* 0x000fc40000000000 */
[----:B------:R-:W-:Y:S04]  /*9b90*/  LDGSTS.E [R2+0x32000], desc[UR20][R16.64], !P6 ;  /* 0x3200000010027fae */ /* 0x000fe8000f1a1014 */
[----:B------:R-:W-:Y:S01]  /*9ba0*/  LDGSTS.E [R2+0x32200], desc[UR20][R18.64], !P6 ;  /* 0x3220000012027fae */ /* 0x000fe2000f1a1014 */
[----:B----4-:R-:W-:-:S03]  /*9bb0*/  IMAD.WIDE R20, R83, 0x4, R66 ;  /* 0x0000000453147825 */ /* 0x010fc600078e0242 */
[----:B------:R-:W4:Y:S04]  /*9bc0*/  LDL.LU.64 R66, [R1+0x2a8] ;  /* 0x0002a80001427983 */ /* 0x000f280000300a00 */
[----:B------:R-:W-:Y:S01]  /*9bd0*/  LDGSTS.E [R2+0x32400], desc[UR20][R20.64], !P6 ;  /* 0x3240000014027fae */ /* 0x000fe2000f1a1014 */
[----:B-----5:R-:W-:-:S03]  /*9be0*/  IMAD.WIDE R22, R83, 0x4, R64 ;  /* 0x0000000453167825 */ /* 0x020fc600078e0240 */
[----:B------:R-:W5:Y:S04]  /*9bf0*/  LDL.LU.64 R64, [R1+0x2a0] ;  /* 0x0002a00001407983 */ /* 0x000f680000300a00 */
[----:B------:R-:W-:Y:S04]  /*9c00*/  STL.64 [R1+0xc28], R16 ;  /* 0x000c281001007387 */ /* 0x000fe80000100a00 */
[----:B------:R-:W-:Y:S04]  /*9c10*/  STL.64 [R1+0xc30], R18 ;  /* 0x000c301201007387 */ /* 0x000fe80000100a00 */
[----:B------:R-:W-:Y:S04]  /*9c20*/  STL.64 [R1+0xc38], R20 ;  /* 0x000c381401007387 */ /* 0x000fe80000100a00 */
[----:B------:R-:W-:Y:S01]  /*9c30*/  STL.64 [R1+0xc40], R22 ;  /* 0x000c401601007387 */ /* 0x000fe20000100a00 */
[----:B------:R-:W-:-:S03]  /*9c40*/  IMAD.WIDE R24, R83, 0x4, R74 ;  /* 0x0000000453187825 */ /* 0x000fc600078e024a */
[----:B------:R-:W5:Y:S04]  /*9c50*/  LDL.LU.64 R76, [R1+0x2b8] ;  /* 0x0002b800014c7983 */ /* 0x000f680000300a00 */
[----:B------:R-:W5:Y:S04]  /*9c60*/  LDL.LU.64 R74, [R1+0x2c8] ;  /* 0x0002c800014a7983 */ /* 0x000f680000300a00 */
[----:B------:R-:W-:Y:S01]  /*9c70*/  LDGSTS.E [R2+0x32600], desc[UR20][R22.64], !P6 ;  /* 0x3260000016027fae */ /* 0x000fe2000f1a1014 */
[----:B------:R-:W-:Y:S01]  /*9c80*/  ISETP.GE.U32.AND P6, PT, R0, 0x7fffff58, PT ;  /* 0x7fffff580000780c */ /* 0x000fe20003fc6070 */
[----:B------:R-:W-:-:S02]  /*9c90*/  VIADD R0, R32, 0xffffff96 ;  /* 0xffffff9620007836 */ /* 0x000fc40000000000 */
[----:B------:R-:W-:Y:S01]  /*9ca0*/  LDGSTS.E [R2+0x32800], desc[UR20][R24.64], !P3 ;  /* 0x3280000018027fae */ /* 0x000fe2000d9a1014 */
[----:B---3--:R-:W-:-:S03]  /*9cb0*/  IMAD.WIDE R26, R83, 0x4, R92 ;  /* 0x00000004531a7825 */ /* 0x008fc600078e025c */
[----:B------:R-:W3:Y:S01]  /*9cc0*/  LDL.LU.64 R92, [R1+0x2e0] ;  /* 0x0002e000015c7983 */ /* 0x000ee20000300a00 */
[----:B------:R-:W-:-:S03]  /*9cd0*/  IMAD.WIDE R28, R83, 0x4, R72 ;  /* 0x00000004531c7825 */ /* 0x000fc600078e0248 */
[----:B------:R-:W3:Y:S01]  /*9ce0*/  LDL.LU.64 R72, [R1+0x2d8] ;  /* 0x0002d80001487983 */ /* 0x000ee20000300a00 */
[----:B------:R-:W-:-:S03]  /*9cf0*/  IMAD.WIDE R30, R83, 0x4, R70 ;  /* 0x00000004531e7825 */ /* 0x000fc600078e0246 */
[----:B------:R-:W-:Y:S04]  /*9d00*/  STL.64 [R1+0xc48], R24 ;  /* 0x000c481801007387 */ /* 0x000fe80000100a00 */
[----:B------:R-:W-:Y:S04]  /*9d10*/  STL.64 [R1+0xc50], R26 ;  /* 0x000c501a01007387 */ /* 0x000fe80000100a00 */
[----:B------:R-:W-:Y:S04]  /*9d20*/  STL.64 [R1+0xc58], R28 ;  /* 0x000c581c01007387 */ /* 0x000fe80000100a00 */
[----:B------:R-:W-:Y:S04]  /*9d30*/  STL.64 [R1+0xc60], R30 ;  /* 0x000c601e01007387 */ /* 0x000fe80000100a00 */
[----:B------:R-:W3:Y:S01]  /*9d40*/  LDL.LU.64 R70, [R1+0x2f0] ;  /* 0x0002f00001467983 */ /* 0x000ee20000300a00 */
[----:B------:R-:W-:-:S03]  /*9d50*/  IMAD.WIDE R32, R83, 0x4, R86 ;  /* 0x0000000453207825 */ /* 0x000fc600078e0256 */
        /* <DEDUP_REMOVED lines=12> */
[----:B------:R-:W-:Y:S01]  /*9e20*/  STL.64 [R1+0xc68], R32 ;  /* 0x000c682001007387 */ /* 0x000fe20000100a00 */
[----:B-----5:R-:W-:-:S03]  /*9e30*/  IMAD.WIDE R38, R83, 0x4, R64 ;  /* 0x0000000453267825 */ /* 0x020fc600078e0240 */
[----:B------:R-:W-:Y:S01]  /*9e40*/  STL.64 [R1+0xc70], R34 ;  /* 0x000c702201007387 */ /* 0x000fe20000100a00 */
[----:B------:R-:W5:Y:S03]  /*9e50*/  LDC R64, c[0x0][0x3a0] ;  /* 0x0000e800ff407b82 */ /* 0x000f660000000800 */
[----:B------:R-:W-:Y:S04]  /*9e60*/  STL.64 [R1+0xc78], R36 ;  /* 0x000c782401007387 */ /* 0x000fe80000100a00 */
[----:B------:R-:W-:Y:S04]  /*9e70*/  STL.64 [R1+0xc80], R38 ;  /* 0x000c802601007387 */ /* 0x000fe80000100a00 */
[----:B------:R-:W-:Y:S04]  /*9e80*/  LDGSTS.E [R2+0x33400], desc[UR20][R36.64], !P4 ;  /* 0x3340000024027fae */ /* 0x000fe8000e1a1014 */
[----:B------:R-:W-:Y:S01]  /*9e90*/  LDGSTS.E [R2+0x33600], desc[UR20][R38.64], !P4 ;  /* 0x3360000026027fae */ /* 0x000fe2000e1a1014 */
[----:B------:R-:W-:-:S04]  /*9ea0*/  IMAD.WIDE R40, R83, 0x4, R76 ;  /* 0x0000000453287825 */ /* 0x000fc800078e024c */
[----:B------:R-:W-:-:S04]  /*9eb0*/  IMAD.WIDE R42, R83, 0x4, R74 ;  /* 0x00000004532a7825 */ /* 0x000fc800078e024a */
[C---:B---3--:R-:W-:Y:S01]  /*9ec0*/  IMAD.WIDE R44, R83.reuse, 0x4, R92 ;  /* 0x00000004532c7825 */ /* 0x048fe200078e025c */
[----:B------:R-:W3:Y:S03]  /*9ed0*/  LDL.LU.64 R74, [R1+0x328] ;  /* 0x00032800014a7983 */ /* 0x000ee60000300a00 */
[C---:B------:R-:W-:Y:S01]  /*9ee0*/  IMAD.WIDE R46, R83.reuse, 0x4, R72 ;  /* 0x00000004532e7825 */ /* 0x040fe200078e0248 */
[----:B------:R-:W3:Y:S03]  /*9ef0*/  LDL.LU.64 R76, [R1+0x338] ;  /* 0x00033800014c7983 */ /* 0x000ee60000300a00 */
[----:B------:R-:W-:Y:S01]  /*9f00*/  IMAD.WIDE R50, R83, 0x4, R86 ;  /* 0x0000000453327825 */ /* 0x000fe200078e0256 */
[----:B------:R-:W3:Y:S01]  /*9f10*/  LDL.LU.64 R78, [R1+0x350] ;  /* 0x00035000014e7983 */ /* 0x000ee20000300a00 */
[----:B------:R-:W-:Y:S01]  /*9f20*/  ISETP.GE.U32.AND P4, PT, R0, 0x7fffff56, PT ;  /* 0x7fffff560000780c */ /* 0x000fe20003f86070 */
[----:B------:R-:W1:Y:S02]  /*9f30*/  LDC R72, c[0x0][0x3a0] ;  /* 0x0000e800ff487b82 */ /* 0x000e640000000800 */
[----:B------:R-:W3:Y:S04]  /*9f40*/  LDL.LU.64 R92, [R1+0x348] ;  /* 0x00034800015c7983 */ /* 0x000ee80000300a00 */
[----:B------:R-:W-:Y:S04]  /*9f50*/  STL.64 [R1+0xc88], R40 ;  /* 0x000c882801007387 */ /* 0x000fe80000100a00 */
[----:B------:R-:W-:Y:S04]  /*9f60*/  STL.64 [R1+0xc90], R42 ;  /* 0x000c902a01007387 */ /* 0x000fe80000100a00 */
[----:B------:R-:W-:Y:S04]  /*9f70*/  STL.64 [R1+0xc98], R44 ;  /* 0x000c982c01007387 */ /* 0x000fe80000100a00 */
[----:B------:R-:W-:Y:S04]  /*9f80*/  STL.64 [R1+0xca0], R46 ;  /* 0x000ca02e01007387 */ /* 0x000fe80000100a00 */
[----:B------:R-:W3:Y:S01]  /*9f90*/  LDL.LU.64 R86, [R1+0x360] ;  /* 0x0003600001567983 */ /* 0x000ee20000300a00 */
[----:B------:R-:W-:-:S02]  /*9fa0*/  VIADD R0, R48, 0xffffff94 ;  /* 0xffffff9430007836 */ /* 0x000fc40000000000 */
[C---:B------:R-:W-:Y:S01]  /*9fb0*/  IMAD.WIDE R48, R83.reuse, 0x4, R70 ;  /* 0x0000000453307825 */ /* 0x040fe200078e0246 */
[----:B------:R-:W-:Y:S03]  /*9fc0*/  LDGSTS.E [R2+0x33800], desc[UR20][R40.64], !P5 ;  /* 0x3380000028027fae */ /* 0x000fe6000e9a1014 */
[----:B--2---:R-:W-:Y:S01]  /*9fd0*/  IMAD.WIDE R52, R83, 0x4, R68 ;  /* 0x0000000453347825 */ /* 0x004fe200078e0244 */
[----:B------:R-:W-:Y:S04]  /*9fe0*/  LDGSTS.E [R2+0x33a00], desc[UR20][R42.64], !P5 ;  /* 0x33a000002a027fae */ /* 0x000fe8000e9a1014 */
[----:B------:R-:W-:Y:S04]  /*9ff0*/  LDGSTS.E [R2+0x33c00], desc[UR20][R44.64], !P5 ;  /* 0x33c000002c027fae */ /* 0x000fe8000e9a1014 */
[----:B------:R-:W-:Y:S01]  /*a000*/  LDGSTS.E [R2+0x33e00], desc[UR20][R46.64], !P5 ;  /* 0x33e000002e027fae */ /* 0x000fe2000e9a1014 */
[----:B------:R-:W-:-:S02]  /*a010*/  ISETP.GE.U32.AND P5, PT, R0, 0x7fffff55, PT ;  /* 0x7fffff550000780c */ /* 0x000fc40003fa6070 */
[----:B------:R-:W-:Y:S01]  /*a020*/  IADD3 R0, PT, PT, R56, -0x6d, RZ ;  /* 0xffffff9338007810 */ /* 0x000fe20007ffe0ff */
[----:B------:R-:W-:Y:S04]  /*a030*/  LDGSTS.E [R2+0x34000], desc[UR20][R48.64], !P6 ;  /* 0x3400000030027fae */ /* 0x000fe8000f1a1014 */
[----:B------:R-:W-:Y:S04]  /*a040*/  LDGSTS.E [R2+0x34200], desc[UR20][R50.64], !P6 ;  /* 0x3420000032027fae */ /* 0x000fe8000f1a1014 */
[----:B------:R-:W-:Y:S01]  /*a050*/  LDGSTS.E [R2+0x34400], desc[UR20][R52.64], !P6 ;  /* 0x3440000034027fae */ /* 0x000fe2000f1a1014 */
[----:B----4-:R-:W-:-:S03]  /*a060*/  IMAD.WIDE R54, R83, 0x4, R66 ;  /* 0x0000000453367825 */ /* 0x010fc600078e0242 */
[----:B------:R-:W2:Y:S04]  /*a070*/  LDL.LU.64 R66, [R1+0x370] ;  /* 0x0003700001427983 */ /* 0x000ea80000300a00 */
[----:B------:R-:W4:Y:S04]  /*a080*/  LDL.LU.64 R68, [R1+0x388] ;  /* 0x0003880001447983 */ /* 0x000f280000300a00 */
[----:B------:R-:W4:Y:S04]  /*a090*/  LDL.LU.64 R70, [R1+0x380] ;  /* 0x0003800001467983 */ /* 0x000f280000300a00 */
[----:B------:R-:W-:Y:S04]  /*a0a0*/  STL.64 [R1+0xca8], R48 ;  /* 0x000ca83001007387 */ /* 0x000fe80000100a00 */
[----:B------:R-:W-:Y:S04]  /*a0b0*/  STL.64 [R1+0xcb0], R50 ;  /* 0x000cb03201007387 */ /* 0x000fe80000100a00 */
[----:B------:R-:W-:Y:S04]  /*a0c0*/  STL.64 [R1+0xcb8], R52 ;  /* 0x000cb83401007387 */ /* 0x000fe80000100a00 */
[----:B------:R-:W-:Y:S04]  /*a0d0*/  STL.64 [R1+0xcc0], R54 ;  /* 0x000cc03601007387 */ /* 0x000fe80000100a00 */
[----:B------:R-:W4:Y:S04]  /*a0e0*/  LDL.LU.64 R98, [R1+0x398] ;  /* 0x0003980001627983 */ /* 0x000f280000300a00 */
[----:B------:R1:W-:Y:S01]  /*a0f0*/  LDGSTS.E [R2+0x34600], desc[UR20][R54.64], !P6 ;  /* 0x3460000036027fae */ /* 0x0003e2000f1a1014 */
[----:B------:R-:W-:Y:S01]  /*a100*/  ISETP.GE.U32.AND P6, PT, R0, 0x7fffff54, PT ;  /* 0x7fffff540000780c */ /* 0x000fe20003fc6070 */
[----:B-----5:R-:W-:-:S02]  /*a110*/  VIADD R0, R64, 0xffffff92 ;  /* 0xffffff9240007836 */ /* 0x020fc40000000000 */
[C---:B---3--:R-:W-:Y:S02]  /*a120*/  IMAD.WIDE R56, R83.reuse, 0x4, R74 ;  /* 0x0000000453387825 */ /* 0x048fe400078e024a */
[----:B------:R-:W3:Y:S02]  /*a130*/  LDL.LU.64 R74, [R1+0x3a8] ;  /* 0x0003a800014a7983 */ /* 0x000ee40000300a00 */
[C---:B------:R-:W-:Y:S02]  /*a140*/  IMAD.WIDE R58, R83.reuse, 0x4, R76 ;  /* 0x00000004533a7825 */ /* 0x040fe400078e024c */
[----:B------:R-:W5:Y:S04]  /*a150*/  LDL.LU.64 R76, [R1+0x3c0] ;  /* 0x0003c000014c7983 */ /* 0x000f680000300a00 */
[----:B------:R-:W-:Y:S04]  /*a160*/  LDGSTS.E [R2+0x34800], desc[UR20][R56.64], !P3 ;  /* 0x3480000038027fae */ /* 0x000fe8000d9a1014 */
[----:B------:R-:W-:Y:S01]  /*a170*/  LDGSTS.E [R2+0x34a00], desc[UR20][R58.64], !P3 ;  /* 0x34a000003a027fae */ /* 0x000fe2000d9a1014 */
[----:B------:R-:W-:-:S03]  /*a180*/  IMAD.WIDE R60, R83, 0x4, R78 ;  /* 0x00000004533c7825 */ /* 0x000fc600078e024e */
[----:B------:R-:W5:Y:S04]  /*a190*/  LDL.LU.64 R78, [R1+0x3b8] ;  /* 0x0003b800014e7983 */ /* 0x000f680000300a00 */
[----:B------:R-:W5:Y:S01]  /*a1a0*/  LDL.LU.64 R104, [R1+0x3d0] ;  /* 0x0003d00001687983 */ /* 0x000f620000300a00 */
[C---:B------:R-:W-:Y:S02]  /*a1b0*/  IMAD.WIDE R62, R83.reuse, 0x4, R92 ;  /* 0x00000004533e7825 */ /* 0x040fe400078e025c */
[----:B------:R-:W2:Y:S01]  /*a1c0*/  LDC R92, c[0x0][0x3a0] ;  /* 0x0000e800ff5c7b82 */ /* 0x000ea20000000800 */
[----:B------:R-:W-:Y:S04]  /*a1d0*/  LDGSTS.E [R2+0x34c00], desc[UR20][R60.64], !P3 ;  /* 0x34c000003c027fae */ /* 0x000fe8000d9a1014 */
[----:B------:R-:W-:Y:S01]  /*a1e0*/  LDGSTS.E [R2+0x34e00], desc[UR20][R62.64], !P3 ;  /* 0x34e000003e027fae */ /* 0x000fe2000d9a1014 */
[----:B------:R-:W-:-:S03]  /*a1f0*/  IMAD.WIDE R64, R83, 0x4, R86 ;  /* 0x0000000453407825 */ /* 0x000fc600078e0256 */
[----:B------:R-:W5:Y:S04]  /*a200*/  LDL.LU.64 R86, [R1+0x3e0] ;  /* 0x0003e00001567983 */ /* 0x000f680000300a00 */
[----:B------:R-:W5:Y:S04]  /*a210*/  LDL.LU.64 R88, [R1+0x3f8] ;  /* 0x0003f80001587983 */ /* 0x000f680000300a00 */
[----:B------:R-:W5:Y:S04]  /*a220*/  LDL.LU.64 R90, [R1+0x3f0] ;  /* 0x0003f000015a7983 */ /* 0x000f680000300a00 */
[----:B------:R-:W5:Y:S04]  /*a230*/  LDL.LU.64 R94, [R1+0x408] ;  /* 0x00040800015e7983 */ /* 0x000f680000300a00 */
[----:B------:R-:W5:Y:S01]  /*a240*/  LDL.LU.64 R110, [R1+0x418] ;  /* 0x00041800016e7983 */ /* 0x000f620000300a00 */
[----:B------:R-:W-:Y:S01]  /*a250*/  ISETP.GE.U32.AND P3, PT, R0, 0x7fffff53, PT ;  /* 0x7fffff530000780c */ /* 0x000fe20003f66070 */
[----:B-1----:R-:W-:-:S02]  /*a260*/  VIADD R0, R72, 0xffffff91 ;  /* 0xffffff9148007836 */ /* 0x002fc40000000000 */
[----:B------:R-:W-:Y:S04]  /*a270*/  LDGSTS.E [R2+0x35000], desc[UR20][R64.64], !P4 ;  /* 0x3500000040027fae */ /* 0x000fe8000e1a1014 */
[----:B------:R-:W5:Y:S01]  /*a280*/  LDL.LU.64 R96, [R1+0x430] ;  /* 0x0004300001607983 */ /* 0x000f620000300a00 */
[----:B--2---:R-:W-:-:S04]  /*a290*/  IMAD.WIDE R66, R83, 0x4, R66 ;  /* 0x0000000453427825 */ /* 0x004fc800078e0242 */
[C---:B----4-:R-:W-:Y:S01]  /*a2a0*/  IMAD.WIDE R68, R83.reuse, 0x4, R68 ;  /* 0x0000000453447825 */ /* 0x050fe200078e0244 */
[----:B------:R-:W-:Y:S03]  /*a2b0*/  LDGSTS.E [R2+0x35200], desc[UR20][R66.64], !P4 ;  /* 0x3520000042027fae */ /* 0x000fe6000e1a1014 */
[----:B------:R-:W-:Y:S01]  /*a2c0*/  IMAD.WIDE R70, R83, 0x4, R70 ;  /* 0x0000000453467825 */ /* 0x000fe200078e0246 */
[----:B------:R-:W-:Y:S04]  /*a2d0*/  LDGSTS.E [R2+0x35400], desc[UR20][R68.64], !P4 ;  /* 0x3540000044027fae */ /* 0x000fe8000e1a1014 */
[----:B------:R-:W-:Y:S01]  /*a2e0*/  LDGSTS.E [R2+0x35600], desc[UR20][R70.64], !P4 ;  /* 0x3560000046027fae */ /* 0x000fe2000e1a1014 */
[----:B------:R-:W-:Y:S01]  /*a2f0*/  ISETP.GE.U32.AND P4, PT, R0, 0x7fffff52, PT ;  /* 0x7fffff520000780c */ /* 0x000fe20003f86070 */
[----:B------:R-:W-:-:S02]  /*a300*/  VIADD R0, R84, 0xffffff90 ;  /* 0xffffff9054007836 */ /* 0x000fc40000000000 */
[C---:B------:R-:W-:Y:S02]  /*a310*/  IMAD.WIDE R72, R83.reuse, 0x4, R98 ;  /* 0x0000000453487825 */ /* 0x040fe400078e0262 */
[----:B------:R-:W2:Y:S04]  /*a320*/  LDL.LU.64 R98, [R1+0x428] ;  /* 0x0004280001627983 */ /* 0x000ea80000300a00 */
[----:B------:R-:W4:Y:S04]  /*a330*/  LDL.LU.64 R122, [R1+0x440] ;  /* 0x00044000017a7983 */ /* 0x000f280000300a00 */
[----:B------:R-:W-:Y:S04]  /*a340*/  LDGSTS.E [R2+0x35800], desc[UR20][R72.64], !P5 ;  /* 0x3580000048027fae */ /* 0x000fe8000e9a1014 */
[----:B------:R-:W4:Y:S01]  /*a350*/  LDL.LU.64 R102, [R1+0x450] ;  /* 0x0004500001667983 */ /* 0x000f220000300a00 */
[----:B---3--:R-:W-:-:S04]  /*a360*/  IMAD.WIDE R74, R83, 0x4, R74 ;  /* 0x00000004534a7825 */ /* 0x008fc800078e024a */
[C---:B-----5:R-:W-:Y:S01]  /*a370*/  IMAD.WIDE R76, R83.reuse, 0x4, R76 ;  /* 0x00000004534c7825 */ /* 0x060fe200078e024c */
[----:B------:R-:W-:Y:S04]  /*a380*/  LDGSTS.E [R2+0x35a00], desc[UR20][R74.64], !P5 ;  /* 0x35a000004a027fae */ /* 0x000fe8000e9a1014 */
[----:B------:R-:W-:Y:S01]  /*a390*/  LDGSTS.E [R2+0x35c00], desc[UR20][R76.64], !P5 ;  /* 0x35c000004c027fae */ /* 0x000fe2000e9a1014 */
[----:B------:R-:W-:-:S04]  /*a3a0*/  IMAD.WIDE R78, R83, 0x4, R78 ;  /* 0x00000004534e7825 */ /* 0x000fc800078e024e */
[----:B------:R-:W-:Y:S01]  /*a3b0*/  IMAD.WIDE R84, R83, 0x4, R104 ;  /* 0x0000000453547825 */ /* 0x000fe200078e0268 */
[----:B------:R-:W-:Y:S01]  /*a3c0*/  LDGSTS.E [R2+0x35e00], desc[UR20][R78.64], !P5 ;  /* 0x35e000004e027fae */ /* 0x000fe2000e9a1014 */
[----:B------:R-:W-:-:S03]  /*a3d0*/  ISETP.GE.U32.AND P5, PT, R0, 0x7fffff51, PT ;  /* 0x7fffff510000780c */ /* 0x000fc60003fa6070 */
[----:B------:R-:W3:Y:S01]  /*a3e0*/  LDL.LU.64 R104, [R1+0x468] ;  /* 0x0004680001687983 */ /* 0x000ee20000300a00 */
[----:B------:R-:W-:-:S03]  /*a3f0*/  VIADD R0, R92, 0xffffff8f ;  /* 0xffffff8f5c007836 */ /* 0x000fc60000000000 */
[----:B------:R-:W5:Y:S04]  /*a400*/  LDL.LU.64 R106, [R1+0x460] ;  /* 0x00046000016a7983 */ /* 0x000f680000300a00 */
[----:B------:R-:W5:Y:S04]  /*a410*/  LDL.LU.64 R140, [R1+0x478] ;  /* 0x00047800018c7983 */ /* 0x000f680000300a00 */
[----:B------:R-:W-:Y:S01]  /*a420*/  LDGSTS.E [R2+0x36000], desc[UR20][R84.64], !P6 ;  /* 0x3600000054027fae */ /* 0x000fe2000f1a1014 */
[----:B------:R-:W-:-:S04]  /*a430*/  IMAD.WIDE R92, R83, 0x4, R94 ;  /* 0x00000004535c7825 */ /* 0x000fc800078e025e */
[C---:B------:R-:W-:Y:S02]  /*a440*/  IMAD.WIDE R94, R83.reuse, 0x4, R110 ;  /* 0x00000004535e7825 */ /* 0x040fe400078e026e */
[----:B------:R-:W5:Y:S04]  /*a450*/  LDL.LU.64 R110, [R1+0x488] ;  /* 0x00048800016e7983 */ /* 0x000f680000300a00 */
[----:B------:R-:W5:Y:S04]  /*a460*/  LDL.LU.64 R112, [R1+0x4a0] ;  /* 0x0004a00001707983 */ /* 0x000f680000300a00 */
[----:B------:R-:W5:Y:S04]  /*a470*/  LDL.LU.64 R114, [R1+0x498] ;  /* 0x0004980001727983 */ /* 0x000f680000300a00 */
[----:B------:R-:W5:Y:S01]  /*a480*/  LDL.LU.64 R134, [R1+0x4b0] ;  /* 0x0004b00001867983 */ /* 0x000f620000300a00 */
[----:B------:R-:W-:-:S03]  /*a490*/  IMAD.WIDE R86, R83, 0x4, R86 ;  /* 0x0000000453567825 */ /* 0x000fc600078e0256 */
[----:B------:R-:W5:Y:S01]  /*a4a0*/  LDL.LU.64 R118, [R1+0x4c0] ;  /* 0x0004c00001767983 */ /* 0x000f620000300a00 */
        /* <DEDUP_REMOVED lines=8> */
[----:B------:R-:W-:Y:S04]  /*a530*/  LDGSTS.E [R2+0x36800], desc[UR20][R92.64], !P3 ;  /* 0x368000005c027fae */ /* 0x000fe8000d9a1014 */
[----:B------:R-:W-:Y:S04]  /*a540*/  LDGSTS.E [R2+0x36a00], desc[UR20][R94.64], !P3 ;  /* 0x36a000005e027fae */ /* 0x000fe8000d9a1014 */
[----:B------:R-:W-:Y:S04]  /*a550*/  LDGSTS.E [R2+0x36c00], desc[UR20][R96.64], !P3 ;  /* 0x36c0000060027fae */ /* 0x000fe8000d9a1014 */
[----:B------:R-:W5:Y:S01]  /*a560*/  LDL.LU.64 R120, [R1+0x4d8] ;  /* 0x0004d80001787983 */ /* 0x000f620000300a00 */
[----:B--2---:R-:W-:-:S04]  /*a570*/  IMAD.WIDE R98, R83, 0x4, R98 ;  /* 0x0000000453627825 */ /* 0x004fc800078e0262 */
[C---:B----4-:R-:W-:Y:S01]  /*a580*/  IMAD.WIDE R100, R83.reuse, 0x4, R122 ;  /* 0x0000000453647825 */ /* 0x050fe200078e027a */
[----:B------:R-:W-:Y:S01]  /*a590*/  LDGSTS.E [R2+0x36e00], desc[UR20][R98.64], !P3 ;  /* 0x36e0000062027fae */ /* 0x000fe2000d9a1014 */
[----:B------:R-:W-:Y:S02]  /*a5a0*/  ISETP.GE.U32.AND P3, PT, R0, 0x7fffff4f, PT ;  /* 0x7fffff4f0000780c */ /* 0x000fe40003f66070 */
[----:B------:R-:W-:Y:S01]  /*a5b0*/  IADD3 R0, PT, PT, R108, -0x73, RZ ;  /* 0xffffff8d6c007810 */ /* 0x000fe20007ffe0ff */
[----:B------:R-:W2:Y:S01]  /*a5c0*/  LDL.LU.64 R122, [R1+0x4d0] ;  /* 0x0004d000017a7983 */ /* 0x000ea20000300a00 */
[----:B------:R-:W-:-:S03]  /*a5d0*/  IMAD.WIDE R102, R83, 0x4, R102 ;  /* 0x0000000453667825 */ /* 0x000fc600078e0266 */
[----:B------:R-:W-:Y:S04]  /*a5e0*/  LDGSTS.E [R2+0x37000], desc[UR20][R100.64], !P4 ;  /* 0x3700000064027fae */ /* 0x000fe8000e1a1014 */
[----:B------:R-:W-:Y:S04]  /*a5f0*/  LDGSTS.E [R2+0x37200], desc[UR20][R102.64], !P4 ;  /* 0x3720000066027fae */ /* 0x000fe8000e1a1014 */
[----:B------:R-:W4:Y:S04]  /*a600*/  LDL.LU.64 R146, [R1+0x4e8] ;  /* 0x0004e80001927983 */ /* 0x000f280000300a00 */
[----:B------:R-:W4:Y:S04]  /*a610*/  LDL.LU.64 R126, [R1+0x4f8] ;  /* 0x0004f800017e7983 */ /* 0x000f280000300a00 */
[----:B------:R-:W4:Y:S04]  /*a620*/  LDL.LU.64 R128, [R1+0x510] ;  /* 0x0005100001807983 */ /* 0x000f280000300a00 */
[----:B------:R-:W4:Y:S04]  /*a630*/  LDL.LU.64 R130, [R1+0x508] ;  /* 0x0005080001827983 */ /* 0x000f280000300a00 */
[----:B------:R-:W4:Y:S01]  /*a640*/  LDL.LU.64 R136, [R1+0x520] ;  /* 0x0005200001887983 */ /* 0x000f220000300a00 */
[----:B---3--:R-:W-:-:S04]  /*a650*/  IMAD.WIDE R104, R83, 0x4, R104 ;  /* 0x0000000453687825 */ /* 0x008fc800078e0268 */
[C---:B-----5:R-:W-:Y:S01]  /*a660*/  IMAD.WIDE R106, R83.reuse, 0x4, R106 ;  /* 0x00000004536a7825 */ /* 0x060fe200078e026a */
[----:B------:R-:W-:Y:S04]  /*a670*/  LDGSTS.E [R2+0x37400], desc[UR20][R104.64], !P4 ;  /* 0x3740000068027fae */ /* 0x000fe8000e1a1014 */
[----:B------:R-:W-:Y:S01]  /*a680*/  LDGSTS.E [R2+0x37600], desc[UR20][R106.64], !P4 ;  /* 0x376000006a027fae */ /* 0x000fe2000e1a1014 */
[----:B------:R-:W-:Y:S01]  /*a690*/  ISETP.GE.U32.AND P4, PT, R0, 0x7fffff4e, PT ;  /* 0x7fffff4e0000780c */ /* 0x000fe20003f86070 */
[----:B------:R-:W-:Y:S02]  /*a6a0*/  VIADD R0, R116, 0xffffff8c ;  /* 0xffffff8c74007836 */ /* 0x000fe40000000000 */
[C---:B------:R-:W-:Y:S02]  /*a6b0*/  IMAD.WIDE R116, R83.reuse, 0x4, R134 ;  /* 0x0000000453747825 */ /* 0x040fe400078e0286 */
[----:B------:R-:W3:Y:S04]  /*a6c0*/  LDL.LU.64 R134, [R1+0x530] ;  /* 0x0005300001867983 */ /* 0x000ee80000300a00 */
[----:B------:R-:W5:Y:S01]  /*a6d0*/  LDL.LU.64 R152, [R1+0x548] ;  /* 0x0005480001987983 */ /* 0x000f620000300a00 */
[----:B------:R-:W-:-:S02]  /*a6e0*/  IMAD.WIDE R108, R83, 0x4, R140 ;  /* 0x00000004536c7825 */ /* 0x000fc400078e028c */
[----:B------:R-:W1:Y:S01]  /*a6f0*/  LDC R140, c[0x0][0x3a0] ;  /* 0x0000e800ff8c7b82 */ /* 0x000e620000000800 */
[----:B------:R-:W3:Y:S01]  /*a700*/  LDL.LU.64 R138, [R1+0x540] ;  /* 0x00054000018a7983 */ /* 0x000ee20000300a00 */
[----:B------:R-:W-:-:S03]  /*a710*/  IMAD.WIDE R110, R83, 0x4, R110 ;  /* 0x00000004536e7825 */ /* 0x000fc600078e026e */
        /* <DEDUP_REMOVED lines=11> */
[----:B------:R-:W-:Y:S04]  /*a7d0*/  LDGSTS.E [R2+0x38200], desc[UR20][R118.64], !P6 ;  /* 0x3820000076027fae */ /* 0x000fe8000f1a1014 */
[----:B------:R-:W3:Y:S04]  /*a7e0*/  LDL.LU.64 R182, [R1+0x558] ;  /* 0x0005580001b67983 */ /* 0x000ee80000300a00 */
[----:B------:R-:W-:Y:S04]  /*a7f0*/  LDGSTS.E [R2+0x38400], desc[UR20][R120.64], !P6 ;  /* 0x3840000078027fae */ /* 0x000fe8000f1a1014 */
[----:B------:R-:W3:Y:S04]  /*a800*/  LDL.LU.64 R142, [R1+0x568] ;  /* 0x00056800018e7983 */ /* 0x000ee80000300a00 */
[----:B------:R-:W3:Y:S01]  /*a810*/  LDL.LU.64 R144, [R1+0x580] ;  /* 0x0005800001907983 */ /* 0x000ee20000300a00 */
[----:B--2---:R-:W-:-:S05]  /*a820*/  IMAD.WIDE R122, R83, 0x4, R122 ;  /* 0x00000004537a7825 */ /* 0x004fca00078e027a */
[----:B------:R-:W-:Y:S01]  /*a830*/  LDGSTS.E [R2+0x38600], desc[UR20][R122.64], !P6 ;  /* 0x386000007a027fae */ /* 0x000fe2000f1a1014 */
[----:B------:R-:W-:Y:S01]  /*a840*/  ISETP.GE.U32.AND P6, PT, R0, 0x7fffff4c, PT ;  /* 0x7fffff4c0000780c */ /* 0x000fe20003fc6070 */
[----:B------:R-:W-:Y:S02]  /*a850*/  VIADD R0, R132, 0xffffff8a ;  /* 0xffffff8a84007836 */ /* 0x000fe40000000000 */
[C---:B----4-:R-:W-:Y:S02]  /*a860*/  IMAD.WIDE R124, R83.reuse, 0x4, R146 ;  /* 0x00000004537c7825 */ /* 0x050fe400078e0292 */
[----:B------:R-:W2:Y:S04]  /*a870*/  LDL.LU.64 R146, [R1+0x578] ;  /* 0x0005780001927983 */ /* 0x000ea80000300a00 */
[----:B------:R-:W4:Y:S04]  /*a880*/  LDL.LU.64 R170, [R1+0x590] ;  /* 0x0005900001aa7983 */ /* 0x000f280000300a00 */
[----:B------:R-:W4:Y:S01]  /*a890*/  LDL.LU.64 R150, [R1+0x5a0] ;  /* 0x0005a00001967983 */ /* 0x000f220000300a00 */
[----:B------:R-:W-:-:S03]  /*a8a0*/  IMAD.WIDE R126, R83, 0x4, R126 ;  /* 0x00000004537e7825 */ /* 0x000fc600078e027e */
[----:B------:R-:W-:Y:S01]  /*a8b0*/  LDGSTS.E [R2+0x38800], desc[UR20][R124.64], !P3 ;  /* 0x388000007c027fae */ /* 0x000fe2000d9a1014 */
[----:B------:R-:W-:-:S03]  /*a8c0*/  IMAD.WIDE R132, R83, 0x4, R136 ;  /* 0x0000000453847825 */ /* 0x000fc600078e0288 */
[----:B------:R-:W-:Y:S01]  /*a8d0*/  LDGSTS.E [R2+0x38a00], desc[UR20][R126.64], !P3 ;  /* 0x38a000007e027fae */ /* 0x000fe2000d9a1014 */
[----:B-----5:R-:W-:-:S03]  /*a8e0*/  IMAD.WIDE R136, R83, 0x4, R152 ;  /* 0x0000000453887825 */ /* 0x020fc600078e0298 */
[----:B------:R-:W5:Y:S04]  /*a8f0*/  LDL.LU.64 R152, [R1+0x5b8] ;  /* 0x0005b80001987983 */ /* 0x000f680000300a00 */
[----:B------:R-:W5:Y:S04]  /*a900*/  LDL.LU.64 R154, [R1+0x5b0] ;  /* 0x0005b000019a7983 */ /* 0x000f680000300a00 */
[----:B------:R-:W5:Y:S04]  /*a910*/  LDL.LU.64 R162, [R1+0x5c8] ;  /* 0x0005c80001a27983 */ /* 0x000f680000300a00 */
        /* <DEDUP_REMOVED lines=8> */
[----:B---3--:R-:W-:-:S03]  /*a9a0*/  IMAD.WIDE R134, R83, 0x4, R134 ;  /* 0x0000000453867825 */ /* 0x008fc600078e0286 */
[----:B------:R-:W-:Y:S01]  /*a9b0*/  LDGSTS.E [R2+0x38e00], desc[UR20][R130.64], !P3 ;  /* 0x38e0000082027fae */ /* 0x000fe2000d9a1014 */
[----:B------:R-:W-:Y:S01]  /*a9c0*/  ISETP.GE.U32.AND P3, PT, R0, 0x7fffff4b, PT ;  /* 0x7fffff4b0000780c */ /* 0x000fe20003f66070 */
[C---:B------:R-:W-:Y:S02]  /*a9d0*/  IMAD.WIDE R138, R83.reuse, 0x4, R138 ;  /* 0x00000004538a7825 */ /* 0x040fe400078e028a */
[----:B------:R-:W-:Y:S02]  /*a9e0*/  LDGSTS.E [R2+0x39000], desc[UR20][R132.64], !P4 ;  /* 0x3900000084027fae */ /* 0x000fe4000e1a1014 */
[----:B-1----:R-:W-:Y:S02]  /*a9f0*/  VIADD R0, R140, 0xffffff89 ;  /* 0xffffff898c007836 */ /* 0x002fe40000000000 */
[----:B------:R-:W-:Y:S01]  /*aa00*/  LDGSTS.E [R2+0x39200], desc[UR20][R134.64], !P4 ;  /* 0x3920000086027fae */ /* 0x000fe2000e1a1014 */
[----:B------:R-:W-:-:S03]  /*aa10*/  IMAD.WIDE R140, R83, 0x4, R182 ;  /* 0x00000004538c7825 */ /* 0x000fc600078e02b6 */
[----:B------:R-:W-:Y:S01]  /*aa20*/  LDGSTS.E [R2+0x39400], desc[UR20][R136.64], !P4 ;  /* 0x3940000088027fae */ /* 0x000fe2000e1a1014 */
[----:B------:R-:W-:-:S03]  /*aa30*/  IMAD.WIDE R142, R83, 0x4, R142 ;  /* 0x00000004538e7825 */ /* 0x000fc600078e028e */
[----:B------:R-:W-:Y:S01]  /*aa40*/  LDGSTS.E [R2+0x39600], desc[UR20][R138.64], !P4 ;  /* 0x396000008a027fae */ /* 0x000fe2000e1a1014 */
[----:B------:R-:W-:Y:S01]  /*aa50*/  IMAD.WIDE R144, R83, 0x4, R144 ;  /* 0x0000000453907825 */ /* 0x000fe200078e0290 */
[----:B------:R-:W-:Y:S02]  /*aa60*/  ISETP.GE.U32.AND P4, PT, R0, 0x7fffff4a, PT ;  /* 0x7fffff4a0000780c */ /* 0x000fe40003f86070 */
[----:B------:R-:W-:Y:S01]  /*aa70*/  LDGSTS.E [R2+0x39800], desc[UR20][R140.64], !P5 ;  /* 0x398000008c027fae */ /* 0x000fe2000e9a1014 */
[----:B------:R-:W-:-:S03]  /*aa80*/  VIADD R0, R148, 0xffffff88 ;  /* 0xffffff8894007836 */ /* 0x000fc60000000000 */
[----:B------:R-:W-:Y:S04]  /*aa90*/  LDGSTS.E [R2+0x39a00], desc[UR20][R142.64], !P5 ;  /* 0x39a000008e027fae */ /* 0x000fe8000e9a1014 */
[----:B------:R-:W3:Y:S01]  /*aaa0*/  LDL.LU.64 R168, [R1+0x628] ;  /* 0x0006280001a87983 */ /* 0x000ee20000300a00 */
[----:B--2---:R-:W-:-:S03]  /*aab0*/  IMAD.WIDE R146, R83, 0x4, R146 ;  /* 0x0000000453927825 */ /* 0x004fc600078e0292 */
[----:B------:R-:W-:Y:S01]  /*aac0*/  LDGSTS.E [R2+0x39c00], desc[UR20][R144.64], !P5 ;  /* 0x39c0000090027fae */ /* 0x000fe2000e9a1014 */
[----:B----4-:R-:W-:-:S03]  /*aad0*/  IMAD.WIDE R148, R83, 0x4, R170 ;  /* 0x0000000453947825 */ /* 0x010fc600078e02aa */
[----:B------:R-:W-:Y:S01]  /*aae0*/  LDGSTS.E [R2+0x39e00], desc[UR20][R146.64], !P5 ;  /* 0x39e0000092027fae */ /* 0x000fe2000e9a1014 */
[----:B------:R-:W-:-:S03]  /*aaf0*/  ISETP.GE.U32.AND P5, PT, R0, 0x7fffff49, PT ;  /* 0x7fffff490000780c */ /* 0x000fc60003fa6070 */
[----:B------:R-:W2:Y:S01]  /*ab00*/  LDL.LU.64 R170, [R1+0x620] ;  /* 0x0006200001aa7983 */ /* 0x000ea20000300a00 */
[----:B------:R-:W-:-:S03]  /*ab10*/  IADD3 R0, PT, PT, R156, -0x79, RZ ;  /* 0xffffff879c007810 */ /* 0x000fc60007ffe0ff */
[----:B------:R-:W4:Y:S04]  /*ab20*/  LDL.LU.64 R194, [R1+0x638] ;  /* 0x0006380001c27983 */ /* 0x000f280000300a00 */
[----:B------:R-:W4:Y:S01]  /*ab30*/  LDL.LU.64 R174, [R1+0x648] ;  /* 0x0006480001ae7983 */ /* 0x000f220000300a00 */
[----:B------:R-:W-:-:S03]  /*ab40*/  IMAD.WIDE R150, R83, 0x4, R150 ;  /* 0x0000000453967825 */ /* 0x000fc600078e0296 */
[----:B------:R-:W-:Y:S04]  /*ab50*/  LDGSTS.E [R2+0x3a000], desc[UR20][R148.64], !P6 ;  /* 0x3a00000094027fae */ /* 0x000fe8000f1a1014 */
[----:B------:R-:W-:Y:S01]  /*ab60*/  LDGSTS.E [R2+0x3a200], desc[UR20][R150.64], !P6 ;  /* 0x3a20000096027fae */ /* 0x000fe2000f1a1014 */
[----:B-----5:R-:W-:-:S04]  /*ab70*/  IMAD.WIDE R156, R83, 0x4, R162 ;  /* 0x00000004539c7825 */ /* 0x020fc800078e02a2 */
[C---:B------:R-:W-:Y:S02]  /*ab80*/  IMAD.WIDE R162, R83.reuse, 0x4, R176 ;  /* 0x0000000453a27825 */ /* 0x040fe400078e02b0 */
[----:B------:R-:W5:Y:S04]  /*ab90*/  LDL.LU.64 R176, [R1+0x660] ;  /* 0x0006600001b07983 */ /* 0x000f680000300a00 */
[----:B------:R-:W5:Y:S04]  /*aba0*/  LDL.LU.64 R178, [R1+0x658] ;  /* 0x0006580001b27983 */ /* 0x000f680000300a00 */
[----:B------:R-:W5:Y:S04]  /*abb0*/  LDL.LU.64 R184, [R1+0x670] ;  /* 0x0006700001b87983 */ /* 0x000f680000300a00 */
[----:B------:R-:W5:Y:S04]  /*abc0*/  LDL.LU.64 R182, [R1+0x680] ;  /* 0x0006800001b67983 */ /* 0x000f680000300a00 */
[----:B------:R-:W5:Y:S01]  /*abd0*/  LDL.LU.64 R200, [R1+0x698] ;  /* 0x0006980001c87983 */ /* 0x000f620000300a00 */
[----:B------:R-:W-:-:S04]  /*abe0*/  IMAD.WIDE R152, R83, 0x4, R152 ;  /* 0x0000000453987825 */ /* 0x000fc800078e0298 */
[C---:B------:R-:W-:Y:S01]  /*abf0*/  IMAD.WIDE R154, R83.reuse, 0x4, R154 ;  /* 0x00000004539a7825 */ /* 0x040fe200078e029a */
[----:B------:R-:W-:Y:S04]  /*ac00*/  LDGSTS.E [R2+0x3a400], desc[UR20][R152.64], !P6 ;  /* 0x3a40000098027fae */ /* 0x000fe8000f1a1014 */
[----:B------:R-:W-:Y:S01]  /*ac10*/  LDGSTS.E [R2+0x3a600], desc[UR20][R154.64], !P6 ;  /* 0x3a6000009a027fae */ /* 0x000fe2000f1a1014 */
[----:B------:R-:W-:Y:S01]  /*ac20*/  ISETP.GE.U32.AND P6, PT, R0, 0x7fffff48, PT ;  /* 0x7fffff480000780c */ /* 0x000fe20003fc6070 */
[----:B------:R-:W-:Y:S02]  /*ac30*/  VIADD R0, R164, 0xffffff86 ;  /* 0xffffff86a4007836 */ /* 0x000fe40000000000 */
[C---:B------:R-:W-:Y:S01]  /*ac40*/  IMAD.WIDE R164, R83.reuse, 0x4, R186 ;  /* 0x0000000453a47825 */ /* 0x040fe200078e02ba */
[----:B------:R-:W-:Y:S04]  /*ac50*/  LDGSTS.E [R2+0x3a800], desc[UR20][R156.64], !P3 ;  /* 0x3a8000009c027fae */ /* 0x000fe8000d9a1014 */
        /* <DEDUP_REMOVED lines=8> */
[----:B---3--:R-:W-:-:S03]  /*ace0*/  IMAD.WIDE R168, R83, 0x4, R168 ;  /* 0x0000000453a87825 */ /* 0x008fc600078e02a8 */
[----:B------:R-:W-:Y:S01]  /*acf0*/  LDGSTS.E [R2+0x3ae00], desc[UR20][R162.64], !P3 ;  /* 0x3ae00000a2027fae */ /* 0x000fe2000d9a1014 */
[----:B------:R-:W-:Y:S01]  /*ad00*/  ISETP.GE.U32.AND P3, PT, R0, 0x7fffff47, PT ;  /* 0x7fffff470000780c */ /* 0x000fe20003f66070 */
[----:B------:R-:W-:Y:S02]  /*ad10*/  VIADD R0, R172, 0xffffff85 ;  /* 0xffffff85ac007836 */ /* 0x000fe40000000000 */
[C---:B--2---:R-:W-:Y:S01]  /*ad20*/  IMAD.WIDE R170, R83.reuse, 0x4, R170 ;  /* 0x0000000453aa7825 */ /* 0x044fe200078e02aa */
[----:B------:R-:W2:Y:S03]  /*ad30*/  LDL.LU.64 R192, [R1+0x6d0] ;  /* 0x0006d00001c07983 */ /* 0x000ea60000300a00 */
[----:B----4-:R-:W-:Y:S01]  /*ad40*/  IMAD.WIDE R172, R83, 0x4, R194 ;  /* 0x0000000453ac7825 */ /* 0x010fe200078e02c2 */
[----:B------:R-:W-:Y:S04]  /*ad50*/  LDGSTS.E [R2+0x3b000], desc[UR20][R164.64], !P4 ;  /* 0x3b000000a4027fae */ /* 0x000fe8000e1a1014 */
[----:B------:R-:W3:Y:S04]  /*ad60*/  LDL.LU.64 R194, [R1+0x6c8] ;  /* 0x0006c80001c27983 */ /* 0x000ee80000300a00 */
[----:B------:R-:W-:Y:S04]  /*ad70*/  LDGSTS.E [R2+0x3b200], desc[UR20][R166.64], !P4 ;  /* 0x3b200000a6027fae */ /* 0x000fe8000e1a1014 */
[----:B------:R-:W-:Y:S04]  /*ad80*/  LDGSTS.E [R2+0x3b400], desc[UR20][R168.64], !P4 ;  /* 0x3b400000a8027fae */ /* 0x000fe8000e1a1014 */
[----:B------:R-:W-:Y:S01]  /*ad90*/  LDGSTS.E [R2+0x3b600], desc[UR20][R170.64], !P4 ;  /* 0x3b600000aa027fae */ /* 0x000fe2000e1a1014 */
[----:B------:R-:W-:Y:S01]  /*ada0*/  ISETP.GE.U32.AND P4, PT, R0, 0x7fffff46, PT ;  /* 0x7fffff460000780c */ /* 0x000fe20003f86070 */
[----:B------:R-:W-:-:S02]  /*adb0*/  VIADD R0, R180, 0xffffff84 ;  /* 0xffffff84b4007836 */ /* 0x000fc40000000000 */
        /* <DEDUP_REMOVED lines=9> */
[----:B------:R-:W5:Y:S01]  /*ae50*/  LDL.LU.64 R204, [R1+0x710] ;  /* 0x0007100001cc7983 */ /* 0x000f620000300a00 */
[----:B------:R-:W-:-:S03]  /*ae60*/  IMAD.WIDE R176, R83, 0x4, R176 ;  /* 0x0000000453b07825 */ /* 0x000fc600078e02b0 */
[----:B------:R-:W5:Y:S01]  /*ae70*/  LDL.LU.64 R206, [R1+0x728] ;  /* 0x0007280001ce7983 */ /* 0x000f620000300a00 */
[----:B------:R-:W-:-:S03]  /*ae80*/  IMAD.WIDE R178, R83, 0x4, R178 ;  /* 0x0000000453b27825 */ /* 0x000fc600078e02b2 */
[----:B------:R-:W-:Y:S04]  /*ae90*/  LDGSTS.E [R2+0x3bc00], desc[UR20][R176.64], !P5 ;  /* 0x3bc00000b0027fae */ /* 0x000fe8000e9a1014 */
[----:B------:R-:W-:Y:S01]  /*aea0*/  LDGSTS.E [R2+0x3be00], desc[UR20][R178.64], !P5 ;  /* 0x3be00000b2027fae */ /* 0x000fe2000e9a1014 */
[----:B------:R-:W-:Y:S01]  /*aeb0*/  ISETP.GE.U32.AND P5, PT, R0, 0x7fffff45, PT ;  /* 0x7fffff450000780c */ /* 0x000fe20003fa6070 */
[----:B------:R-:W-:Y:S02]  /*aec0*/  VIADD R0, R188, 0xffffff83 ;  /* 0xffffff83bc007836 */ /* 0x000fe40000000000 */
[----:B------:R-:W5:Y:S01]  /*aed0*/  LDL.LU.64 R208, [R1+0x740] ;  /* 0x0007400001d07983 */ /* 0x000f620000300a00 */
[----:B------:R-:W-:-:S03]  /*aee0*/  IMAD.WIDE R188, R83, 0x4, R212 ;  /* 0x0000000453bc7825 */ /* 0x000fc600078e02d4 */
[----:B------:R-:W5:Y:S04]  /*aef0*/  LDL.LU.64 R218, [R1+0x738] ;  /* 0x0007380001da7983 */ /* 0x000f680000300a00 */
[----:B------:R-:W5:Y:S04]  /*af00*/  LDL.LU.64 R212, [R1+0x750] ;  /* 0x0007500001d47983 */ /* 0x000f680000300a00 */
[----:B------:R-:W5:Y:S04]  /*af10*/  LDL.LU.64 R230, [R1+0x760] ;  /* 0x0007600001e67983 */ /* 0x000f680000300a00 */
[----:B------:R-:W5:Y:S01]  /*af20*/  LDL.LU.64 R224, [R1+0x778] ;  /* 0x0007780001e07983 */ /* 0x000f620000300a00 */
[----:B------:R-:W1:Y:S01]  /*af30*/  S2R R215, SR_TID.X ;  /* 0x0000000000d77919 */ /* 0x000e620000002100 */
[----:B------:R-:W-:-:S02]  /*af40*/  IMAD.WIDE R182, R83, 0x4, R182 ;  /* 0x0000000453b67825 */ /* 0x000fc400078e02b6 */
[----:B------:R-:W-:Y:S02]  /*af50*/  LDGSTS.E [R2+0x3c000], desc[UR20][R180.64], !P6 ;  /* 0x3c000000b4027fae */ /* 0x000fe4000f1a1014 */
[C---:B------:R-:W-:Y:S02]  /*af60*/  IMAD.WIDE R186, R83.reuse, 0x4, R186 ;  /* 0x0000000453ba7825 */ /* 0x040fe400078e02ba */
[----:B------:R-:W-:Y:S02]  /*af70*/  LDGSTS.E [R2+0x3c200], desc[UR20][R182.64], !P6 ;  /* 0x3c200000b6027fae */ /* 0x000fe4000f1a1014 */
[C---:B------:R-:W-:Y:S02]  /*af80*/  IMAD.WIDE R190, R83.reuse, 0x4, R190 ;  /* 0x0000000453be7825 */ /* 0x040fe400078e02be */
[----:B------:R-:W-:Y:S02]  /*af90*/  LDGSTS.E [R2+0x3c400], desc[UR20][R184.64], !P6 ;  /* 0x3c400000b8027fae */ /* 0x000fe4000f1a1014 */
[----:B--2---:R-:W-:-:S02]  /*afa0*/  IMAD.WIDE R192, R83, 0x4, R192 ;  /* 0x0000000453c07825 */ /* 0x004fc400078e02c0 */
[----:B------:R-:W-:Y:S01]  /*afb0*/  LDGSTS.E [R2+0x3c600], desc[UR20][R186.64], !P6 ;  /* 0x3c600000ba027fae */ /* 0x000fe2000f1a1014 */
[----:B------:R-:W-:Y:S01]  /*afc0*/  ISETP.GE.U32.AND P6, PT, R0, 0x7fffff44, PT ;  /* 0x7fffff440000780c */ /* 0x000fe20003fc6070 */
[----:B---3--:R-:W-:Y:S02]  /*afd0*/  IMAD.WIDE R194, R83, 0x4, R194 ;  /* 0x0000000453c27825 */ /* 0x008fe400078e02c2 */
[----:B------:R-:W-:Y:S02]  /*afe0*/  LDGSTS.E [R2+0x3c800], desc[UR20][R188.64], !P3 ;  /* 0x3c800000bc027fae */ /* 0x000fe4000d9a1014 */
[----:B------:R-:W-:Y:S02]  /*aff0*/  VIADD R0, R196, 0xffffff82 ;  /* 0xffffff82c4007836 */ /* 0x000fe40000000000 */
[----:B------:R-:W-:Y:S04]  /*b000*/  LDGSTS.E [R2+0x3ca00], desc[UR20][R190.64], !P3 ;  /* 0x3ca00000be027fae */ /* 0x000fe8000d9a1014 */
[----:B------:R-:W-:Y:S04]  /*b010*/  LDGSTS.E [R2+0x3cc00], desc[UR20][R192.64], !P3 ;  /* 0x3cc00000c0027fae */ /* 0x000fe8000d9a1014 */
[----:B------:R-:W-:Y:S01]  /*b020*/  LDGSTS.E [R2+0x3ce00], desc[UR20][R194.64], !P3 ;  /* 0x3ce00000c2027fae */ /* 0x000fe2000d9a1014 */
[----:B------:R-:W-:-:S02]  /*b030*/  ISETP.GE.U32.AND P3, PT, R0, 0x7fffff43, PT ;  /* 0x7fffff430000780c */ /* 0x000fc40003f66070 */
[----:B------:R-:W-:Y:S01]  /*b040*/  IADD3 R0, PT, PT, R197, -0x7f, RZ ;  /* 0xffffff81c5007810 */ /* 0x000fe20007ffe0ff */
[----:B----4-:R-:W-:Y:S01]  /*b050*/  IMAD.WIDE R196, R83, 0x4, R210 ;  /* 0x0000000453c47825 */ /* 0x010fe200078e02d2 */
[----:B-1----:R-:W-:-:S03]  /*b060*/  LOP3.LUT R215, R215, 0x3f, RZ, 0xc0, !PT ;  /* 0x0000003fd7d77812 */ /* 0x002fc600078ec0ff */
[----:B------:R-:W-:Y:S01]  /*b070*/  VIADD R220, R220, 0xffffff80 ;  /* 0xffffff80dcdc7836 */ /* 0x000fe20000000000 */
[----:B------:R1:W-:Y:S01]  /*b080*/  LDGSTS.E [R2+0x3d000], desc[UR20][R196.64], !P4 ;  /* 0x3d000000c4027fae */ /* 0x0003e2000e1a1014 */
[----:B------:R-:W-:-:S04]  /*b090*/  IMAD.WIDE R198, R83, 0x4, R198 ;  /* 0x0000000453c67825 */ /* 0x000fc800078e02c6 */
[----:B-----5:R-:W-:-:S04]  /*b0a0*/  IMAD.WIDE R200, R83, 0x4, R200 ;  /* 0x0000000453c87825 */ /* 0x020fc800078e02c8 */
[C---:B------:R-:W-:Y:S01]  /*b0b0*/  IMAD.WIDE R202, R83.reuse, 0x4, R202 ;  /* 0x0000000453ca7825 */ /* 0x040fe200078e02ca */
[----:B------:R-:W-:Y:S03]  /*b0c0*/  LDGSTS.E [R2+0x3d200], desc[UR20][R200.64], !P4 ;  /* 0x3d200000c8027fae */ /* 0x000fe6000e1a1014 */
[----:B------:R-:W-:Y:S01]  /*b0d0*/  IMAD.WIDE R204, R83, 0x4, R204 ;  /* 0x0000000453cc7825 */ /* 0x000fe200078e02cc */
[----:B------:R-:W-:Y:S04]  /*b0e0*/  LDGSTS.E [R2+0x3d400], desc[UR20][R202.64], !P4 ;  /* 0x3d400000ca027fae */ /* 0x000fe8000e1a1014 */
[----:B------:R-:W-:Y:S01]  /*b0f0*/  LDGSTS.E [R2+0x3d600], desc[UR20][R204.64], !P4 ;  /* 0x3d600000cc027fae */ /* 0x000fe2000e1a1014 */
[----:B------:R-:W-:-:S02]  /*b100*/  ISETP.GE.AND P4, PT, R215, R220, PT ;  /* 0x000000dcd700720c */ /* 0x000fc40003f86270 */
[----:B------:R-:W2:Y:S01]  /*b110*/  LDC R215, c[0x0][0x3a0] ;  /* 0x0000e800ffd77b82 */ /* 0x000ea20000000800 */
[C---:B------:R-:W-:Y:S01]  /*b120*/  IMAD.WIDE R206, R83.reuse, 0x4, R206 ;  /* 0x0000000453ce7825 */ /* 0x040fe200078e02ce */
[----:B------:R-:W-:Y:S04]  /*b130*/  LDGSTS.E [R2+0x3d800], desc[UR20][R198.64], !P5 ;  /* 0x3d800000c6027fae */ /* 0x000fe8000e9a1014 */
[----:B------:R-:W-:Y:S01]  /*b140*/  LDGSTS.E [R2+0x3da00], desc[UR20][R206.64], !P5 ;  /* 0x3da00000ce027fae */ /* 0x000fe2000e9a1014 */
[----:B------:R-:W-:-:S04]  /*b150*/  IMAD.WIDE R208, R83, 0x4, R208 ;  /* 0x0000000453d07825 */ /* 0x000fc800078e02d0 */
[----:B------:R-:W-:Y:S01]  /*b160*/  IMAD.WIDE R210, R83, 0x4, R218 ;  /* 0x0000000453d27825 */ /* 0x000fe200078e02da */
[----:B------:R-:W-:Y:S04]  /*b170*/  LDGSTS.E [R2+0x3dc00], desc[UR20][R208.64], !P5 ;  /* 0x3dc00000d0027fae */ /* 0x000fe8000e9a1014 */
[----:B------:R-:W3:Y:S04]  /*b180*/  LDL.LU.64 R218, [R1+0x770] ;  /* 0x0007700001da7983 */ /* 0x000ee80000300a00 */
[----:B------:R-:W4:Y:S01]  /*b190*/  LDL.LU.64 R6, [R1+0x7a0] ;  /* 0x0007a00001067983 */ /* 0x000f220000300a00 */
[----:B--2---:R-:W-:-:S03]  /*b1a0*/  VIADD R215, R215, 0x3f ;  /* 0x0000003fd7d77836 */ /* 0x004fc60000000000 */
[----:B------:R-:W-:Y:S01]  /*b1b0*/  LDGSTS.E [R2+0x3de00], desc[UR20][R210.64], !P5 ;  /* 0x3de00000d2027fae */ /* 0x000fe2000e9a1014 */
[----:B------:R-:W-:Y:S01]  /*b1c0*/  IMAD.WIDE R216, R83, 0x4, R224 ;  /* 0x0000000453d87825 */ /* 0x000fe200078e02e0 */
[----:B------:R-:W-:Y:S02]  /*b1d0*/  ISETP.GE.U32.AND P5, PT, R0, 0x7fffff42, PT ;  /* 0x7fffff420000780c */ /* 0x000fe40003fa6070 */
[----:B------:R-:W2:Y:S01]  /*b1e0*/  LDL.LU.64 R222, [R1+0x798] ;  /* 0x0007980001de7983 */ /* 0x000ea20000300a00 */
[----:B------:R-:W-:-:S03]  /*b1f0*/  SEL R0, RZ, 0x4, P4 ;  /* 0x00000004ff007807 */ /* 0x000fc60002000000 */
[----:B------:R-:W5:Y:S01]  /*b200*/  LDL.LU.64 R224, [R1+0x790] ;  /* 0x0007900001e07983 */ /* 0x000f620000300a00 */
[----:B------:R-:W-:Y:S01]  /*b210*/  ISETP.GT.AND P4, PT, R215, 0xbf, PT ;  /* 0x000000bfd700780c */ /* 0x000fe20003f84270 */
[C---:B------:R-:W-:Y:S02]  /*b220*/  IMAD.WIDE R214, R83.reuse, 0x4, R230 ;  /* 0x0000000453d67825 */ /* 0x040fe400078e02e6 */
[----:B------:R-:W5:Y:S04]  /*b230*/  LDL.LU.64 R4, [R1+0x788] ;  /* 0x0007880001047983 */ /* 0x000f680000300a00 */
        /* <DEDUP_REMOVED lines=13> */
[----:B------:R-:W5:Y:S01]  /*b310*/  LDL.LU.64 R80, [R1+0x7a8] ;  /* 0x0007a80001507983 */ /* 0x000f620000300a00 */
[----:B------:R-:W-:Y:S01]  /*b320*/  IMAD.WIDE R212, R83, 0x4, R212 ;  /* 0x0000000453d47825 */ /* 0x000fe200078e02d4 */
[----:B------:R-:W-:-:S04]  /*b330*/  SEL R0, R0, RZ, P4 ;  /* 0x000000ff00007207 */ /* 0x000fc80002000000 */
[----:B------:R-:W-:Y:S01]  /*b340*/  LDGSTS.E [R2+0x3e000], desc[UR20][R212.64], !P6 ;  /* 0x3e000000d4027fae */ /* 0x000fe2000f1a1014 */
[----:B------:R-:W-:-:S03]  /*b350*/  ISETP.NE.U32.AND P4, PT, R0, RZ, PT ;  /* 0x000000ff0000720c */ /* 0x000fc60003f85070 */
[----:B------:R-:W-:Y:S01]  /*b360*/  LDGSTS.E [R2+0x3e200], desc[UR20][R214.64], !P6 ;  /* 0x3e200000d6027fae */ /* 0x000fe2000f1a1014 */
[----:B------:R-:W-:-:S03]  /*b370*/  VIADD R0, R221, 0xffffff7f ;  /* 0xffffff7fdd007836 */ /* 0x000fc60000000000 */
[----:B------:R-:W-:Y:S01]  /*b380*/  LDGSTS.E [R2+0x3e400], desc[UR20][R216.64], !P6 ;  /* 0x3e400000d8027fae */ /* 0x000fe2000f1a1014 */
[----:B---3--:R-:W-:-:S05]  /*b390*/  IMAD.WIDE R218, R83, 0x4, R218 ;  /* 0x0000000453da7825 */ /* 0x008fca00078e02da */
[----:B------:R-:W-:Y:S01]  /*b3a0*/  LDGSTS.E [R2+0x3e600], desc[UR20][R218.64], !P6 ;  /* 0x3e600000da027fae */ /* 0x000fe2000f1a1014 */
[----:B------:R-:W-:Y:S01]  /*b3b0*/  ISETP.GE.U32.AND P6, PT, R220, 0x7fffff41, PT ;  /* 0x7fffff41dc00780c */ /* 0x000fe20003fc6070 */
[----:B----4-:R-:W-:-:S04]  /*b3c0*/  IMAD.WIDE R220, R83, 0x4, R6 ;  /* 0x0000000453dc7825 */ /* 0x010fc800078e0206 */
[C---:B--2---:R-:W-:Y:S01]  /*b3d0*/  IMAD.WIDE R222, R83.reuse, 0x4, R222 ;  /* 0x0000000453de7825 */ /* 0x044fe200078e02de */
[----:B------:R-:W-:Y:S03]  /*b3e0*/  LDGSTS.E [R2+0x3e800], desc[UR20][R220.64], !P3 ;  /* 0x3e800000dc027fae */ /* 0x000fe6000d9a1014 */
[----:B-----5:R-:W-:-:S05]  /*b3f0*/  IMAD.WIDE R4, R83, 0x4, R4 ;  /* 0x0000000453047825 */ /* 0x020fca00078e0204 */
[----:B------:R2:W-:Y:S01]  /*b400*/  STL.64 [R1+0xaa0], R4 ;  /* 0x000aa00401007387 */ /* 0x0005e20000100a00 */
[----:B------:R-:W-:-:S04]  /*b410*/  IMAD.WIDE R6, R83, 0x4, R244 ;  /* 0x0000000453067825 */ /* 0x000fc800078e02f4 */
[C---:B--2---:R-:W-:Y:S01]  /*b420*/  IMAD.WIDE R4, R83.reuse, 0x4, R246 ;  /* 0x0000000453047825 */ /* 0x044fe200078e02f6 */
[----:B------:R2:W-:Y:S03]  /*b430*/  STL.64 [R1+0xa98], R6 ;  /* 0x000a980601007387 */ /* 0x0005e60000100a00 */
[C---:B------:R-:W-:Y:S01]  /*b440*/  IMAD.WIDE R8, R83.reuse, 0x4, R248 ;  /* 0x0000000453087825 */ /* 0x040fe200078e02f8 */
[----:B------:R3:W-:Y:S04]  /*b450*/  STL.64 [R1+0xa90], R4 ;  /* 0x000a900401007387 */ /* 0x0007e80000100a00 */
[----:B------:R4:W-:Y:S01]  /*b460*/  STL.64 [R1+0xa88], R8 ;  /* 0x000a880801007387 */ /* 0x0009e20000100a00 */
[----:B--2---:R-:W-:-:S03]  /*b470*/  IMAD.WIDE R6, R83, 0x4, R250 ;  /* 0x0000000453067825 */ /* 0x004fc600078e02fa */
[----:B------:R-:W2:Y:S01]  /*b480*/  LDL.LU.64 R54, [R1+0x748] ;  /* 0x0007480001367983 */ /* 0x000ea20000300a00 */
[----:B---3--:R-:W-:-:S03]  /*b490*/  IMAD.WIDE R4, R83, 0x4, R80 ;  /* 0x0000000453047825 */ /* 0x008fc600078e0250 */
[----:B------:R3:W-:Y:S04]  /*b4a0*/  STL.64 [R1+0xa80], R6 ;  /* 0x000a800601007387 */ /* 0x0007e80000100a00 */
[----:B------:R-:W5:Y:S04]  /*b4b0*/  LDL.LU.64 R52, [R1+0x6f8] ;  /* 0x0006f80001347983 */ /* 0x000f680000300a00 */
[----:B------:R1:W-:Y:S04]  /*b4c0*/  STL.64 [R1+0xa78], R4 ;  /* 0x000a780401007387 */ /* 0x0003e80000100a00 */
        /* <DEDUP_REMOVED lines=21> */
[----:B----4-:R-:W4:Y:S04]  /*b620*/  LDL.LU.64 R8, [R1+0xe8] ;  /* 0x0000e80001087983 */ /* 0x010f280000300a00 */
[----:B---3--:R-:W3:Y:S04]  /*b630*/  LDL.LU.64 R6, [R1+0xc8] ;  /* 0x0000c80001067983 */ /* 0x008ee80000300a00 */
[----:B-1----:R-:W3:Y:S04]  /*b640*/  LDL.LU.64 R4, [R1+0xa8] ;  /* 0x0000a80001047983 */ /* 0x002ee80000300a00 */
[----:B------:R-:W3:Y:S04]  /*b650*/  LDL.LU.64 R244, [R1+0x88] ;  /* 0x0000880001f47983 */ /* 0x000ee80000300a00 */
[----:B------:R-:W3:Y:S04]  /*b660*/  LDL.LU.64 R246, [R1+0x68] ;  /* 0x0000680001f67983 */ /* 0x000ee80000300a00 */
[----:B------:R-:W3:Y:S04]  /*b670*/  LDL.LU.64 R248, [R1+0x48] ;  /* 0x0000480001f87983 */ /* 0x000ee80000300a00 */
[----:B------:R-:W3:Y:S04]  /*b680*/  LDL.LU.64 R250, [R1+0x28] ;  /* 0x0000280001fa7983 */ /* 0x000ee80000300a00 */
[----:B------:R-:W3:Y:S01]  /*b690*/  LDL.LU.64 R80, [R1+0x8] ;  /* 0x0000080001507983 */ /* 0x000ee20000300a00 */
[----:B--2---:R-:W-:-:S05]  /*b6a0*/  IMAD.WIDE R54, R83, 0x4, R54 ;  /* 0x0000000453367825 */ /* 0x004fca00078e0236 */
[----:B------:R1:W-:Y:S01]  /*b6b0*/  STL.64 [R1+0xa70], R54 ;  /* 0x000a703601007387 */ /* 0x0003e20000100a00 */
[----:B-----5:R-:W-:-:S04]  /*b6c0*/  IMAD.WIDE R52, R83, 0x4, R52 ;  /* 0x0000000453347825 */ /* 0x020fc800078e0234 */
[C---:B------:R-:W-:Y:S01]  /*b6d0*/  IMAD.WIDE R50, R83.reuse, 0x4, R50 ;  /* 0x0000000453327825 */ /* 0x040fe200078e0232 */
[----:B-1----:R-:W2:Y:S03]  /*b6e0*/  LDL.LU.64 R54, [R1+0xcc0] ;  /* 0x000cc00001367983 */ /* 0x002ea60000300a00 */
[C---:B------:R-:W-:Y:S01]  /*b6f0*/  IMAD.WIDE R48, R83.reuse, 0x4, R48 ;  /* 0x0000000453307825 */ /* 0x040fe200078e0230 */
[----:B------:R1:W-:Y:S03]  /*b700*/  STL.64 [R1+0xa68], R52 ;  /* 0x000a683401007387 */ /* 0x0003e60000100a00 */
[----:B------:R-:W-:-:S04]  /*b710*/  IMAD.WIDE R46, R83, 0x4, R46 ;  /* 0x00000004532e7825 */ /* 0x000fc800078e022e */
[C---:B------:R-:W-:Y:S01]  /*b720*/  IMAD.WIDE R44, R83.reuse, 0x4, R44 ;  /* 0x00000004532c7825 */ /* 0x040fe200078e022c */
[----:B-1----:R-:W5:Y:S03]  /*b730*/  LDL.LU.64 R52, [R1+0xcb8] ;  /* 0x000cb80001347983 */ /* 0x002f660000300a00 */
[C---:B------:R-:W-:Y:S01]  /*b740*/  IMAD.WIDE R42, R83.reuse, 0x4, R42 ;  /* 0x00000004532a7825 */ /* 0x040fe200078e022a */
[----:B------:R1:W-:Y:S03]  /*b750*/  STL.64 [R1+0xa60], R50 ;  /* 0x000a603201007387 */ /* 0x0003e60000100a00 */
[----:B------:R-:W-:-:S04]  /*b760*/  IMAD.WIDE R40, R83, 0x4, R40 ;  /* 0x0000000453287825 */ /* 0x000fc800078e0228 */
[C---:B------:R-:W-:Y:S01]  /*b770*/  IMAD.WIDE R38, R83.reuse, 0x4, R38 ;  /* 0x0000000453267825 */ /* 0x040fe200078e0226 */
[----:B-1----:R-:W2:Y:S04]  /*b780*/  LDL.LU.64 R50, [R1+0xcb0] ;  /* 0x000cb00001327983 */ /* 0x002ea80000300a00 */
[----:B------:R1:W-:Y:S01]  /*b790*/  STL.64 [R1+0xa58], R48 ;  /* 0x000a583001007387 */ /* 0x0003e20000100a00 */
[----:B------:R-:W-:-:S03]  /*b7a0*/  IMAD.WIDE R36, R83, 0x4, R36 ;  /* 0x0000000453247825 */ /* 0x000fc600078e0224 */
        /* <DEDUP_REMOVED lines=39> */
[----:B-1----:R-:W5:Y:S04]  /*ba20*/  LDL.LU.64 R22, [R1+0xc40] ;  /* 0x000c400001167983 */ /* 0x002f680000300a00 */
[----:B------:R1:W-:Y:S01]  /*ba30*/  STL.64 [R1+0x328], R20 ;  /* 0x0003281401007387 */ /* 0x0003e20000100a00 */
[----:B----4-:R-:W-:-:S03]  /*ba40*/  IMAD.WIDE R8, R83, 0x4, R8 ;  /* 0x0000000453087825 */ /* 0x010fc600078e0208 */
[----:B-1----:R-:W4:Y:S04]  /*ba50*/  LDL.LU.64 R20, [R1+0xc38] ;  /* 0x000c380001147983 */ /* 0x002f280000300a00 */
[----:B------:R1:W-:Y:S01]  /*ba60*/  STL.64 [R1+0x348], R18 ;  /* 0x0003481201007387 */ /* 0x0003e20000100a00 */
[----:B---3--:R-:W-:-:S03]  /*ba70*/  IMAD.WIDE R6, R83, 0x4, R6 ;  /* 0x0000000453067825 */ /* 0x008fc600078e0206 */
[----:B-1----:R-:W3:Y:S04]  /*ba80*/  LDL.LU.64 R18, [R1+0xc30] ;  /* 0x000c300001127983 */ /* 0x002ee80000300a00 */
[----:B------:R1:W-:Y:S01]  /*ba90*/  STL.64 [R1+0x9e0], R16 ;  /* 0x0009e01001007387 */ /* 0x0003e20000100a00 */
[----:B------:R-:W-:-:S03]  /*baa0*/  IMAD.WIDE R4, R83, 0x4, R4 ;  /* 0x0000000453047825 */ /* 0x000fc600078e0204 */
[----:B-1----:R-:W3:Y:S04]  /*bab0*/  LDL.LU.64 R16, [R1+0xc28] ;  /* 0x000c280001107983 */ /* 0x002ee80000300a00 */
[----:B------:R1:W-:Y:S01]  /*bac0*/  STL.64 [R1+0x388], R14 ;  /* 0x0003880e01007387 */ /* 0x0003e20000100a00 */
[----:B------:R-:W-:-:S03]  /*bad0*/  IMAD.WIDE R244, R83, 0x4, R244 ;  /* 0x0000000453f47825 */ /* 0x000fc600078e02f4 */
[----:B-1----:R-:W3:Y:S04]  /*bae0*/  LDL.LU.64 R14, [R1+0xc20] ;  /* 0x000c2000010e7983 */ /* 0x002ee80000300a00 */
[----:B------:R1:W-:Y:S01]  /*baf0*/  STL.64 [R1+0x3a8], R12 ;  /* 0x0003a80c01007387 */ /* 0x0003e20000100a00 */
[----:B------:R-:W-:-:S03]  /*bb00*/  IMAD.WIDE R246, R83, 0x4, R246 ;  /* 0x0000000453f67825 */ /* 0x000fc600078e02f6 */
[----:B-1----:R-:W3:Y:S04]  /*bb10*/  LDL.LU.64 R12, [R1+0xc18] ;  /* 0x000c1800010c7983 */ /* 0x002ee80000300a00 */
[----:B------:R1:W-:Y:S04]  /*bb20*/  STL.64 [R1+0x3e0], R10 ;  /* 0x0003e00a01007387 */ /* 0x0003e80000100a00 */
[----:B-1----:R-:W3:Y:S04]  /*bb30*/  LDL.LU.64 R10, [R1+0xc10] ;  /* 0x000c1000010a7983 */ /* 0x002ee80000300a00 */
[----:B------:R1:W-:Y:S04]  /*bb40*/  STL.64 [R1+0x428], R8 ;  /* 0x0004280801007387 */ /* 0x0003e80000100a00 */
[----:B-1----:R-:W3:Y:S04]  /*bb50*/  LDL.LU.64 R8, [R1+0xc08] ;  /* 0x000c080001087983 */ /* 0x002ee80000300a00 */
[----:B------:R1:W-:Y:S04]  /*bb60*/  STL.64 [R1+0x468], R6 ;  /* 0x0004680601007387 */ /* 0x0003e80000100a00 */
[----:B-1----:R-:W4:Y:S04]  /*bb70*/  LDL.LU.64 R6, [R1+0xc00] ;  /* 0x000c000001067983 */ /* 0x002f280000300a00 */
[----:B------:R1:W-:Y:S04]  /*bb80*/  STL.64 [R1+0x4b0], R4 ;  /* 0x0004b00401007387 */ /* 0x0003e80000100a00 */
[----:B-1----:R-:W4:Y:S04]  /*bb90*/  LDL.LU.64 R4, [R1+0xbf8] ;  /* 0x000bf80001047983 */ /* 0x002f280000300a00 */
[----:B------:R1:W-:Y:S04]  /*bba0*/  STL.64 [R1+0x4f8], R244 ;  /* 0x0004f8f401007387 */ /* 0x0003e80000100a00 */
[----:B-1----:R-:W4:Y:S04]  /*bbb0*/  LDL.LU.64 R244, [R1+0xbf0] ;  /* 0x000bf00001f47983 */ /* 0x002f280000300a00 */
[----:B------:R1:W-:Y:S04]  /*bbc0*/  STL.64 [R1+0x548], R246 ;  /* 0x000548f601007387 */ /* 0x0003e80000100a00 */
[----:B-1----:R-:W4:Y:S01]  /*bbd0*/  LDL.LU.64 R246, [R1+0xbe8] ;  /* 0x000be80001f67983 */ /* 0x002f220000300a00 */
[----:B------:R-:W-:-:S04]  /*bbe0*/  IMAD.WIDE R248, R83, 0x4, R248 ;  /* 0x0000000453f87825 */ /* 0x000fc800078e02f8 */
[C---:B------:R-:W-:Y:S01]  /*bbf0*/  IMAD.WIDE R250, R83.reuse, 0x4, R250 ;  /* 0x0000000453fa7825 */ /* 0x040fe200078e02fa */
[----:B------:R1:W-:Y:S03]  /*bc00*/  STL.64 [R1+0x588], R248 ;  /* 0x000588f801007387 */ /* 0x0003e60000100a00 */
[C---:B------:R-:W-:Y:S01]  /*bc10*/  IMAD.WIDE R80, R83.reuse, 0x4, R80 ;  /* 0x0000000453507825 */ /* 0x040fe200078e0250 */
[----:B-1----:R-:W5:Y:S04]  /*bc20*/  LDL.LU.64 R248, [R1+0xbe0] ;  /* 0x000be00001f87983 */ /* 0x002f680000300a00 */
[----:B------:R1:W-:Y:S04]  /*bc30*/  STL.64 [R1+0x5d0], R250 ;  /* 0x0005d0fa01007387 */ /* 0x0003e80000100a00 */
[----:B-1----:R-:W5:Y:S04]  /*bc40*/  LDL.LU.64 R250, [R1+0xbd8] ;  /* 0x000bd80001fa7983 */ /* 0x002f680000300a00 */
[----:B------:R3:W-:Y:S01]  /*bc50*/  STL.64 [R1+0x618], R80 ;  /* 0x0006185001007387 */ /* 0x0007e20000100a00 */
[----:B--2---:R-:W-:-:S04]  /*bc60*/  IMAD.WIDE R24, R83, 0x4, R24 ;  /* 0x0000000453187825 */ /* 0x004fc800078e0218 */
[----:B---3--:R-:W-:-:S04]  /*bc70*/  IMAD.WIDE R80, R83, 0x4, R8 ;  /* 0x0000000453507825 */ /* 0x008fc800078e0208 */
[----:B------:R-:W-:-:S04]  /*bc80*/  IMAD.WIDE R8, R83, 0x4, R16 ;  /* 0x0000000453087825 */ /* 0x000fc800078e0210 */
[----:B------:R-:W-:-:S04]  /*bc90*/  IMAD.WIDE R16, R83, 0x4, R32 ;  /* 0x0000000453107825 */ /* 0x000fc800078e0220 */
[----:B----4-:R-:W-:-:S05]  /*bca0*/  IMAD.WIDE R246, R83, 0x4, R246 ;  /* 0x0000000453f67825 */ /* 0x010fca00078e02f6 */
[----:B------:R-:W-:Y:S04]  /*bcb0*/  STL.64 [R1+0x658], R246 ;  /* 0x000658f601007387 */ /* 0x000fe80000100a00 */
[----:B------:R-:W-:Y:S04]  /*bcc0*/  STL.64 [R1+0x9d8], R80 ;  /* 0x0009d85001007387 */ /* 0x000fe80000100a00 */
[----:B------:R1:W-:Y:S04]  /*bcd0*/  STL.64 [R1+0x9d0], R8 ;  /* 0x0009d00801007387 */ /* 0x0003e80000100a00 */
[----:B------:R2:W-:Y:S04]  /*bce0*/  STL.64 [R1+0x728], R24 ;  /* 0x0007281801007387 */ /* 0x0005e80000100a00 */
[----:B------:R3:W-:Y:S01]  /*bcf0*/  STL.64 [R1+0x778], R16 ;  /* 0x0007781001007387 */ /* 0x0007e20000100a00 */
[----:B-1----:R-:W-:-:S04]  /*bd00*/  IMAD.WIDE R8, R83, 0x4, R40 ;  /* 0x0000000453087825 */ /* 0x002fc800078e0228 */
[C---:B--2---:R-:W-:Y:S01]  /*bd10*/  IMAD.WIDE R24, R83.reuse, 0x4, R48 ;  /* 0x0000000453187825 */ /* 0x044fe200078e0230 */
[----:B------:R1:W-:Y:S03]  /*bd20*/  STL.64 [R1+0x958], R8 ;  /* 0x0009580801007387 */ /* 0x0003e60000100a00 */
[C---:B---3--:R-:W-:Y:S01]  /*bd30*/  IMAD.WIDE R16, R83.reuse, 0x4, R56 ;  /* 0x0000000453107825 */ /* 0x048fe200078e0238 */
        /* <DEDUP_REMOVED lines=10> */
[----:B---3--:R-:W2:Y:S04]  /*bde0*/  LDL.LU.64 R16, [R1+0x7c8] ;  /* 0x0007c80001107983 */ /* 0x008ea80000300a00 */
[----:B------:R1:W-:Y:S04]  /*bdf0*/  STL.64 [R1+0x9a8], R8 ;  /* 0x0009a80801007387 */ /* 0x0003e80000100a00 */
[----:B-1----:R-:W3:Y:S04]  /*be00*/  LDL.LU.64 R8, [R1+0x7b8] ;  /* 0x0007b80001087983 */ /* 0x002ee80000300a00 */
[----:B------:R1:W-:Y:S04]  /*be10*/  STL.64 [R1+0x9a0], R24 ;  /* 0x0009a01801007387 */ /* 0x0003e80000100a00 */
[----:B------:R-:W4:Y:S01]  /*be20*/  LDL.LU.64 R80, [R1+0x7b0] ;  /* 0x0007b00001507983 */ /* 0x000f220000300a00 */
[----:B------:R-:W-:-:S04]  /*be30*/  IMAD.WIDE R32, R83, 0x4, R116 ;  /* 0x0000000453207825 */ /* 0x000fc800078e0274 */
[----:B-1----:R-:W-:-:S04]  /*be40*/  IMAD.WIDE R24, R83, 0x4, R108 ;  /* 0x0000000453187825 */ /* 0x002fc800078e026c */
[C---:B------:R-:W-:Y:S01]  /*be50*/  IMAD.WIDE R40, R83.reuse, 0x4, R124 ;  /* 0x0000000453287825 */ /* 0x040fe200078e027c */
[----:B------:R1:W-:Y:S04]  /*be60*/  STL.64 [R1+0x998], R24 ;  /* 0x0009981801007387 */ /* 0x0003e80000100a00 */
[----:B------:R5:W-:Y:S04]  /*be70*/  STL.64 [R1+0x990], R32 ;  /* 0x0009902001007387 */ /* 0x000be80000100a00 */
[----:B------:R5:W-:Y:S01]  /*be80*/  STL.64 [R1+0x980], R40 ;  /* 0x0009802801007387 */ /* 0x000be20000100a00 */
[----:B-1----:R-:W-:-:S04]  /*be90*/  IMAD.WIDE R24, R83, 0x4, R132 ;  /* 0x0000000453187825 */ /* 0x002fc800078e0284 */
[C---:B-----5:R-:W-:Y:S01]  /*bea0*/  IMAD.WIDE R32, R83.reuse, 0x4, R140 ;  /* 0x0000000453207825 */ /* 0x060fe200078e028c */
[----:B------:R1:W-:Y:S03]  /*beb0*/  STL.64 [R1+0x978], R24 ;  /* 0x0009781801007387 */ /* 0x0003e60000100a00 */
[C---:B------:R-:W-:Y:S01]  /*bec0*/  IMAD.WIDE R40, R83.reuse, 0x4, R148 ;  /* 0x0000000453287825 */ /* 0x040fe200078e0294 */
        /* <DEDUP_REMOVED lines=12> */
[----:B------:R5:W-:Y:S03]  /*bf90*/  STL.64 [R1+0x938], R32 ;  /* 0x0009382001007387 */ /* 0x000be60000100a00 */
[C---:B------:R-:W-:Y:S01]  /*bfa0*/  IMAD.WIDE R226, R83.reuse, 0x4, R226 ;  /* 0x0000000453e27825 */ /* 0x040fe200078e02e2 */
[----:B------:R-:W-:Y:S03]  /*bfb0*/  STL.64 [R1+0x930], R40 ;  /* 0x0009302801007387 */ /* 0x000fe60000100a00 */
[C---:B-1----:R-:W-:Y:S01]  /*bfc0*/  IMAD.WIDE R24, R83.reuse, 0x4, R198 ;  /* 0x0000000453187825 */ /* 0x042fe200078e02c6 */
[----:B------:R-:W-:Y:S03]  /*bfd0*/  LDGSTS.E [R2+0x3ea00], desc[UR20][R226.64], !P3 ;  /* 0x3ea00000e2027fae */ /* 0x000fe6000d9a1014 */
[C---:B-----5:R-:W-:Y:S01]  /*bfe0*/  IMAD.WIDE R32, R83.reuse, 0x4, R212 ;  /* 0x0000000453207825 */ /* 0x060fe200078e02d4 */
[----:B------:R1:W-:Y:S03]  /*bff0*/  STL.64 [R1+0x928], R24 ;  /* 0x0009281801007387 */ /* 0x0003e60000100a00 */
[C---:B------:R-:W-:Y:S01]  /*c000*/  IMAD.WIDE R228, R83.reuse, 0x4, R228 ;  /* 0x0000000453e47825 */ /* 0x040fe200078e02e4 */
[----:B------:R-:W-:Y:S03]  /*c010*/  STL.64 [R1+0x920], R32 ;  /* 0x0009202001007387 */ /* 0x000fe60000100a00 */
[C---:B------:R-:W-:Y:S01]  /*c020*/  IMAD.WIDE R230, R83.reuse, 0x4, R230 ;  /* 0x0000000453e67825 */ /* 0x040fe200078e02e6 */
[----:B------:R-:W-:Y:S03]  /*c030*/  LDGSTS.E [R2+0x3ec00], desc[UR20][R228.64], !P3 ;  /* 0x3ec00000e4027fae */ /* 0x000fe6000d9a1014 */
[C---:B-1----:R-:W-:Y:S01]  /*c040*/  IMAD.WIDE R24, R83.reuse, 0x4, R220 ;  /* 0x0000000453187825 */ /* 0x042fe200078e02dc */
[----:B------:R-:W-:Y:S03]  /*c050*/  LDGSTS.E [R2+0x3ee00], desc[UR20][R230.64], !P3 ;  /* 0x3ee00000e6027fae */ /* 0x000fe6000d9a1014 */
[C---:B------:R-:W-:Y:S01]  /*c060*/  IMAD.WIDE R232, R83.reuse, 0x4, R232 ;  /* 0x0000000453e87825 */ /* 0x040fe200078e02e8 */
[----:B------:R2:W-:Y:S03]  /*c070*/  STL.64 [R1+0x918], R24 ;  /* 0x0009181801007387 */ /* 0x0005e60000100a00 */
[C---:B------:R-:W-:Y:S01]  /*c080*/  IMAD.WIDE R234, R83.reuse, 0x4, R234 ;  /* 0x0000000453ea7825 */ /* 0x040fe200078e02ea */
[----:B------:R1:W-:Y:S03]  /*c090*/  LDGSTS.E [R2+0x3f000], desc[UR20][R222.64], !P5 ;  /* 0x3f000000de027fae */ /* 0x0003e6000e9a1014 */
[C---:B------:R-:W-:Y:S01]  /*c0a0*/  IMAD.WIDE R196, R83.reuse, 0x4, R222 ;  /* 0x0000000453c47825 */ /* 0x040fe200078e02de */
[----:B------:R-:W-:Y:S03]  /*c0b0*/  LDGSTS.E [R2+0x3f200], desc[UR20][R232.64], !P5 ;  /* 0x3f200000e8027fae */ /* 0x000fe6000e9a1014 */
[C---:B------:R-:W-:Y:S01]  /*c0c0*/  IMAD.WIDE R224, R83.reuse, 0x4, R224 ;  /* 0x0000000453e07825 */ /* 0x040fe200078e02e0 */
[----:B------:R-:W-:Y:S03]  /*c0d0*/  LDGSTS.E [R2+0x3f400], desc[UR20][R234.64], !P5 ;  /* 0x3f400000ea027fae */ /* 0x000fe6000e9a1014 */
[C---:B------:R-:W-:Y:S01]  /*c0e0*/  IMAD.WIDE R236, R83.reuse, 0x4, R236 ;  /* 0x0000000453ec7825 */ /* 0x040fe200078e02ec */
[----:B------:R-:W-:Y:S03]  /*c0f0*/  STL.64 [R1+0x910], R196 ;  /* 0x000910c401007387 */ /* 0x000fe60000100a00 */
[C---:B------:R-:W-:Y:S01]  /*c100*/  IMAD.WIDE R246, R83.reuse, 0x4, R224 ;  /* 0x0000000453f67825 */ /* 0x040fe200078e02e0 */
[----:B------:R-:W-:Y:S04]  /*c110*/  LDGSTS.E [R2+0x3f600], desc[UR20][R236.64], !P5 ;  /* 0x3f600000ec027fae */ /* 0x000fe8000e9a1014 */
[----:B------:R5:W-:Y:S04]  /*c120*/  STL.64 [R1+0xbb8], R196 ;  /* 0x000bb8c401007387 */ /* 0x000be80000100a00 */
[----:B------:R1:W-:Y:S01]  /*c130*/  LDGSTS.E [R2+0x3f800], desc[UR20][R224.64], !P6 ;  /* 0x3f800000e0027fae */ /* 0x0003e2000f1a1014 */
[----:B--2---:R-:W-:-:S05]  /*c140*/  IMAD.WIDE R24, R83, 0x4, R16 ;  /* 0x0000000453187825 */ /* 0x004fca00078e0210 */
[----:B------:R2:W-:Y:S04]  /*c150*/  STL.64 [R1+0x900], R24 ;  /* 0x0009001801007387 */ /* 0x0005e80000100a00 */
[----:B------:R-:W2:Y:S01]  /*c160*/  LDL.LU.64 R224, [R1+0x768] ;  /* 0x0007680001e07983 */ /* 0x000ea20000300a00 */
[----:B---3--:R-:W-:-:S05]  /*c170*/  IMAD.WIDE R16, R83, 0x4, R8 ;  /* 0x0000000453107825 */ /* 0x008fca00078e0208 */
[----:B------:R3:W-:Y:S01]  /*c180*/  STL.64 [R1+0x8f8], R16 ;  /* 0x0008f81001007387 */ /* 0x0007e20000100a00 */
[----:B----4-:R-:W-:-:S03]  /*c190*/  IMAD.WIDE R8, R83, 0x4, R80 ;  /* 0x0000000453087825 */ /* 0x010fc600078e0250 */
[----:B-----5:R-:W4:Y:S04]  /*c1a0*/  LDL.LU.64 R196, [R1+0x758] ;  /* 0x0007580001c47983 */ /* 0x020f280000300a00 */
[----:B------:R5:W-:Y:S04]  /*c1b0*/  STL.64 [R1+0x8f0], R8 ;  /* 0x0008f00801007387 */ /* 0x000be80000100a00 */
[----:B------:R-:W1:Y:S04]  /*c1c0*/  LDL.LU.64 R222, [R1+0x730] ;  /* 0x0007300001de7983 */ /* 0x000e680000300a00 */
[----:B------:R-:W4:Y:S04]  /*c1d0*/  LDL.LU.64 R220, [R1+0x720] ;  /* 0x0007200001dc7983 */ /* 0x000f280000300a00 */
        /* <DEDUP_REMOVED lines=22> */
[----:B--2---:R-:W2:Y:S04]  /*c340*/  LDL.LU.64 R24, [R1+0x4e0] ;  /* 0x0004e00001187983 */ /* 0x004ea80000300a00 */
[----:B---3--:R-:W3:Y:S04]  /*c350*/  LDL.LU.64 R16, [R1+0x4c8] ;  /* 0x0004c80001107983 */ /* 0x008ee80000300a00 */
[----:B-----5:R-:W5:Y:S04]  /*c360*/  LDL.LU.64 R8, [R1+0x4b8] ;  /* 0x0004b80001087983 */ /* 0x020f680000300a00 */
[----:B------:R-:W2:Y:S04]  /*c370*/  LDL.LU.64 R80, [R1+0x490] ;  /* 0x0004900001507983 */ /* 0x000ea80000300a00 */
[----:B------:R-:W-:Y:S04]  /*c380*/  STL.64 [R1+0x908], R246 ;  /* 0x000908f601007387 */ /* 0x000fe80000100a00 */
[----:B------:R1:W-:Y:S04]  /*c390*/  STL.64 [R1+0xbc0], R246 ;  /* 0x000bc0f601007387 */ /* 0x0003e80000100a00 */
[----:B-1----:R-:W2:Y:S01]  /*c3a0*/  LDL.LU.64 R246, [R1+0x780] ;  /* 0x0007800001f67983 */ /* 0x002ea20000300a00 */
[----:B------:R-:W-:-:S04]  /*c3b0*/  IMAD.WIDE R222, R83, 0x4, R222 ;  /* 0x0000000453de7825 */ /* 0x000fc800078e02de */
[----:B----4-:R-:W-:-:S04]  /*c3c0*/  IMAD.WIDE R212, R83, 0x4, R212 ;  /* 0x0000000453d47825 */ /* 0x010fc800078e02d4 */
[----:B------:R-:W-:-:S04]  /*c3d0*/  IMAD.WIDE R198, R83, 0x4, R198 ;  /* 0x0000000453c67825 */ /* 0x000fc800078e02c6 */
[----:B--2---:R-:W-:-:S05]  /*c3e0*/  IMAD.WIDE R246, R83, 0x4, R246 ;  /* 0x0000000453f67825 */ /* 0x004fca00078e02f6 */
[----:B------:R1:W-:Y:S02]  /*c3f0*/  STL.64 [R1+0x8e8], R246 ;  /* 0x0008e8f601007387 */ /* 0x0003e40000100a00 */
[----:B-1----:R-:W-:-:S04]  /*c400*/  IMAD.WIDE R246, R83, 0x4, R224 ;  /* 0x0000000453f67825 */ /* 0x002fc800078e02e0 */
[C---:B------:R-:W-:Y:S01]  /*c410*/  IMAD.WIDE R224, R83.reuse, 0x4, R196 ;  /* 0x0000000453e07825 */ /* 0x040fe200078e02c4 */
[----:B------:R-:W-:Y:S03]  /*c420*/  STL.64 [R1+0x8e0], R246 ;  /* 0x0008e0f601007387 */ /* 0x000fe60000100a00 */
[C---:B------:R-:W-:Y:S01]  /*c430*/  IMAD.WIDE R196, R83.reuse, 0x4, R220 ;  /* 0x0000000453c47825 */ /* 0x040fe200078e02dc */
[----:B------:R-:W-:Y:S04]  /*c440*/  STL.64 [R1+0x8d8], R224 ;  /* 0x0008d8e001007387 */ /* 0x000fe80000100a00 */
[----:B------:R-:W-:Y:S04]  /*c450*/  STL.64 [R1+0x8d0], R222 ;  /* 0x0008d0de01007387 */ /* 0x000fe80000100a00 */
[----:B------:R1:W-:Y:S04]  /*c460*/  STL.64 [R1+0x8c8], R196 ;  /* 0x0008c8c401007387 */ /* 0x0003e80000100a00 */
[----:B------:R-:W-:Y:S04]  /*c470*/  STL.64 [R1+0x8c0], R212 ;  /* 0x0008c0d401007387 */ /* 0x000fe80000100a00 */
[----:B------:R-:W-:Y:S01]  /*c480*/  STL.64 [R1+0x8b8], R198 ;  /* 0x0008b8c601007387 */ /* 0x000fe20000100a00 */
[----:B-1----:R-:W-:-:S04]  /*c490*/  IMAD.WIDE R196, R83, 0x4, R188 ;  /* 0x0000000453c47825 */ /* 0x002fc800078e02bc */
[C---:B------:R-:W-:Y:S01]  /*c4a0*/  IMAD.WIDE R188, R83.reuse, 0x4, R180 ;  /* 0x0000000453bc7825 */ /* 0x040fe200078e02b4 */
[----:B------:R1:W-:Y:S03]  /*c4b0*/  STL.64 [R1+0x8b0], R196 ;  /* 0x0008b0c401007387 */ /* 0x0003e60000100a00 */
        /* <DEDUP_REMOVED lines=38> */
[C---:B---3--:R-:W-:Y:S01]  /*c720*/  IMAD.WIDE R24, R83.reuse, 0x4, R16 ;  /* 0x0000000453187825 */ /* 0x048fe200078e0210 */
[----:B------:R3:W-:Y:S03]  /*c730*/  STL.64 [R1+0x810], R32 ;  /* 0x0008102001007387 */ /* 0x0007e60000100a00 */
[C---:B-----5:R-:W-:Y:S01]  /*c740*/  IMAD.WIDE R16, R83.reuse, 0x4, R8 ;  /* 0x0000000453107825 */ /* 0x060fe200078e0208 */
[----:B------:R5:W-:Y:S03]  /*c750*/  STL.64 [R1+0x808], R24 ;  /* 0x0008081801007387 */ /* 0x000be60000100a00 */
[C---:B------:R-:W-:Y:S01]  /*c760*/  IMAD.WIDE R8, R83.reuse, 0x4, R80 ;  /* 0x0000000453087825 */ /* 0x040fe200078e0250 */
[----:B------:R-:W5:Y:S04]  /*c770*/  LDL.LU.64 R246, [R1+0x480] ;  /* 0x0004800001f67983 */ /* 0x000f680000300a00 */
[----:B------:R1:W-:Y:S04]  /*c780*/  STL.64 [R1+0x800], R16 ;  /* 0x0008001001007387 */ /* 0x0003e80000100a00 */
[----:B------:R-:W5:Y:S04]  /*c790*/  LDL.LU.64 R224, [R1+0x470] ;  /* 0x0004700001e07983 */ /* 0x000f680000300a00 */
[----:B------:R2:W-:Y:S04]  /*c7a0*/  STL.64 [R1+0x7f8], R8 ;  /* 0x0007f80801007387 */ /* 0x0005e80000100a00 */
[----:B-1----:R-:W5:Y:S04]  /*c7b0*/  LDL.LU.64 R196, [R1+0x448] ;  /* 0x0004480001c47983 */ /* 0x002f680000300a00 */
[----:B------:R-:W5:Y:S04]  /*c7c0*/  LDL.LU.64 R222, [R1+0x438] ;  /* 0x0004380001de7983 */ /* 0x000f680000300a00 */
[----:B------:R-:W5:Y:S04]  /*c7d0*/  LDL.LU.64 R220, [R1+0x420] ;  /* 0x0004200001dc7983 */ /* 0x000f680000300a00 */
[----:B------:R-:W5:Y:S04]  /*c7e0*/  LDL.LU.64 R212, [R1+0x400] ;  /* 0x0004000001d47983 */ /* 0x000f680000300a00 */
[----:B------:R-:W5:Y:S04]  /*c7f0*/  LDL.LU.64 R198, [R1+0x3e8] ;  /* 0x0003e80001c67983 */ /* 0x000f680000300a00 */
[----:B--2---:R-:W2:Y:S04]  /*c800*/  LDL.LU.64 R188, [R1+0x3d8] ;  /* 0x0003d80001bc7983 */ /* 0x004ea80000300a00 */
[----:B----4-:R-:W4:Y:S04]  /*c810*/  LDL.LU.64 R180, [R1+0x3b0] ;  /* 0x0003b00001b47983 */ /* 0x010f280000300a00 */
[----:B------:R-:W2:Y:S04]  /*c820*/  LDL.LU.64 R172, [R1+0x3a0] ;  /* 0x0003a00001ac7983 */ /* 0x000ea80000300a00 */
        /* <DEDUP_REMOVED lines=16> */
[----:B---3--:R-:W3:Y:S04]  /*c930*/  LDL.LU.64 R32, [R1+0x1f0] ;  /* 0x0001f00001207983 */ /* 0x008ee80000300a00 */
[----:B-----5:R-:W5:Y:S04]  /*c940*/  LDL.LU.64 R24, [R1+0x1e0] ;  /* 0x0001e00001187983 */ /* 0x020f680000300a00 */
[----:B------:R-:W3:Y:S04]  /*c950*/  LDL.LU.64 R16, [R1+0x1d0] ;  /* 0x0001d00001107983 */ /* 0x000ee80000300a00 */
[----:B------:R-:W5:Y:S04]  /*c960*/  LDL.LU.64 R8, [R1+0x1a8] ;  /* 0x0001a80001087983 */ /* 0x000f680000300a00 */
[----:B------:R-:W5:Y:S01]  /*c970*/  LDL.LU.64 R80, [R1+0x198] ;  /* 0x0001980001507983 */ /* 0x000f620000300a00 */
[----:B------:R-:W-:-:S05]  /*c980*/  IMAD.WIDE R246, R83, 0x4, R246 ;  /* 0x0000000453f67825 */ /* 0x000fca00078e02f6 */
[----:B------:R1:W-:Y:S02]  /*c990*/  STL.64 [R1+0x7f0], R246 ;  /* 0x0007f0f601007387 */ /* 0x0003e40000100a00 */
[----:B-1----:R-:W-:-:S04]  /*c9a0*/  IMAD.WIDE R246, R83, 0x4, R224 ;  /* 0x0000000453f67825 */ /* 0x002fc800078e02e0 */
[C---:B------:R-:W-:Y:S01]  /*c9b0*/  IMAD.WIDE R224, R83.reuse, 0x4, R196 ;  /* 0x0000000453e07825 */ /* 0x040fe200078e02c4 */
[----:B------:R-:W-:Y:S03]  /*c9c0*/  STL.64 [R1+0x7e8], R246 ;  /* 0x0007e8f601007387 */ /* 0x000fe60000100a00 */
[C---:B------:R-:W-:Y:S01]  /*c9d0*/  IMAD.WIDE R222, R83.reuse, 0x4, R222 ;  /* 0x0000000453de7825 */ /* 0x040fe200078e02de */
[----:B------:R-:W-:Y:S03]  /*c9e0*/  STL.64 [R1+0x7e0], R224 ;  /* 0x0007e0e001007387 */ /* 0x000fe60000100a00 */
[C---:B------:R-:W-:Y:S01]  /*c9f0*/  IMAD.WIDE R196, R83.reuse, 0x4, R220 ;  /* 0x0000000453c47825 */ /* 0x040fe200078e02dc */
[----:B------:R-:W-:Y:S03]  /*ca00*/  STL.64 [R1+0x7d8], R222 ;  /* 0x0007d8de01007387 */ /* 0x000fe60000100a00 */
[C---:B------:R-:W-:Y:S01]  /*ca10*/  IMAD.WIDE R212, R83.reuse, 0x4, R212 ;  /* 0x0000000453d47825 */ /* 0x040fe200078e02d4 */
[----:B------:R2:W-:Y:S03]  /*ca20*/  STL.64 [R1+0x7d0], R196 ;  /* 0x0007d0c401007387 */ /* 0x0005e60000100a00 */
[C---:B------:R-:W-:Y:S01]  /*ca30*/  IMAD.WIDE R198, R83.reuse, 0x4, R198 ;  /* 0x0000000453c67825 */ /* 0x040fe200078e02c6 */
[----:B------:R-:W-:Y:S04]  /*ca40*/  STL.64 [R1+0x7c8], R212 ;  /* 0x0007c8d401007387 */ /* 0x000fe80000100a00 */
[----:B------:R-:W-:Y:S01]  /*ca50*/  STL.64 [R1+0x7c0], R198 ;  /* 0x0007c0c601007387 */ /* 0x000fe20000100a00 */
[----:B--2---:R-:W-:-:S04]  /*ca60*/  IMAD.WIDE R196, R83, 0x4, R188 ;  /* 0x0000000453c47825 */ /* 0x004fc800078e02bc */
[C---:B----4-:R-:W-:Y:S01]  /*ca70*/  IMAD.WIDE R188, R83.reuse, 0x4, R180 ;  /* 0x0000000453bc7825 */ /* 0x050fe200078e02b4 */
        /* <DEDUP_REMOVED lines=40> */
[----:B------:R1:W-:Y:S03]  /*cd00*/  STL.64 [R1+0x358], R32 ;  /* 0x0003582001007387 */ /* 0x0003e60000100a00 */
[C---:B------:R-:W-:Y:S01]  /*cd10*/  IMAD.WIDE R16, R83.reuse, 0x4, R8 ;  /* 0x0000000453107825 */ /* 0x040fe200078e0208 */
[----:B------:R1:W-:Y:S03]  /*cd20*/  STL.64 [R1+0x360], R24 ;  /* 0x0003601801007387 */ /* 0x0003e60000100a00 */
[----:B------:R-:W-:-:S02]  /*cd30*/  IMAD.WIDE R8, R83, 0x4, R80 ;  /* 0x0000000453087825 */ /* 0x000fc400078e0250 */
[----:B------:R-:W5:Y:S04]  /*cd40*/  LDL.LU.64 R80, [R1+0x180] ;  /* 0x0001800001507983 */ /* 0x000f680000300a00 */
[----:B------:R1:W-:Y:S04]  /*cd50*/  STL.64 [R1+0x370], R16 ;  /* 0x0003701001007387 */ /* 0x0003e80000100a00 */
[----:B------:R-:W5:Y:S04]  /*cd60*/  LDL.LU.64 R246, [R1+0x160] ;  /* 0x0001600001f67983 */ /* 0x000f680000300a00 */
[----:B------:R2:W-:Y:S04]  /*cd70*/  STL.64 [R1+0x378], R8 ;  /* 0x0003780801007387 */ /* 0x0005e80000100a00 */
[----:B------:R-:W5:Y:S04]  /*cd80*/  LDL.LU.64 R224, [R1+0x148] ;  /* 0x0001480001e07983 */ /* 0x000f680000300a00 */
        /* <DEDUP_REMOVED lines=8> */
[----:B------:R-:W2:Y:S04]  /*ce10*/  LDL.LU.64 R164, [R1+0xd8] ;  /* 0x0000d80001a47983 */ /* 0x000ea80000300a00 */
[----:B------:R-:W2:Y:S04]  /*ce20*/  LDL.64 R156, [R1+0xd0] ;  /* 0x0000d000019c7983 */ /* 0x000ea80000100a00 */
[----:B------:R-:W2:Y:S04]  /*ce30*/  LDL.64 R148, [R1+0xc0] ;  /* 0x0000c00001947983 */ /* 0x000ea80000100a00 */
[----:B------:R-:W2:Y:S04]  /*ce40*/  LDL.LU.64 R140, [R1+0xb8] ;  /* 0x0000b800018c7983 */ /* 0x000ea80000300a00 */
[----:B------:R-:W4:Y:S04]  /*ce50*/  LDL.LU.64 R132, [R1+0xb0] ;  /* 0x0000b00001847983 */ /* 0x000f280000300a00 */
[----:B------:R-:W4:Y:S04]  /*ce60*/  LDL.LU.64 R124, [R1+0xa0] ;  /* 0x0000a000017c7983 */ /* 0x000f280000300a00 */
[----:B------:R-:W4:Y:S04]  /*ce70*/  LDL.LU.64 R116, [R1+0x98] ;  /* 0x0000980001747983 */ /* 0x000f280000300a00 */
[----:B------:R-:W4:Y:S04]  /*ce80*/  LDL.64 R108, [R1+0x90] ;  /* 0x00009000016c7983 */ /* 0x000f280000100a00 */
[----:B------:R-:W4:Y:S04]  /*ce90*/  LDL.64 R100, [R1+0x80] ;  /* 0x0000800001647983 */ /* 0x000f280000100a00 */
[----:B------:R-:W4:Y:S04]  /*cea0*/  LDL.LU.64 R92, [R1+0x78] ;  /* 0x00007800015c7983 */ /* 0x000f280000300a00 */
[----:B------:R-:W4:Y:S04]  /*ceb0*/  LDL.64 R84, [R1+0x70] ;  /* 0x0000700001547983 */ /* 0x000f280000100a00 */
[----:B------:R-:W4:Y:S04]  /*cec0*/  LDL.64 R72, [R1+0x60] ;  /* 0x0000600001487983 */ /* 0x000f280000100a00 */
[----:B------:R-:W4:Y:S04]  /*ced0*/  LDL.LU.64 R64, [R1+0x58] ;  /* 0x0000580001407983 */ /* 0x000f280000300a00 */
[----:B------:R-:W4:Y:S04]  /*cee0*/  LDL.64 R56, [R1+0x50] ;  /* 0x0000500001387983 */ /* 0x000f280000100a00 */
[----:B---3--:R-:W3:Y:S04]  /*cef0*/  LDL.64 R48, [R1+0x40] ;  /* 0x0000400001307983 */ /* 0x008ee80000100a00 */
[----:B-----5:R-:W5:Y:S04]  /*cf00*/  LDL.LU.64 R40, [R1+0x38] ;  /* 0x0000380001287983 */ /* 0x020f680000300a00 */
[----:B------:R-:W3:Y:S04]  /*cf10*/  LDL.64 R32, [R1+0x30] ;  /* 0x0000300001207983 */ /* 0x000ee80000100a00 */
[----:B------:R-:W3:Y:S04]  /*cf20*/  LDL.64 R24, [R1+0x20] ;  /* 0x0000200001187983 */ /* 0x000ee80000100a00 */
[----:B------:R-:W3:Y:S04]  /*cf30*/  LDL.LU.64 R16, [R1+0x18] ;  /* 0x0000180001107983 */ /* 0x000ee80000300a00 */
[----:B------:R-:W3:Y:S01]  /*cf40*/  LDL.64 R8, [R1+0x10] ;  /* 0x0000100001087983 */ /* 0x000ee20000100a00 */
[----:B------:R-:W-:-:S05]  /*cf50*/  IMAD.WIDE R80, R83, 0x4, R80 ;  /* 0x0000000453507825 */ /* 0x000fca00078e0250 */
[----:B------:R1:W-:Y:S04]  /*cf60*/  STL.64 [R1+0x380], R80 ;  /* 0x0003805001007387 */ /* 0x0003e80000100a00 */
[----:B-1----:R-:W5:Y:S01]  /*cf70*/  LDL.LU.64 R80, [R1+0xbd0] ;  /* 0x000bd00001507983 */ /* 0x002f620000300a00 */
[----:B------:R-:W-:-:S05]  /*cf80*/  IMAD.WIDE R246, R83, 0x4, R246 ;  /* 0x0000000453f67825 */ /* 0x000fca00078e02f6 */
[----:B------:R1:W-:Y:S01]  /*cf90*/  STL.64 [R1+0x390], R246 ;  /* 0x000390f601007387 */ /* 0x0003e20000100a00 */
[----:B------:R-:W-:-:S04]  /*cfa0*/  IMAD.WIDE R222, R83, 0x4, R222 ;  /* 0x0000000453de7825 */ /* 0x000fc800078e02de */
        /* <DEDUP_REMOVED lines=8> */
[----:B------:R2:W-:Y:S04]  /*d030*/  STL.64 [R1+0x3b8], R196 ;  /* 0x0003b8c401007387 */ /* 0x0005e80000100a00 */
[----:B------:R-:W-:Y:S04]  /*d040*/  STL.64 [R1+0x3c8], R212 ;  /* 0x0003c8d401007387 */ /* 0x000fe80000100a00 */
[----:B------:R-:W-:Y:S01]  /*d050*/  STL.64 [R1+0x3f0], R198 ;  /* 0x0003f0c601007387 */ /* 0x000fe20000100a00 */
[----:B--2---:R-:W-:-:S04]  /*d060*/  IMAD.WIDE R196, R83, 0x4, R188 ;  /* 0x0000000453c47825 */ /* 0x004fc800078e02bc */
[C---:B----4-:R-:W-:Y:S01]  /*d070*/  IMAD.WIDE R188, R83.reuse, 0x4, R180 ;  /* 0x0000000453bc7825 */ /* 0x050fe200078e02b4 */
[----:B------:R-:W-:Y:S03]  /*d080*/  STL.64 [R1+0x400], R196 ;  /* 0x000400c401007387 */ /* 0x000fe60000100a00 */
[C---:B------:R-:W-:Y:S01]  /*d090*/  IMAD.WIDE R180, R83.reuse, 0x4, R172 ;  /* 0x0000000453b47825 */ /* 0x040fe200078e02ac */
        /* <DEDUP_REMOVED lines=29> */
[C---:B---3--:R-:W-:Y:S01]  /*d270*/  IMAD.WIDE R56, R83.reuse, 0x4, R48 ;  /* 0x0000000453387825 */ /* 0x048fe200078e0230 */
[----:B------:R-:W-:Y:S03]  /*d280*/  STL.64 [R1+0x578], R64 ;  /* 0x0005784001007387 */ /* 0x000fe60000100a00 */
[C---:B-----5:R-:W-:Y:S01]  /*d290*/  IMAD.WIDE R48, R83.reuse, 0x4, R40 ;  /* 0x0000000453307825 */ /* 0x060fe200078e0228 */
[----:B------:R-:W-:Y:S03]  /*d2a0*/  STL.64 [R1+0x598], R56 ;  /* 0x0005983801007387 */ /* 0x000fe60000100a00 */
[C---:B------:R-:W-:Y:S01]  /*d2b0*/  IMAD.WIDE R40, R83.reuse, 0x4, R32 ;  /* 0x0000000453287825 */ /* 0x040fe200078e0220 */
[----:B------:R-:W-:Y:S03]  /*d2c0*/  STL.64 [R1+0x5a8], R48 ;  /* 0x0005a83001007387 */ /* 0x000fe60000100a00 */
[----:B------:R-:W-:-:S04]  /*d2d0*/  IMAD.WIDE R142, R83, 0x4, R142 ;  /* 0x00000004538e7825 */ /* 0x000fc800078e028e */
        /* <DEDUP_REMOVED lines=31> */
[C---:B------:R-:W-:Y:S01]  /*d4d0*/  IMAD.WIDE R242, R83.reuse, 0x4, R242 ;  /* 0x0000000453f27825 */ /* 0x040fe200078e02f2 */
[----:B------:R-:W-:Y:S01]  /*d4e0*/  USHF.L.U32 UR5, UR5, 0x6, URZ ;  /* 0x0000000605057899 */ /* 0x000fe200080006ff */
[----:B------:R-:W-:Y:S01]  /*d4f0*/  ISETP.GE.U32.AND P3, PT, R0, 0x7fffff40, PT ;  /* 0x7fffff400000780c */ /* 0x000fe20003f66070 */
[----:B-1----:R-:W1:Y:S01]  /*d500*/  LDC R72, c[0x0][0x3a0] ;  /* 0x0000e800ff487b82 */ /* 0x002e620000000800 */
[C---:B------:R-:W-:Y:S01]  /*d510*/  IMAD.WIDE R32, R83.reuse, 0x4, R24 ;  /* 0x0000000453207825 */ /* 0x040fe200078e0218 */
[----:B------:R-:W-:Y:S03]  /*d520*/  STL.64 [R1+0x5b8], R40 ;  /* 0x0005b82801007387 */ /* 0x000fe60000100a00 */
[C---:B------:R-:W-:Y:S01]  /*d530*/  IMAD.WIDE R24, R83.reuse, 0x4, R16 ;  /* 0x0000000453187825 */ /* 0x040fe200078e0210 */
[----:B------:R-:W-:Y:S02]  /*d540*/  STL.64 [R1+0x5e0], R32 ;  /* 0x0005e02001007387 */ /* 0x000fe40000100a00 */
[----:B------:R-:W2:Y:S01]  /*d550*/  LDC R73, c[0x0][0x3a0] ;  /* 0x0000e800ff497b82 */ /* 0x000ea20000000800 */
[C---:B------:R-:W-:Y:S01]  /*d560*/  IMAD.WIDE R16, R83.reuse, 0x4, R8 ;  /* 0x0000000453107825 */ /* 0x040fe200078e0208 */
[----:B------:R3:W-:Y:S03]  /*d570*/  STL.64 [R1+0x5f0], R24 ;  /* 0x0005f01801007387 */ /* 0x0007e60000100a00 */
[C---:B------:R-:W-:Y:S01]  /*d580*/  IMAD.WIDE R222, R83.reuse, 0x4, R34 ;  /* 0x0000000453de7825 */ /* 0x040fe200078e0222 */
[----:B------:R-:W-:Y:S03]  /*d590*/  LDGSTS.E [R2+0x3fa00], desc[UR20][R238.64], !P6 ;  /* 0x3fa00000ee027fae */ /* 0x000fe6000f1a1014 */
[C---:B------:R-:W-:Y:S01]  /*d5a0*/  IMAD.WIDE R246, R83.reuse, 0x4, R130 ;  /* 0x0000000453f67825 */ /* 0x040fe200078e0282 */
[----:B------:R-:W-:Y:S03]  /*d5b0*/  LDGSTS.E [R2+0x3fc00], desc[UR20][R240.64], !P6 ;  /* 0x3fc00000f0027fae */ /* 0x000fe6000f1a1014 */
[C---:B---3--:R-:W-:Y:S01]  /*d5c0*/  IMAD.WIDE R24, R83.reuse, 0x4, R248 ;  /* 0x0000000453187825 */ /* 0x048fe200078e02f8 */
[----:B------:R-:W-:Y:S03]  /*d5d0*/  LDGSTS.E [R2+0x3fe00], desc[UR20][R242.64], !P6 ;  /* 0x3fe00000f2027fae */ /* 0x000fe6000f1a1014 */
[C---:B------:R-:W-:Y:S01]  /*d5e0*/  IMAD.WIDE R8, R83.reuse, 0x4, R80 ;  /* 0x0000000453087825 */ /* 0x040fe200078e0250 */
[----:B------:R-:W0:Y:S04]  /*d5f0*/  LDGDEPBAR ;  /* 0x00000000000079af */ /* 0x000e280000000000 */
[----:B------:R-:W3:Y:S04]  /*d600*/  LDL.LU.64 R80, [R1+0xbc8] ;  /* 0x000bc80001507983 */ /* 0x000ee80000300a00 */
[----:B------:R4:W-:Y:S04]  /*d610*/  STL.64 [R1+0x600], R16 ;  /* 0x0006001001007387 */ /* 0x0009e80000100a00 */
[----:B------:R5:W-:Y:S01]  /*d620*/  STL.64 [R1+0x628], R8 ;  /* 0x0006280801007387 */ /* 0x000be20000100a00 */
[----:B----4-:R-:W-:-:S04]  /*d630*/  IMAD.WIDE R16, R83, 0x4, R250 ;  /* 0x0000000453107825 */ /* 0x010fc800078e02fa */
[C---:B-----5:R-:W-:Y:S01]  /*d640*/  IMAD.WIDE R8, R83.reuse, 0x4, R244 ;  /* 0x0000000453087825 */ /* 0x060fe200078e02f4 */
[----:B------:R4:W-:Y:S04]  /*d650*/  STL.64 [R1+0x638], R16 ;  /* 0x0006381001007387 */ /* 0x0009e80000100a00 */
[----:B------:R5:W-:Y:S04]  /*d660*/  STL.64 [R1+0x648], R24 ;  /* 0x0006481801007387 */ /* 0x000be80000100a00 */
[----:B------:R1:W-:Y:S01]  /*d670*/  STL.64 [R1+0x668], R8 ;  /* 0x0006680801007387 */ /* 0x0003e20000100a00 */
[----:B----4-:R-:W-:-:S04]  /*d680*/  IMAD.WIDE R16, R83, 0x4, R4 ;  /* 0x0000000453107825 */ /* 0x010fc800078e0204 */
[C---:B------:R-:W-:Y:S01]  /*d690*/  IMAD.WIDE R4, R83.reuse, 0x4, R6 ;  /* 0x0000000453047825 */ /* 0x040fe200078e0206 */
[----:B------:R4:W-:Y:S01]  /*d6a0*/  STL.64 [R1+0x678], R16 ;  /* 0x0006781001007387 */ /* 0x0009e20000100a00 */
[----:B-----5:R-:W5:Y:S02]  /*d6b0*/  LDC R25, c[0x0][0x3a0] ;  /* 0x0000e800ff197b82 */ /* 0x020f640000000800 */
[C---:B-1----:R-:W-:Y:S01]  /*d6c0*/  IMAD.WIDE R8, R83.reuse, 0x4, R10 ;  /* 0x0000000453087825 */ /* 0x042fe200078e020a */
[----:B------:R1:W-:Y:S03]  /*d6d0*/  STL.64 [R1+0x688], R4 ;  /* 0x0006880401007387 */ /* 0x0003e60000100a00 */
[C---:B------:R-:W-:Y:S01]  /*d6e0*/  IMAD.WIDE R6, R83.reuse, 0x4, R12 ;  /* 0x0000000453067825 */ /* 0x040fe200078e020c */
[----:B------:R2:W-:Y:S04]  /*d6f0*/  STL.64 [R1+0x6b0], R8 ;  /* 0x0006b00801007387 */ /* 0x0005e80000100a00 */
[----:B------:R2:W-:Y:S01]  /*d700*/  STL.64 [R1+0x6c0], R6 ;  /* 0x0006c00601007387 */ /* 0x0005e20000100a00 */
[C---:B------:R-:W-:Y:S01]  /*d710*/  IMAD.WIDE R248, R83.reuse, 0x4, R90 ;  /* 0x0000000453f87825 */ /* 0x040fe200078e025a */
[----:B----4-:R-:W4:Y:S03]  /*d720*/  LDC R16, c[0x0][0x3a0] ;  /* 0x0000e800ff107b82 */ /* 0x010f260000000800 */
[----:B-1----:R-:W-:-:S04]  /*d730*/  IMAD.WIDE R4, R83, 0x4, R14 ;  /* 0x0000000453047825 */ /* 0x002fc800078e020e */
[C---:B--2---:R-:W-:Y:S01]  /*d740*/  IMAD.WIDE R8, R83.reuse, 0x4, R18 ;  /* 0x0000000453087825 */ /* 0x044fe200078e0212 */
[----:B------:R1:W-:Y:S01]  /*d750*/  STL.64 [R1+0x6d0], R4 ;  /* 0x0006d00401007387 */ /* 0x0003e20000100a00 */
[----:B------:R-:W2:Y:S02]  /*d760*/  LDC R17, c[0x0][0x3a0] ;  /* 0x0000e800ff117b82 */ /* 0x000ea40000000800 */
[C---:B------:R-:W-:Y:S01]  /*d770*/  IMAD.WIDE R6, R83.reuse, 0x4, R20 ;  /* 0x0000000453067825 */ /* 0x040fe200078e0214 */
[----:B------:R1:W-:Y:S04]  /*d780*/  STL.64 [R1+0x6f8], R8 ;  /* 0x0006f80801007387 */ /* 0x0003e80000100a00 */
[----:B------:R1:W-:Y:S02]  /*d790*/  STL.64 [R1+0x708], R6 ;  /* 0x0007080601007387 */ /* 0x0003e40000100a00 */
[----:B-1----:R-:W-:-:S04]  /*d7a0*/  IMAD.WIDE R4, R83, 0x4, R22 ;  /* 0x0000000453047825 */ /* 0x002fc800078e0216 */
[C---:B------:R-:W-:Y:S01]  /*d7b0*/  IMAD.WIDE R8, R83.reuse, 0x4, R26 ;  /* 0x0000000453087825 */ /* 0x040fe200078e021a */
[----:B------:R1:W-:Y:S03]  /*d7c0*/  STL.64 [R1+0x718], R4 ;  /* 0x0007180401007387 */ /* 0x0003e60000100a00 */
[C---:B------:R-:W-:Y:S01]  /*d7d0*/  IMAD.WIDE R6, R83.reuse, 0x4, R28 ;  /* 0x0000000453067825 */ /* 0x040fe200078e021c */
[----:B------:R5:W-:Y:S04]  /*d7e0*/  STL.64 [R1+0x738], R8 ;  /* 0x0007380801007387 */ /* 0x000be80000100a00 */
[----:B------:R4:W-:Y:S01]  /*d7f0*/  STL.64 [R1+0x748], R6 ;  /* 0x0007480601007387 */ /* 0x0009e20000100a00 */
[----:B-1----:R-:W-:-:S04]  /*d800*/  IMAD.WIDE R4, R83, 0x4, R30 ;  /* 0x0000000453047825 */ /* 0x002fc800078e021e */
[C---:B-----5:R-:W-:Y:S01]  /*d810*/  IMAD.WIDE R8, R83.reuse, 0x4, R36 ;  /* 0x0000000453087825 */ /* 0x060fe200078e0224 */
[----:B------:R1:W-:Y:S04]  /*d820*/  STL.64 [R1+0x758], R4 ;  /* 0x0007580401007387 */ /* 0x0003e80000100a00 */
[----:B------:R5:W-:Y:S01]  /*d830*/  STL.64 [R1+0x768], R8 ;  /* 0x0007680801007387 */ /* 0x000be20000100a00 */
[----:B----4-:R-:W-:-:S03]  /*d840*/  IMAD.WIDE R6, R83, 0x4, R42 ;  /* 0x0000000453067825 */ /* 0x010fc600078e022a */
[----:B------:R-:W-:Y:S01]  /*d850*/  STL.64 [R1+0x770], R222 ;  /* 0x000770de01007387 */ /* 0x000fe20000100a00 */
[----:B-1----:R-:W-:-:S05]  /*d860*/  IMAD.WIDE R4, R83, 0x4, R38 ;  /* 0x0000000453047825 */ /* 0x002fca00078e0226 */
[----:B------:R1:W-:Y:S01]  /*d870*/  STL.64 [R1+0x760], R4 ;  /* 0x0007600401007387 */ /* 0x0003e20000100a00 */
[----:B-----5:R-:W-:-:S03]  /*d880*/  IMAD.WIDE R8, R83, 0x4, R46 ;  /* 0x0000000453087825 */ /* 0x020fc600078e022e */
[----:B------:R4:W-:Y:S01]  /*d890*/  STL.64 [R1+0x750], R6 ;  /* 0x0007500601007387 */ /* 0x0009e20000100a00 */
[----:B-1----:R-:W-:-:S04]  /*d8a0*/  IMAD.WIDE R4, R83, 0x4, R44 ;  /* 0x0000000453047825 */ /* 0x002fc800078e022c */
[C---:B----4-:R-:W-:Y:S01]  /*d8b0*/  IMAD.WIDE R6, R83.reuse, 0x4, R50 ;  /* 0x0000000453067825 */ /* 0x050fe200078e0232 */
[----:B------:R1:W-:Y:S04]  /*d8c0*/  STL.64 [R1+0x740], R4 ;  /* 0x0007400401007387 */ /* 0x0003e80000100a00 */
[----:B------:R4:W-:Y:S04]  /*d8d0*/  STL.64 [R1+0x730], R8 ;  /* 0x0007300801007387 */ /* 0x0009e80000100a00 */
[----:B------:R5:W-:Y:S01]  /*d8e0*/  STL.64 [R1+0x720], R6 ;  /* 0x0007200601007387 */ /* 0x000be20000100a00 */
[----:B-1----:R-:W-:-:S04]  /*d8f0*/  IMAD.WIDE R4, R83, 0x4, R52 ;  /* 0x0000000453047825 */ /* 0x002fc800078e0234 */
[C---:B----4-:R-:W-:Y:S01]  /*d900*/  IMAD.WIDE R8, R83.reuse, 0x4, R54 ;  /* 0x0000000453087825 */ /* 0x050fe200078e0236 */
[----:B------:R1:W-:Y:S03]  /*d910*/  STL.64 [R1+0x710], R4 ;  /* 0x0007100401007387 */ /* 0x0003e60000100a00 */
[C---:B-----5:R-:W-:Y:S01]  /*d920*/  IMAD.WIDE R6, R83.reuse, 0x4, R58 ;  /* 0x0000000453067825 */ /* 0x060fe200078e023a */
        /* <DEDUP_REMOVED lines=12> */
[----:B------:R4:W-:Y:S03]  /*d9f0*/  STL.64 [R1+0x6a8], R8 ;  /* 0x0006a80801007387 */ /* 0x0009e60000100a00 */
[C---:B------:R-:W-:Y:S01]  /*da00*/  IMAD.WIDE R250, R83.reuse, 0x4, R126 ;  /* 0x0000000453fa7825 */ /* 0x040fe200078e027e */
[----:B------:R5:W-:Y:S03]  /*da10*/  STL.64 [R1+0x698], R6 ;  /* 0x0006980601007387 */ /* 0x000be60000100a00 */
        /* <DEDUP_REMOVED lines=12> */
[----:B------:R-:W-:Y:S01]  /*dae0*/  IADD3 R69, PT, PT, R16, -0x83, RZ ;  /* 0xffffff7d10457810 */ /* 0x000fe20007ffe0ff */
[----:B------:R-:W2:Y:S02]  /*daf0*/  LDC R71, c[0x0][0x3a0] ;  /* 0x0000e800ff477b82 */ /* 0x000ea40000000800 */
        /* <DEDUP_REMOVED lines=11> */
[----:B------:R-:W-:Y:S01]  /*dbb0*/  STL.64 [R1+0x650], R248 ;  /* 0x000650f801007387 */ /* 0x000fe20000100a00 */
[----:B-1----:R-:W-:-:S03]  /*dbc0*/  IMAD.WIDE R4, R83, 0x4, R98 ;  /* 0x0000000453047825 */ /* 0x002fc600078e0262 */
[----:B------:R1:W-:Y:S01]  /*dbd0*/  STL.64 [R1+0x630], R6 ;  /* 0x0006300601007387 */ /* 0x0003e20000100a00 */
[----:B----4-:R-:W-:-:S03]  /*dbe0*/  IMAD.WIDE R8, R83, 0x4, R102 ;  /* 0x0000000453087825 */ /* 0x010fc600078e0266 */
[----:B------:R4:W-:Y:S04]  /*dbf0*/  STL.64 [R1+0x620], R4 ;  /* 0x0006200401007387 */ /* 0x0009e80000100a00 */
[----:B------:R5:W-:Y:S01]  /*dc00*/  STL.64 [R1+0x610], R8 ;  /* 0x0006100801007387 */ /* 0x000be20000100a00 */
[----:B-1----:R-:W-:-:S04]  /*dc10*/  IMAD.WIDE R6, R83, 0x4, R106 ;  /* 0x0000000453067825 */ /* 0x002fc800078e026a */
[----:B----4-:R-:W-:-:S04]  /*dc20*/  IMAD.WIDE R4, R83, 0x4, R104 ;  /* 0x0000000453047825 */ /* 0x010fc800078e0268 */
[C---:B-----5:R-:W-:Y:S01]  /*dc30*/  IMAD.WIDE R8, R83.reuse, 0x4, R110 ;  /* 0x0000000453087825 */ /* 0x060fe200078e026e */
        /* <DEDUP_REMOVED lines=11> */
[----:B------:R1:W-:Y:S04]  /*dcf0*/  STL.64 [R1+0x5b0], R4 ;  /* 0x0005b00401007387 */ /* 0x0003e80000100a00 */
[----:B------:R4:W-:Y:S04]  /*dd00*/  STL.64 [R1+0x5a0], R6 ;  /* 0x0005a00601007387 */ /* 0x0009e80000100a00 */
[----:B-----5:R-:W5:Y:S01]  /*dd10*/  LDL.LU.64 R8, [R1+0xaa8] ;  /* 0x000aa80001087983 */ /* 0x020f620000300a00 */
[----:B-1----:R-:W-:-:S05]  /*dd20*/  IMAD.WIDE R4, R83, 0x4, R128 ;  /* 0x0000000453047825 */ /* 0x002fca00078e0280 */
[----:B------:R1:W-:Y:S04]  /*dd30*/  STL.64 [R1+0x580], R4 ;  /* 0x0005800401007387 */ /* 0x0003e80000100a00 */
[----:B------:R1:W-:Y:S04]  /*dd40*/  STL.64 [R1+0x590], R250 ;  /* 0x000590fa01007387 */ /* 0x0003e80000100a00 */
[----:B------:R1:W-:Y:S04]  /*dd50*/  STL.64 [R1+0x570], R246 ;  /* 0x000570f601007387 */ /* 0x0003e80000100a00 */
[----:B------:R1:W-:Y:S04]  /*dd60*/  STL.64 [R1+0x560], R224 ;  /* 0x000560e001007387 */ /* 0x0003e80000100a00 */
[----:B------:R1:W-:Y:S04]  /*dd70*/  STL.64 [R1+0x550], R196 ;  /* 0x000550c401007387 */ /* 0x0003e80000100a00 */
[----:B------:R1:W-:Y:S04]  /*dd80*/  STL.64 [R1+0x540], R244 ;  /* 0x000540f401007387 */ /* 0x0003e80000100a00 */
[----:B------:R1:W-:Y:S04]  /*dd90*/  STL.64 [R1+0x538], R142 ;  /* 0x0005388e01007387 */ /* 0x0003e80000100a00 */
[----:B------:R-:W-:Y:S04]  /*dda0*/  STL.64 [R1+0x528], R144 ;  /* 0x0005289001007387 */ /* 0x000fe80000100a00 */
        /* <DEDUP_REMOVED lines=37> */
[----:B------:R-:W3:Y:S04]  /*e000*/  LDL.LU.64 R64, [R1+0xab0] ;  /* 0x000ab00001407983 */ /* 0x000ee80000300a00 */
        /* <DEDUP_REMOVED lines=14> */
[----:B------:R-:W3:Y:S01]  /*e0f0*/  LDL.LU.64 R12, [R1+0xb28] ;  /* 0x000b2800010c7983 */ /* 0x000ee20000300a00 */
[----:B------:R-:W-:-:S03]  /*e100*/  VIADD R70, R25, 0xffffff7e ;  /* 0xffffff7e19467836 */ /* 0x000fc60000000000 */
[----:B------:R-:W3:Y:S04]  /*e110*/  LDL.LU.64 R32, [R1+0xb30] ;  /* 0x000b300001207983 */ /* 0x000ee80000300a00 */
[----:B------:R-:W3:Y:S04]  /*e120*/  LDL.LU.64 R10, [R1+0xb38] ;  /* 0x000b3800010a7983 */ /* 0x000ee80000300a00 */
[----:B----4-:R-:W4:Y:S04]  /*e130*/  LDL.LU.64 R6, [R1+0xb40] ;  /* 0x000b400001067983 */ /* 0x010f280000300a00 */
[----:B-1----:R-:W4:Y:S01]  /*e140*/  LDL.LU.64 R4, [R1+0xb48] ;  /* 0x000b480001047983 */ /* 0x002f220000300a00 */
[----:B--2---:R-:W-:-:S03]  /*e150*/  VIADD R68, R17, 0xffffff7c ;  /* 0xffffff7c11447836 */ /* 0x004fc60000000000 */
[----:B------:R-:W2:Y:S04]  /*e160*/  LDL.LU.64 R24, [R1+0xb50] ;  /* 0x000b500001187983 */ /* 0x000ea80000300a00 */
[----:B------:R-:W2:Y:S04]  /*e170*/  LDL.LU.64 R140, [R1+0xb58] ;  /* 0x000b5800018c7983 */ /* 0x000ea80000300a00 */
[----:B------:R-:W2:Y:S04]  /*e180*/  LDL.LU.64 R132, [R1+0xb60] ;  /* 0x000b600001847983 */ /* 0x000ea80000300a00 */
[----:B------:R-:W2:Y:S04]  /*e190*/  LDL.LU.64 R124, [R1+0xb68] ;  /* 0x000b6800017c7983 */ /* 0x000ea80000300a00 */
[----:B------:R-:W2:Y:S04]  /*e1a0*/  LDL.LU.64 R16, [R1+0xb70] ;  /* 0x000b700001107983 */ /* 0x000ea80000300a00 */
[----:B------:R-:W2:Y:S04]  /*e1b0*/  LDL.LU.64 R116, [R1+0xb78] ;  /* 0x000b780001747983 */ /* 0x000ea80000300a00 */
[----:B------:R-:W2:Y:S01]  /*e1c0*/  LDL.LU.64 R108, [R1+0xb80] ;  /* 0x000b8000016c7983 */ /* 0x000ea20000300a00 */
[----:B------:R-:W-:-:S03]  /*e1d0*/  IMAD.U32 R0, RZ, RZ, UR5 ;  /* 0x00000005ff007e24 */ /* 0x000fc6000f8e00ff */
[----:B------:R-:W2:Y:S01]  /*e1e0*/  LDL.LU.64 R100, [R1+0xb88] ;  /* 0x000b880001647983 */ /* 0x000ea20000300a00 */
[----:B-----5:R-:W-:-:S03]  /*e1f0*/  IMAD.WIDE R66, R0, 0x4, R8 ;  /* 0x0000000400427825 */ /* 0x020fc600078e0208 */
[----:B------:R-:W5:Y:S04]  /*e200*/  LDL.LU.64 R8, [R1+0xb90] ;  /* 0x000b900001087983 */ /* 0x000f680000300a00 */
[----:B------:R-:W5:Y:S04]  /*e210*/  LDL.LU.64 R92, [R1+0xb98] ;  /* 0x000b9800015c7983 */ /* 0x000f680000300a00 */
[----:B------:R-:W5:Y:S04]  /*e220*/  LDL.LU.64 R84, [R1+0xba0] ;  /* 0x000ba00001547983 */ /* 0x000f680000300a00 */
[----:B------:R-:W-:Y:S04]  /*e230*/  LDGSTS.E [R3+0x64000], desc[UR20][R66.64], P2 ;  /* 0x6400000042037fae */ /* 0x000fe800091a1014 */
        /* <DEDUP_REMOVED lines=8> */
[----:B------:R-:W5:Y:S01]  /*e2c0*/  LDL.64 R230, [R1+0x8d8] ;  /* 0x0008d80001e67983 */ /* 0x000f620000100a00 */
[----:B---3--:R-:W-:-:S04]  /*e2d0*/  IMAD.WIDE R62, R0, 0x4, R42 ;  /* 0x00000004003e7825 */ /* 0x008fc800078e022a */
[----:B------:R-:W-:-:S04]  /*e2e0*/  IMAD.WIDE R60, R0, 0x4, R38 ;  /* 0x00000004003c7825 */ /* 0x000fc800078e0226 */
[----:B------:R-:W-:-:S05]  /*e2f0*/  IMAD.WIDE R58, R0, 0x4, R36 ;  /* 0x00000004003a7825 */ /* 0x000fca00078e0224 */
[----:B------:R-:W-:Y:S01]  /*e300*/  LDGSTS.E [R3+0x64400], desc[UR20][R58.64], P2 ;  /* 0x644000003a037fae */ /* 0x000fe200091a1014 */
[----:B------:R-:W-:-:S04]  /*e310*/  IMAD.WIDE R54, R0, 0x4, R34 ;  /* 0x0000000400367825 */ /* 0x000fc800078e0222 */
[----:B------:R-:W-:-:S04]  /*e320*/  IMAD.WIDE R52, R0, 0x4, R30 ;  /* 0x0000000400347825 */ /* 0x000fc800078e021e */
[----:B------:R-:W-:-:S04]  /*e330*/  IMAD.WIDE R50, R0, 0x4, R28 ;  /* 0x0000000400327825 */ /* 0x000fc800078e021c */
[C---:B------:R-:W-:Y:S01]  /*e340*/  IMAD.WIDE R64, R0.reuse, 0x4, R64 ;  /* 0x0000000400407825 */ /* 0x040fe200078e0240 */
[----:B------:R-:W-:Y:S03]  /*e350*/  LDGSTS.E [R3+0x64800], desc[UR20][R50.64], P2 ;  /* 0x6480000032037fae */ /* 0x000fe600091a1014 */
        /* <DEDUP_REMOVED lines=9> */
[----:B----4-:R-:W-:-:S04]  /*e3f0*/  IMAD.WIDE R26, R0, 0x4, R4 ;  /* 0x00000004001a7825 */ /* 0x010fc800078e0204 */
[C---:B------:R-:W-:Y:S01]  /*e400*/  IMAD.WIDE R40, R0.reuse, 0x4, R40 ;  /* 0x0000000400287825 */ /* 0x040fe200078e0228 */
[----:B------:R-:W-:Y:S03]  /*e410*/  LDGSTS.E [R3+0x65400], desc[UR20][R26.64], P2 ;  /* 0x654000001a037fae */ /* 0x000fe600091a1014 */
[----:B------:R-:W-:-:S04]  /*e420*/  IMAD.WIDE R44, R0, 0x4, R22 ;  /* 0x00000004002c7825 */ /* 0x000fc800078e0216 */
[----:B--2---:R-:W-:-:S04]  /*e430*/  IMAD.WIDE R18, R0, 0x4, R124 ;  /* 0x0000000400127825 */ /* 0x004fc800078e027c */
[C---:B------:R-:W-:Y:S01]  /*e440*/  IMAD.WIDE R32, R0.reuse, 0x4, R32 ;  /* 0x0000000400207825 */ /* 0x040fe200078e0220 */
[----:B------:R-:W-:Y:S03]  /*e450*/  LDGSTS.E [R3+0x65800], desc[UR20][R18.64], P2 ;  /* 0x6580000012037fae */ /* 0x000fe600091a1014 */
[----:B------:R-:W-:-:S04]  /*e460*/  IMAD.WIDE R24, R0, 0x4, R24 ;  /* 0x0000000400187825 */ /* 0x000fc800078e0218 */
[----:B------:R-:W-:-:S04]  /*e470*/  IMAD.WIDE R10, R0, 0x4, R100 ;  /* 0x00000004000a7825 */ /* 0x000fc800078e0264 */
[C---:B------:R-:W-:Y:S01]  /*e480*/  IMAD.WIDE R22, R0.reuse, 0x4, R140 ;  /* 0x0000000400167825 */ /* 0x040fe200078e028c */
[----:B------:R1:W-:Y:S03]  /*e490*/  LDGSTS.E [R3+0x65c00], desc[UR20][R10.64], P2 ;  /* 0x65c000000a037fae */ /* 0x0003e600091a1014 */
[C---:B------:R-:W-:Y:S01]  /*e4a0*/  IMAD.WIDE R16, R0.reuse, 0x4, R16 ;  /* 0x0000000400107825 */ /* 0x040fe200078e0210 */
[----:B------:R-:W-:Y:S03]  /*e4b0*/  LDGSTS.E [R82+0x64100], desc[UR20][R64.64], P2 ;  /* 0x6410000040527fae */ /* 0x000fe600091a1014 */
[C---:B------:R-:W-:Y:S01]  /*e4c0*/  IMAD.WIDE R140, R0.reuse, 0x4, R66 ;  /* 0x00000004008c7825 */ /* 0x040fe200078e0242 */
[----:B------:R-:W-:Y:S03]  /*e4d0*/  LDGSTS.E [R82+0x64500], desc[UR20][R56.64], P2 ;  /* 0x6450000038527fae */ /* 0x000fe600091a1014 */
[C---:B-----5:R-:W-:Y:S01]  /*e4e0*/  IMAD.WIDE R8, R0.reuse, 0x4, R8 ;  /* 0x0000000400087825 */ /* 0x060fe200078e0208 */
[----:B------:R-:W-:Y:S03]  /*e4f0*/  LDGSTS.E [R82+0x64900], desc[UR20][R48.64], P2 ;  /* 0x6490000030527fae */ /* 0x000fe600091a1014 */
[C---:B------:R-:W-:Y:S01]  /*e500*/  IMAD.WIDE R124, R0.reuse, 0x4, R64 ;  /* 0x00000004007c7825 */ /* 0x040fe200078e0240 */
[----:B------:R-:W-:Y:S04]  /*e510*/  LDGSTS.E [R82+0x64d00], desc[UR20][R40.64], P2 ;  /* 0x64d0000028527fae */ /* 0x000fe800091a1014 */
[----:B------:R-:W-:Y:S01]  /*e520*/  LDGSTS.E [R82+0x65100], desc[UR20][R32.64], P2 ;  /* 0x6510000020527fae */ /* 0x000fe200091a1014 */
[----:B------:R-:W-:-:S03]  /*e530*/  IMAD.WIDE R12, R0, 0x4, R108 ;  /* 0x00000004000c7825 */ /* 0x000fc600078e026c */
[----:B------:R-:W2:Y:S01]  /*e540*/  LDL.64 R66, [R1+0xaa0] ;  /* 0x000aa00001427983 */ /* 0x000ea20000100a00 */
[----:B------:R-:W-:-:S03]  /*e550*/  IMAD.WIDE R108, R0, 0x4, R62 ;  /* 0x00000004006c7825 */ /* 0x000fc600078e023e */
[----:B------:R-:W-:Y:S04]  /*e560*/  LDGSTS.E [R82+0x65500], desc[UR20][R24.64], P2 ;  /* 0x6550000018527fae */ /* 0x000fe800091a1014 */
[----:B------:R-:W-:Y:S04]  /*e570*/  STL.64 [R1+0x248], R140 ;  /* 0x0002488c01007387 */ /* 0x000fe80000100a00 */
[----:B------:R-:W-:Y:S04]  /*e580*/  LDGSTS.E [R82+0x65900], desc[UR20][R16.64], P2 ;  /* 0x6590000010527fae */ /* 0x000fe800091a1014 */
[----:B------:R-:W3:Y:S04]  /*e590*/  LDL.64 R64, [R1+0x8f8] ;  /* 0x0008f80001407983 */ /* 0x000ee80000100a00 */
[----:B------:R-:W-:Y:S04]  /*e5a0*/  LDGSTS.E [R82+0x65d00], desc[UR20][R8.64], P2 ;  /* 0x65d0000008527fae */ /* 0x000fe800091a1014 */
[----:B------:R-:W-:Y:S04]  /*e5b0*/  STL.64 [R1+0x240], R124 ;  /* 0x0002407c01007387 */ /* 0x000fe80000100a00 */
[----:B------:R-:W-:Y:S01]  /*e5c0*/  LDGSTS.E [R81+0x64200], desc[UR20][R62.64], P2 ;  /* 0x642000003e517fae */ /* 0x000fe200091a1014 */
[----:B------:R-:W-:-:S03]  /*e5d0*/  IMAD.WIDE R36, R0, 0x4, R14 ;  /* 0x0000000400247825 */ /* 0x000fc600078e020e */
[----:B------:R-:W-:Y:S04]  /*e5e0*/  LDGSTS.E [R81+0x64600], desc[UR20][R54.64], P2 ;  /* 0x6460000036517fae */ /* 0x000fe800091a1014 */
[----:B------:R-:W4:Y:S01]  /*e5f0*/  LDL.64 R62, [R1+0xa90] ;  /* 0x000a9000013e7983 */ /* 0x000f220000100a00 */
[----:B------:R-:W-:-:S03]  /*e600*/  IMAD.WIDE R28, R0, 0x4, R6 ;  /* 0x00000004001c7825 */ /* 0x000fc600078e0206 */
[----:B------:R-:W-:Y:S01]  /*e610*/  LDGSTS.E [R81+0x64a00], desc[UR20][R46.64], P2 ;  /* 0x64a000002e517fae */ /* 0x000fe200091a1014 */
        /* <DEDUP_REMOVED lines=19> */
[----:B------:R-:W-:Y:S01]  /*e750*/  STL.64 [R1+0x238], R108 ;  /* 0x0002386c01007387 */ /* 0x000fe20000100a00 */
[----:B------:R-:W-:-:S03]  /*e760*/  IMAD.WIDE R120, R0, 0x4, R48 ;  /* 0x0000000400787825 */ /* 0x000fc600078e0230 */
[----:B------:R-:W-:Y:S01]  /*e770*/  LDGSTS.E [R80+0x65300], desc[UR20][R28.64], P2 ;  /* 0x653000001c507fae */ /* 0x000fe200091a1014 */
[----:B------:R-:W-:-:S03]  /*e780*/  IMAD.WIDE R104, R0, 0x4, R46 ;  /* 0x0000000400687825 */ /* 0x000fc600078e022e */
[----:B------:R-:W-:Y:S01]  /*e790*/  STL.64 [R1+0x230], R92 ;  /* 0x0002305c01007387 */ /* 0x000fe20000100a00 */
[----:B------:R-:W-:-:S03]  /*e7a0*/  IMAD.WIDE R88, R0, 0x4, R44 ;  /* 0x0000000400587825 */ /* 0x000fc600078e022c */
[----:B------:R-:W-:Y:S01]  /*e7b0*/  LDGSTS.E [R80+0x65700], desc[UR20][R20.64], P2 ;  /* 0x6570000014507fae */ /* 0x000fe200091a1014 */
[----:B------:R-:W-:-:S03]  /*e7c0*/  IMAD.WIDE R134, R0, 0x4, R42 ;  /* 0x0000000400867825 */ /* 0x000fc600078e022a */
[----:B------:R-:W-:Y:S04]  /*e7d0*/  STL.64 [R1+0x228], R138 ;  /* 0x0002288a01007387 */ /* 0x000fe80000100a00 */
[----:B------:R-:W-:Y:S01]  /*e7e0*/  LDGSTS.E [R80+0x65b00], desc[UR20][R12.64], P2 ;  /* 0x65b000000c507fae */ /* 0x000fe200091a1014 */
[----:B------:R-:W-:-:S03]  /*e7f0*/  IMAD.WIDE R118, R0, 0x4, R40 ;  /* 0x0000000400767825 */ /* 0x000fc600078e0228 */
[----:B------:R-:W-:Y:S04]  /*e800*/  STL.64 [R1+0x220], R122 ;  /* 0x0002207a01007387 */ /* 0x000fe80000100a00 */
[----:B------:R5:W-:Y:S01]  /*e810*/  LDGSTS.E [R80+0x65f00], desc[UR20][R4.64], P2 ;  /* 0x65f0000004507fae */ /* 0x000be200091a1014 */
[----:B------:R-:W-:-:S03]  /*e820*/  IMAD.WIDE R102, R0, 0x4, R38 ;  /* 0x0000000400667825 */ /* 0x000fc600078e0226 */
[----:B------:R-:W-:Y:S04]  /*e830*/  STL.64 [R1+0x218], R106 ;  /* 0x0002186a01007387 */ /* 0x000fe80000100a00 */
[----:B------:R-:W0:Y:S01]  /*e840*/  LDGDEPBAR ;  /* 0x00000000000079af */ /* 0x000e220000000000 */
[----:B------:R-:W-:-:S03]  /*e850*/  IMAD.WIDE R86, R0, 0x4, R36 ;  /* 0x0000000400567825 */ /* 0x000fc600078e0224 */
[----:B------:R-:W-:Y:S01]  /*e860*/  STL.64 [R1+0x210], R90 ;  /* 0x0002105a01007387 */ /* 0x000fe20000100a00 */
[----:B------:R-:W-:Y:S01]  /*e870*/  BAR.SYNC.DEFER_BLOCKING 0x0 ;  /* 0x0000000000007b1d */ /* 0x000fe20000010000 */
[----:B------:R-:W-:-:S05]  /*e880*/  IMAD.WIDE R132, R0, 0x4, R34 ;  /* 0x0000000400847825 */ /* 0x000fca00078e0222 */
[----:B------:R-:W-:Y:S01]  /*e890*/  STL.64 [R1+0x208], R136 ;  /* 0x0002088801007387 */ /* 0x000fe20000100a00 */
[----:B------:R-:W-:-:S03]  /*e8a0*/  IMAD.WIDE R116, R0, 0x4, R32 ;  /* 0x0000000400747825 */ /* 0x000fc600078e0220 */
        /* <DEDUP_REMOVED lines=21> */
[----:B------:R-:W-:-:S03]  /*ea00*/  ISETP.GE.U32.AND P6, PT, R70, 0x7fffff3f, PT ;  /* 0x7fffff3f4600780c */ /* 0x000fc60003fc6070 */
[----:B------:R-:W-:Y:S01]  /*ea10*/  STL.64 [R1+0x1a8], R130 ;  /* 0x0001a88201007387 */ /* 0x000fe20000100a00 */
[C---:B------:R-:W-:Y:S01]  /*ea20*/  IMAD.WIDE R126, R0.reuse, 0x4, R10 ;  /* 0x00000004007e7825 */ /* 0x040fe200078e020a */
[----:B------:R-:W-:Y:S01]  /*ea30*/  ISETP.GE.U32.AND P5, PT, R69, 0x7fffff3e, PT ;  /* 0x7fffff3e4500780c */ /* 0x000fe20003fa6070 */
[----:B-1----:R-:W1:Y:S01]  /*ea40*/  LDC R10, c[0x0][0x3a0] ;  /* 0x0000e800ff0a7b82 */ /* 0x002e620000000800 */
[----:B------:R-:W-:Y:S01]  /*ea50*/  STL.64 [R1+0x1a0], R114 ;  /* 0x0001a07201007387 */ /* 0x000fe20000100a00 */
[----:B------:R-:W-:-:S03]  /*ea60*/  IMAD.WIDE R110, R0, 0x4, R8 ;  /* 0x00000004006e7825 */ /* 0x000fc600078e0208 */
[----:B------:R-:W-:Y:S01]  /*ea70*/  STL.64 [R1+0x198], R98 ;  /* 0x0001986201007387 */ /* 0x000fe20000100a00 */
[----:B------:R-:W-:-:S04]  /*ea80*/  IMAD.WIDE R94, R0, 0x4, R6 ;  /* 0x00000004005e7825 */ /* 0x000fc800078e0206 */
[----:B------:R-:W-:Y:S01]  /*ea90*/  IMAD.WIDE R74, R0, 0x4, R4 ;  /* 0x00000004004a7825 */ /* 0x000fe200078e0204 */
[----:B------:R-:W-:Y:S01]  /*eaa0*/  STL.64 [R1+0x190], R78 ;  /* 0x0001904e01007387 */ /* 0x000fe20000100a00 */
[----:B------:R-:W-:Y:S01]  /*eab0*/  ISETP.GE.U32.AND P2, PT, R68, 0x7fffff3d, PT ;  /* 0x7fffff3d4400780c */ /* 0x000fe20003f46070 */
[----:B-----5:R-:W5:Y:S02]  /*eac0*/  LDC R4, c[0x0][0x3a0] ;  /* 0x0000e800ff047b82 */ /* 0x020f640000000800 */
[----:B------:R-:W-:Y:S04]  /*ead0*/  STL.64 [R1+0x188], R128 ;  /* 0x0001888001007387 */ /* 0x000fe80000100a00 */
[----:B------:R-:W-:Y:S04]  /*eae0*/  STL.64 [R1+0x180], R112 ;  /* 0x0001807001007387 */ /* 0x000fe80000100a00 */
[----:B------:R-:W-:Y:S01]  /*eaf0*/  @!PT LDS RZ, [RZ] ;  /* 0x00000000fffff984 */ /* 0x000fe20000000800 */
[----:B------:R-:W-:Y:S01]  /*eb00*/  @!PT LDS RZ, [RZ] ;  /* 0x00000000fffff984 */ /* 0x000fe20000000800 */
[----:B------:R-:W-:Y:S01]  /*eb10*/  @!PT LDS RZ, [RZ] ;  /* 0x00000000fffff984 */ /* 0x000fe20000000800 */
[----:B--2---:R-:W-:Y:S01]  /*eb20*/  LDGSTS.E [R2+0x40000], desc[UR20][R66.64], !P3 ;  /* 0x4000000042027fae */ /* 0x004fe2000d9a1014 */
[----:B------:R-:W-:Y:S01]  /*eb30*/  VIADD R0, R71, 0xffffff7b ;  /* 0xffffff7b47007836 */ /* 0x000fe20000000000 */
[----:B------:R-:W2:Y:S02]  /*eb40*/  LDC R5, c[0x0][0x3a0] ;  /* 0x0000e800ff057b82 */ /* 0x000ea40000000800 */
[----:B------:R-:W-:Y:S04]  /*eb50*/  STL.64 [R1+0x178], R96 ;  /* 0x0001786001007387 */ /* 0x000fe80000100a00 */
[----:B------:R-:W-:Y:S02]  /*eb60*/  STL.64 [R1+0x258], R76 ;  /* 0x0002584c01007387 */ /* 0x000fe40000100a00 */
[----:B------:R-:W1:Y:S02]  /*eb70*/  LDC R6, c[0x0][0x3a0] ;  /* 0x0000e800ff067b82 */ /* 0x000e640000000800 */
[----:B------:R-:W-:Y:S04]  /*eb80*/  STL.64 [R1+0x170], R126 ;  /* 0x0001707e01007387 */ /* 0x000fe80000100a00 */
[----:B------:R-:W-:Y:S02]  /*eb90*/  STL.64 [R1+0x168], R110 ;  /* 0x0001686e01007387 */ /* 0x000fe40000100a00 */
[----:B------:R-:W1:Y:S02]  /*eba0*/  LDC R7, c[0x0][0x3a0] ;  /* 0x0000e800ff077b82 */ /* 0x000e640000000800 */
[----:B------:R-:W-:Y:S04]  /*ebb0*/  STL.64 [R1+0x160], R94 ;  /* 0x0001605e01007387 */ /* 0x000fe80000100a00 */
[----:B------:R-:W-:Y:S02]  /*ebc0*/  STL.64 [R1+0x250], R74 ;  /* 0x0002504a01007387 */ /* 0x000fe40000100a00 */
[----:B------:R-:W1:Y:S02]  /*ebd0*/  LDC R8, c[0x0][0x3a0] ;  /* 0x0000e800ff087b82 */ /* 0x000e640000000800 */
[----:B------:R-:W-:Y:S04]  /*ebe0*/  LDGSTS.E [R2+0x40200], desc[UR20][R228.64], !P3 ;  /* 0x40200000e4027fae */ /* 0x000fe8000d9a1014 */
[----:B------:R-:W2:Y:S02]  /*ebf0*/  LDL.64 R66, [R1+0xa70] ;  /* 0x000a700001427983 */ /* 0x000ea40000100a00 */
[----:B------:R-:W1:Y:S02]  /*ec00*/  LDC R9, c[0x0][0x3a0] ;  /* 0x0000e800ff097b82 */ /* 0x000e640000000800 */
[----:B------:R-:W5:Y:S04]  /*ec10*/  LDL.64 R60, [R1+0x4e0] ;  /* 0x0004e000013c7983 */ /* 0x000f680000100a00 */
[----:B------:R-:W5:Y:S04]  /*ec20*/  LDL.64 R228, [R1+0x8d0] ;  /* 0x0008d00001e47983 */ /* 0x000f680000100a00 */
[----:B----4-:R-:W-:Y:S04]  /*ec30*/  LDGSTS.E [R2+0x40400], desc[UR20][R62.64], !P3 ;  /* 0x404000003e027fae */ /* 0x010fe8000d9a1014 */
[----:B------:R-:W-:Y:S04]  /*ec40*/  LDGSTS.E [R2+0x40600], desc[UR20][R236.64], !P3 ;  /* 0x40600000ec027fae */ /* 0x000fe8000d9a1014 */
[----:B------:R-:W-:Y:S04]  /*ec50*/  LDGSTS.E [R2+0x40800], desc[UR20][R242.64], !P6 ;  /* 0x40800000f2027fae */ /* 0x000fe8000f1a1014 */
[----:B------:R-:W4:Y:S04]  /*ec60*/  LDL.64 R62, [R1+0x8c8] ;  /* 0x0008c800013e7983 */ /* 0x000f280000100a00 */
[----:B------:R-:W4:Y:S04]  /*ec70*/  LDL.64 R236, [R1+0x8c0] ;  /* 0x0008c00001ec7983 */ /* 0x000f280000100a00 */
[----:B------:R-:W-:Y:S04]  /*ec80*/  LDGSTS.E [R2+0x40a00], desc[UR20][R226.64], !P6 ;  /* 0x40a00000e2027fae */ /* 0x000fe8000f1a1014 */
[----:B------:R-:W4:Y:S04]  /*ec90*/  LDL.64 R242, [R1+0xa68] ;  /* 0x000a680001f27983 */ /* 0x000f280000100a00 */
[----:B---3--:R-:W-:Y:S04]  /*eca0*/  LDGSTS.E [R2+0x40c00], desc[UR20][R64.64], !P6 ;  /* 0x40c0000040027fae */ /* 0x008fe8000f1a1014 */
[----:B------:R-:W3:Y:S04]  /*ecb0*/  LDL.64 R226, [R1+0x8b8] ;  /* 0x0008b80001e27983 */ /* 0x000ee80000100a00 */
[----:B------:R-:W-:Y:S04]  /*ecc0*/  LDGSTS.E [R2+0x40e00], desc[UR20][R240.64], !P6 ;  /* 0x40e00000f0027fae */ /* 0x000fe8000f1a1014 */
[----:B------:R-:W3:Y:S04]  /*ecd0*/  LDL.64 R64, [R1+0x8b0] ;  /* 0x0008b00001407983 */ /* 0x000ee80000100a00 */
[----:B------:R-:W-:Y:S04]  /*ece0*/  LDGSTS.E [R2+0x41000], desc[UR20][R238.64], !P5 ;  /* 0x41000000ee027fae */ /* 0x000fe8000e9a1014 */
[----:B------:R-:W3:Y:S04]  /*ecf0*/  LDL.64 R240, [R1+0x8a8] ;  /* 0x0008a80001f07983 */ /* 0x000ee80000100a00 */
[----:B------:R-:W-:Y:S04]  /*ed00*/  LDGSTS.E [R2+0x41200], desc[UR20][R234.64], !P5 ;  /* 0x41200000ea027fae */ /* 0x000fe8000e9a1014 */
[----:B------:R-:W3:Y:S01]  /*ed10*/  LDL.64 R238, [R1+0xa60] ;  /* 0x000a600001ee7983 */ /* 0x000ee20000100a00 */
[----:B------:R-:W-:-:S03]  /*ed20*/  ISETP.GE.U32.AND P3, PT, R0, 0x7fffff3c, PT ;  /* 0x7fffff3c0000780c */ /* 0x000fc60003f66070 */
[----:B------:R-:W3:Y:S04]  /*ed30*/  LDL.64 R58, [R1+0x678] ;  /* 0x00067800013a7983 */ /* 0x000ee80000100a00 */
[----:B------:R-:W3:Y:S01]  /*ed40*/  LDL.64 R234, [R1+0x8a0] ;  /* 0x0008a00001ea7983 */ /* 0x000ee20000100a00 */
[----:B------:R-:W-:-:S03]  /*ed50*/  VIADD R0, R72, 0xffffff7a ;  /* 0xffffff7a48007836 */ /* 0x000fc60000000000 */
[----:B------:R-:W-:Y:S02]  /*ed60*/  LDGSTS.E [R2+0x41400], desc[UR20][R232.64], !P5 ;  /* 0x41400000e8027fae */ /* 0x000fe4000e9a1014 */
[----:B------:R-:W-:Y:S02]  /*ed70*/  ISETP.GE.U32.AND P6, PT, R0, 0x7fffff3b, PT ;  /* 0x7fffff3b0000780c */ /* 0x000fe40003fc6070 */
[----:B------:R-:W-:Y:S04]  /*ed80*/  LDGSTS.E [R2+0x41600], desc[UR20][R230.64], !P5 ;  /* 0x41600000e6027fae */ /* 0x000fe8000e9a1014 */
[----:B------:R-:W3:Y:S04]  /*ed90*/  LDL.64 R232, [R1+0x898] ;  /* 0x0008980001e87983 */ /* 0x000ee80000100a00 */
[----:B------:R-:W3:Y:S04]  /*eda0*/  LDL.64 R230, [R1+0x890] ;  /* 0x0008900001e67983 */ /* 0x000ee80000100a00 */
[----:B--2---:R-:W-:Y:S04]  /*edb0*/  LDGSTS.E [R2+0x41800], desc[UR20][R66.64], !P2 ;  /* 0x4180000042027fae */ /* 0x004fe8000d1a1014 */
[----:B-----5:R-:W-:Y:S04]  /*edc0*/  LDGSTS.E [R2+0x41a00], desc[UR20][R228.64], !P2 ;  /* 0x41a00000e4027fae */ /* 0x020fe8000d1a1014 */
[----:B------:R-:W2:Y:S04]  /*edd0*/  LDL.64 R66, [R1+0xa58] ;  /* 0x000a580001427983 */ /* 0x000ea80000100a00 */
[----:B------:R-:W5:Y:S04]  /*ede0*/  LDL.64 R228, [R1+0x888] ;  /* 0x0008880001e47983 */ /* 0x000f680000100a00 */
[----:B----4-:R-:W-:Y:S04]  /*edf0*/  LDGSTS.E [R2+0x41c00], desc[UR20][R62.64], !P2 ;  /* 0x41c000003e027fae */ /* 0x010fe8000d1a1014 */
[----:B------:R-:W-:Y:S04]  /*ee00*/  LDGSTS.E [R2+0x41e00], desc[UR20][R236.64], !P2 ;  /* 0x41e00000ec027fae */ /* 0x000fe8000d1a1014 */
[----:B------:R-:W4:Y:S04]  /*ee10*/  LDL.64 R62, [R1+0x880] ;  /* 0x00088000013e7983 */ /* 0x000f280000100a00 */
[----:B------:R-:W4:Y:S04]  /*ee20*/  LDL.64 R236, [R1+0x878] ;  /* 0x0008780001ec7983 */ /* 0x000f280000100a00 */
[----:B------:R-:W-:Y:S04]  /*ee30*/  LDGSTS.E [R2+0x42000], desc[UR20][R242.64], !P3 ;  /* 0x42000000f2027fae */ /* 0x000fe8000d9a1014 */
[----:B---3--:R-:W-:Y:S04]  /*ee40*/  LDGSTS.E [R2+0x42200], desc[UR20][R226.64], !P3 ;  /* 0x42200000e2027fae */ /* 0x008fe8000d9a1014 */
[----:B------:R-:W-:Y:S04]  /*ee50*/  LDGSTS.E [R2+0x42400], desc[UR20][R64.64], !P3 ;  /* 0x4240000040027fae */ /* 0x000fe8000d9a1014 */
[----:B------:R-:W3:Y:S04]  /*ee60*/  LDL.64 R242, [R1+0xa50] ;  /* 0x000a500001f27983 */ /* 0x000ee80000100a00 */
[----:B------:R-:W3:Y:S04]  /*ee70*/  LDL.64 R226, [R1+0x870] ;  /* 0x0008700001e27983 */ /* 0x000ee80000100a00 */
[----:B------:R-:W-:Y:S04]  /*ee80*/  LDGSTS.E [R2+0x42600], desc[UR20][R240.64], !P3 ;  /* 0x42600000f0027fae */ /* 0x000fe8000d9a1014 */
[----:B------:R-:W3:Y:S04]  /*ee90*/  LDL.64 R64, [R1+0x868] ;  /* 0x0008680001407983 */ /* 0x000ee80000100a00 */
[----:B------:R-:W-:Y:S04]  /*eea0*/  LDGSTS.E [R2+0x42800], desc[UR20][R238.64], !P6 ;  /* 0x42800000ee027fae */ /* 0x000fe8000f1a1014 */
[----:B------:R-:W3:Y:S04]  /*eeb0*/  LDL.64 R240, [R1+0x860] ;  /* 0x0008600001f07983 */ /* 0x000ee80000100a00 */
[----:B------:R-:W-:Y:S04]  /*eec0*/  LDGSTS.E [R2+0x42a00], desc[UR20][R234.64], !P6 ;  /* 0x42a00000ea027fae */ /* 0x000fe8000f1a1014 */
[----:B------:R-:W3:Y:S04]  /*eed0*/  LDL.64 R238, [R1+0xa48] ;  /* 0x000a480001ee7983 */ /* 0x000ee80000100a00 */
[----:B------:R-:W3:Y:S01]  /*eee0*/  LDL.64 R234, [R1+0x858] ;  /* 0x0008580001ea7983 */ /* 0x000ee20000100a00 */
[----:B------:R-:W-:-:S03]  /*eef0*/  VIADD R0, R73, 0xffffff79 ;  /* 0xffffff7949007836 */ /* 0x000fc60000000000 */
[----:B------:R-:W-:Y:S02]  /*ef00*/  LDGSTS.E [R2+0x42c00], desc[UR20][R232.64], !P6 ;  /* 0x42c00000e8027fae */ /* 0x000fe4000f1a1014 */
[----:B------:R-:W-:Y:S01]  /*ef10*/  ISETP.GE.U32.AND P5, PT, R0, 0x7fffff3a, PT ;  /* 0x7fffff3a0000780c */ /* 0x000fe20003fa6070 */
[----:B------:R-:W-:Y:S01]  /*ef20*/  VIADD R0, R4, 0xffffff78 ;  /* 0xffffff7804007836 */ /* 0x000fe20000000000 */
[----:B------:R-:W-:Y:S01]  /*ef30*/  LDGSTS.E [R2+0x42e00], desc[UR20][R230.64], !P6 ;  /* 0x42e00000e6027fae */ /* 0x000fe2000f1a1014 */
[----:B------:R-:W1:Y:S03]  /*ef40*/  LDC R4, c[0x0][0x3a0] ;  /* 0x0000e800ff047b82 */ /* 0x000e660000000800 */
[----:B------:R-:W-:Y:S02]  /*ef50*/  ISETP.GE.U32.AND P2, PT, R0, 0x7fffff39, PT ;  /* 0x7fffff390000780c */ /* 0x000fe40003f46070 */
[----:B------:R-:W-:Y:S01]  /*ef60*/  IADD3 R0, PT, PT, R5, -0x89, RZ ;  /* 0xffffff7705007810 */ /* 0x000fe20007ffe0ff */
[----:B------:R-:W3:Y:S02]  /*ef70*/  LDL.64 R232, [R1+0x850] ;  /* 0x0008500001e87983 */ /* 0x000ee40000100a00 */
[----:B------:R-:W1:Y:S01]  /*ef80*/  LDC R5, c[0x0][0x3a0] ;  /* 0x0000e800ff057b82 */ /* 0x000e620000000800 */
[----:B------:R-:W-:Y:S01]  /*ef90*/  ISETP.GE.U32.AND P3, PT, R0, 0x7fffff38, PT ;  /* 0x7fffff380000780c */ /* 0x000fe20003f66070 */
        /* <DEDUP_REMOVED lines=9> */
[----:B---3--:R-:W-:Y:S04]  /*f030*/  LDGSTS.E [R2+0x43800], desc[UR20][R242.64], !P2 ;  /* 0x43800000f2027fae */ /* 0x008fe8000d1a1014 */
[----:B------:R-:W-:Y:S04]  /*f040*/  LDGSTS.E [R2+0x43a00], desc[UR20][R226.64], !P2 ;  /* 0x43a00000e2027fae */ /* 0x000fe8000d1a1014 */
[----:B------:R-:W3:Y:S04]  /*f050*/  LDL.64 R242, [R1+0xa20] ;  /* 0x000a200001f27983 */ /* 0x000ee80000100a00 */
[----:B------:R-:W3:Y:S04]  /*f060*/  LDL.64 R226, [R1+0x828] ;  /* 0x0008280001e27983 */ /* 0x000ee80000100a00 */
[----:B------:R-:W-:Y:S04]  /*f070*/  LDGSTS.E [R2+0x43c00], desc[UR20][R64.64], !P2 ;  /* 0x43c0000040027fae */ /* 0x000fe8000d1a1014 */
[----:B------:R-:W-:Y:S04]  /*f080*/  LDGSTS.E [R2+0x43e00], desc[UR20][R240.64], !P2 ;  /* 0x43e00000f0027fae */ /* 0x000fe8000d1a1014 */
[----:B------:R-:W-:Y:S04]  /*f090*/  LDGSTS.E [R2+0x44000], desc[UR20][R238.64], !P3 ;  /* 0x44000000ee027fae */ /* 0x000fe8000d9a1014 */
[----:B------:R-:W3:Y:S04]  /*f0a0*/  LDL.64 R64, [R1+0x820] ;  /* 0x0008200001407983 */ /* 0x000ee80000100a00 */
[----:B------:R-:W3:Y:S04]  /*f0b0*/  LDL.64 R240, [R1+0x818] ;  /* 0x0008180001f07983 */ /* 0x000ee80000100a00 */
[----:B------:R-:W-:Y:S04]  /*f0c0*/  LDGSTS.E [R2+0x44200], desc[UR20][R234.64], !P3 ;  /* 0x44200000ea027fae */ /* 0x000fe8000d9a1014 */
[----:B------:R-:W3:Y:S04]  /*f0d0*/  LDL.64 R238, [R1+0xa18] ;  /* 0x000a180001ee7983 */ /* 0x000ee80000100a00 */
[----:B------:R-:W3:Y:S01]  /*f0e0*/  LDL.64 R234, [R1+0x810] ;  /* 0x0008100001ea7983 */ /* 0x000ee20000100a00 */
[----:B-1----:R-:W-:-:S02]  /*f0f0*/  VIADD R0, R6, 0xffffff76 ;  /* 0xffffff7606007836 */ /* 0x002fc40000000000 */
[----:B------:R-:W1:Y:S01]  /*f100*/  LDC R6, c[0x0][0x3a0] ;  /* 0x0000e800ff067b82 */ /* 0x000e620000000800 */
[----:B------:R-:W-:Y:S02]  /*f110*/  LDGSTS.E [R2+0x44400], desc[UR20][R232.64], !P3 ;  /* 0x44400000e8027fae */ /* 0x000fe4000d9a1014 */
[----:B------:R-:W-:Y:S01]  /*f120*/  ISETP.GE.U32.AND P6, PT, R0, 0x7fffff37, PT ;  /* 0x7fffff370000780c */ /* 0x000fe20003fc6070 */
[----:B------:R-:W-:Y:S01]  /*f130*/  VIADD R0, R7, 0xffffff75 ;  /* 0xffffff7507007836 */ /* 0x000fe20000000000 */
[----:B------:R-:W-:Y:S03]  /*f140*/  LDGSTS.E [R2+0x44600], desc[UR20][R230.64], !P3 ;  /* 0x44600000e6027fae */ /* 0x000fe6000d9a1014 */
[----:B------:R-:W1:Y:S01]  /*f150*/  LDC R7, c[0x0][0x3a0] ;  /* 0x0000e800ff077b82 */ /* 0x000e620000000800 */
[----:B------:R-:W-:Y:S01]  /*f160*/  ISETP.GE.U32.AND P5, PT, R0, 0x7fffff36, PT ;  /* 0x7fffff360000780c */ /* 0x000fe20003fa6070 */
[----:B------:R-:W-:Y:S01]  /*f170*/  VIADD R0, R8, 0xffffff74 ;  /* 0xffffff7408007836 */ /* 0x000fe20000000000 */
[----:B------:R-:W3:Y:S04]  /*f180*/  LDL.64 R232, [R1+0x808] ;  /* 0x0008080001e87983 */ /* 0x000ee80000100a00 */
[----:B------:R-:W-:Y:S01]  /*f190*/  ISETP.GE.U32.AND P2, PT, R0, 0x7fffff35, PT ;  /* 0x7fffff350000780c */ /* 0x000fe20003f46070 */
[----:B------:R-:W3:Y:S04]  /*f1a0*/  LDL.64 R230, [R1+0x800] ;  /* 0x0008000001e67983 */ /* 0x000ee80000100a00 */
[----:B--2---:R-:W-:Y:S01]  /*f1b0*/  LDGSTS.E [R2+0x44800], desc[UR20][R66.64], !P6 ;  /* 0x4480000042027fae */ /* 0x004fe2000f1a1014 */
[----:B------:R-:W2:Y:S03]  /*f1c0*/  LDC R8, c[0x0][0x3a0] ;  /* 0x0000e800ff087b82 */ /* 0x000ea60000000800 */
[----:B-----5:R-:W-:Y:S04]  /*f1d0*/  LDGSTS.E [R2+0x44a00], desc[UR20][R228.64], !P6 ;  /* 0x44a00000e4027fae */ /* 0x020fe8000f1a1014 */
[----:B------:R-:W5:Y:S04]  /*f1e0*/  LDL.64 R66, [R1+0xa10] ;  /* 0x000a100001427983 */ /* 0x000f680000100a00 */
[----:B------:R-:W2:Y:S04]  /*f1f0*/  LDL.64 R228, [R1+0x7f8] ;  /* 0x0007f80001e47983 */ /* 0x000ea80000100a00 */
        /* <DEDUP_REMOVED lines=10> */
[----:B------:R-:W3:Y:S04]  /*f2a0*/  LDL.64 R64, [R1+0x7d8] ;  /* 0x0007d80001407983 */ /* 0x000ee80000100a00 */
[----:B------:R-:W3:Y:S04]  /*f2b0*/  LDL.64 R240, [R1+0x7d0] ;  /* 0x0007d00001f07983 */ /* 0x000ee80000100a00 */
[----:B------:R-:W-:Y:S04]  /*f2c0*/  LDGSTS.E [R2+0x45800], desc[UR20][R238.64], !P2 ;  /* 0x45800000ee027fae */ /* 0x000fe8000d1a1014 */
[----:B------:R-:W-:Y:S04]  /*f2d0*/  LDGSTS.E [R2+0x45a00], desc[UR20][R234.64], !P2 ;  /* 0x45a00000ea027fae */ /* 0x000fe8000d1a1014 */
[----:B------:R-:W3:Y:S04]  /*f2e0*/  LDL.64 R238, [R1+0xa00] ;  /* 0x000a000001ee7983 */ /* 0x000ee80000100a00 */
[----:B------:R-:W3:Y:S01]  /*f2f0*/  LDL.64 R234, [R1+0x7c8] ;  /* 0x0007c80001ea7983 */ /* 0x000ee20000100a00 */
[----:B------:R-:W-:-:S02]  /*f300*/  VIADD R0, R4, 0xffffff73 ;  /* 0xffffff7304007836 */ /* 0x000fc40000000000 */
[----:B------:R-:W2:Y:S01]  /*f310*/  LDC R4, c[0x0][0x3a0] ;  /* 0x0000e800ff047b82 */ /* 0x000ea20000000800 */
[----:B------:R-:W-:Y:S02]  /*f320*/  LDGSTS.E [R2+0x45c00], desc[UR20][R232.64], !P2 ;  /* 0x45c00000e8027fae */ /* 0x000fe4000d1a1014 */
[----:B------:R-:W-:Y:S01]  /*f330*/  ISETP.GE.U32.AND P3, PT, R0, 0x7fffff34, PT ;  /* 0x7fffff340000780c */ /* 0x000fe20003f66070 */
[----:B------:R-:W-:Y:S01]  /*f340*/  VIADD R0, R5, 0xffffff72 ;  /* 0xffffff7205007836 */ /* 0x000fe20000000000 */
[----:B------:R-:W-:Y:S03]  /*f350*/  LDGSTS.E [R2+0x45e00], desc[UR20][R230.64], !P2 ;  /* 0x45e00000e6027fae */ /* 0x000fe6000d1a1014 */
[----:B------:R-:W2:Y:S01]  /*f360*/  LDC R5, c[0x0][0x3a0] ;  /* 0x0000e800ff057b82 */ /* 0x000ea20000000800 */
[----:B------:R-:W-:Y:S02]  /*f370*/  ISETP.GE.U32.AND P6, PT, R0, 0x7fffff33, PT ;  /* 0x7fffff330000780c */ /* 0x000fe40003fc6070 */
[----:B-1----:R-:W-:Y:S01]  /*f380*/  IADD3 R0, PT, PT, R6, -0x8f, RZ ;  /* 0xffffff7106007810 */ /* 0x002fe20007ffe0ff */
[----:B------:R-:W3:Y:S03]  /*f390*/  LDL.64 R232, [R1+0x7c0] ;  /* 0x0007c00001e87983 */ /* 0x000ee60000100a00 */
[----:B------:R-:W-:Y:S01]  /*f3a0*/  ISETP.GE.U32.AND P5, PT, R0, 0x7fffff32, PT ;  /* 0x7fffff320000780c */ /* 0x000fe20003fa6070 */
[----:B------:R-:W3:Y:S04]  /*f3b0*/  LDL.64 R230, [R1+0x7b8] ;  /* 0x0007b80001e67983 */ /* 0x000ee80000100a00 */
[----:B-----5:R-:W-:Y:S01]  /*f3c0*/  LDGSTS.E [R2+0x46000], desc[UR20][R66.64], !P3 ;  /* 0x4600000042027fae */ /* 0x020fe2000d9a1014 */
[----:B------:R-:W1:Y:S03]  /*f3d0*/  LDC R6, c[0x0][0x3a0] ;  /* 0x0000e800ff067b82 */ /* 0x000e660000000800 */
[----:B--2---:R-:W-:Y:S04]  /*f3e0*/  LDGSTS.E [R2+0x46200], desc[UR20][R228.64], !P3 ;  /* 0x46200000e4027fae */ /* 0x004fe8000d9a1014 */
        /* <DEDUP_REMOVED lines=55> */
[----:B-1----:R-:W-:Y:S01]  /*f760*/  VIADD R0, R6, 0xffffff6c ;  /* 0xffffff6c06007836 */ /* 0x002fe20000000000 */
[----:B------:R-:W-:Y:S03]  /*f770*/  LDGSTS.E [R2+0x48e00], desc[UR20][R230.64], !P6 ;  /* 0x48e00000e6027fae */ /* 0x000fe6000f1a1014 */
[----:B------:R-:W1:Y:S01]  /*f780*/  LDC R6, c[0x0][0x3a0] ;  /* 0x0000e800ff067b82 */ /* 0x000e620000000800 */
[----:B------:R-:W-:Y:S02]  /*f790*/  ISETP.GE.U32.AND P2, PT, R0, 0x7fffff2d, PT ;  /* 0x7fffff2d0000780c */ /* 0x000fe40003f46070 */
[----:B------:R-:W-:Y:S01]  /*f7a0*/  IADD3 R0, PT, PT, R7, -0x95, RZ ;  /* 0xffffff6b07007810 */ /* 0x000fe20007ffe0ff */
[----:B------:R-:W3:Y:S03]  /*f7b0*/  LDL.64 R232, [R1+0x338] ;  /* 0x0003380001e87983 */ /* 0x000ee60000100a00 */
[----:B------:R-:W-:Y:S01]  /*f7c0*/  ISETP.GE.U32.AND P3, PT, R0, 0x7fffff2c, PT ;  /* 0x7fffff2c0000780c */ /* 0x000fe20003f66070 */
[----:B------:R-:W3:Y:S04]  /*f7d0*/  LDL.64 R230, [R1+0x340] ;  /* 0x0003400001e67983 */ /* 0x000ee80000100a00 */
[----:B-----5:R-:W-:Y:S01]  /*f7e0*/  LDGSTS.E [R2+0x49000], desc[UR20][R66.64], !P5 ;  /* 0x4900000042027fae */ /* 0x020fe2000e9a1014 */
[----:B------:R-:W5:Y:S03]  /*f7f0*/  LDC R7, c[0x0][0x3a0] ;  /* 0x0000e800ff077b82 */ /* 0x000f660000000800 */
        /* <DEDUP_REMOVED lines=78> */
[----:B------:R-:W-:Y:S01]  /*fce0*/  LDGSTS.E [R2+0x4ce00], desc[UR20][R240.64], !P6 ;  /* 0x4ce00000f0027fae */ /* 0x000fe2000f1a1014 */
[----:B------:R-:W-:-:S02]  /*fcf0*/  VIADD R0, R4, 0xffffff64 ;  /* 0xffffff6404007836 */ /* 0x000fc40000000000 */
[----:B------:R-:W2:Y:S01]  /*fd00*/  LDC R4, c[0x0][0x3a0] ;  /* 0x0000e800ff047b82 */ /* 0x000ea20000000800 */
[----:B------:R-:W3:Y:S04]  /*fd10*/  LDL.64 R64, [R1+0x548] ;  /* 0x0005480001407983 */ /* 0x000ee80000100a00 */
[----:B------:R-:W3:Y:S04]  /*fd20*/  LDL.64 R240, [R1+0x4d0] ;  /* 0x0004d00001f07983 */ /* 0x000ee80000100a00 */
[----:B------:R-:W-:Y:S04]  /*fd30*/  LDGSTS.E [R2+0x4d000], desc[UR20][R238.64], !P5 ;  /* 0x4d000000ee027fae */ /* 0x000fe8000e9a1014 */
[----:B------:R-:W-:Y:S04]  /*fd40*/  LDGSTS.E [R2+0x4d200], desc[UR20][R234.64], !P5 ;  /* 0x4d200000ea027fae */ /* 0x000fe8000e9a1014 */
[----:B------:R-:W3:Y:S04]  /*fd50*/  LDL.64 R238, [R1+0x4f8] ;  /* 0x0004f80001ee7983 */ /* 0x000ee80000100a00 */
[----:B------:R-:W3:Y:S01]  /*fd60*/  LDL.64 R234, [R1+0x508] ;  /* 0x0005080001ea7983 */ /* 0x000ee20000100a00 */
[----:B------:R-:W-:Y:S01]  /*fd70*/  ISETP.GE.U32.AND P2, PT, R0, 0x7fffff25, PT ;  /* 0x7fffff250000780c */ /* 0x000fe20003f46070 */
[----:B------:R-:W-:-:S02]  /*fd80*/  VIADD R0, R5, 0xffffff63 ;  /* 0xffffff6305007836 */ /* 0x000fc40000000000 */
[----:B------:R-:W-:Y:S01]  /*fd90*/  LDGSTS.E [R2+0x4d400], desc[UR20][R232.64], !P5 ;  /* 0x4d400000e8027fae */ /* 0x000fe2000e9a1014 */
[----:B------:R-:W2:Y:S02]  /*fda0*/  LDC R5, c[0x0][0x3a0] ;  /* 0x0000e800ff057b82 */ /* 0x000ea40000000800 */
[----:B------:R-:W-:Y:S01]  /*fdb0*/  ISETP.GE.U32.AND P3, PT, R0, 0x7fffff24, PT ;  /* 0x7fffff240000780c */ /* 0x000fe20003f66070 */
[----:B-1----:R-:W-:Y:S01]  /*fdc0*/  VIADD R0, R6, 0xffffff62 ;  /* 0xffffff6206007836 */ /* 0x002fe20000000000 */
[----:B------:R-:W-:Y:S04]  /*fdd0*/  LDGSTS.E [R2+0x4d600], desc[UR20][R230.64], !P5 ;  /* 0x4d600000e6027fae */ /* 0x000fe8000e9a1014 */
[----:B------:R-:W-:Y:S01]  /*fde0*/  ISETP.GE.U32.AND P6, PT, R0, 0x7fffff23, PT ;  /* 0x7fffff230000780c */ /* 0x000fe20003fc6070 */
[----:B------:R-:W1:Y:S01]  /*fdf0*/  LDC R6, c[0x0][0x3a0] ;  /* 0x0000e800ff067b82 */ /* 0x000e620000000800 */
        /* <DEDUP_REMOVED lines=9> */
[----:B---3--:R-:W-:Y:S04]  /*fe90*/  LDGSTS.E [R2+0x4e000], desc[UR20][R242.64], !P3 ;  /* 0x4e000000f2027fae */ /* 0x008fe8000d9a1014 */
[----:B------:R-:W-:Y:S04]  /*fea0*/  LDGSTS.E [R2+0x4e200], desc[UR20][R226.64], !P3 ;  /* 0x4e200000e2027fae */ /* 0x000fe8000d9a1014 */
[----:B------:R-:W3:Y:S04]  /*feb0*/  LDL.64 R62, [R1+0x588] ;  /* 0x00058800013e7983 */ /* 0x000ee80000100a00 */
[----:B------:R-:W3:Y:S04]  /*fec0*/  LDL.64 R242, [R1+0x5a8] ;  /* 0x0005a80001f27983 */ /* 0x000ee80000100a00 */
[----:B------:R-:W3:Y:S04]  /*fed0*/  LDL.64 R226, [R1+0x598] ;  /* 0x0005980001e27983 */ /* 0x000ee80000100a00 */
[----:B------:R-:W-:Y:S04]  /*fee0*/  LDGSTS.E [R2+0x4e400], desc[UR20][R240.64], !P3 ;  /* 0x4e400000f0027fae */ /* 0x000fe8000d9a1014 */
[----:B------:R-:W-:Y:S04]  /*fef0*/  LDGSTS.E [R2+0x4e600], desc[UR20][R60.64], !P3 ;  /* 0x4e6000003c027fae */ /* 0x000fe8000d9a1014 */
[----:B------:R-:W3:Y:S04]  /*ff00*/  LDL.64 R240, [R1+0x5b8] ;  /* 0x0005b80001f07983 */ /* 0x000ee80000100a00 */
[----:B------:R-:W-:Y:S04]  /*ff10*/  LDGSTS.E [R2+0x4e800], desc[UR20][R238.64], !P6 ;  /* 0x4e800000ee027fae */ /* 0x000fe8000f1a1014 */
[----:B------:R-:W-:Y:S01]  /*ff20*/  LDGSTS.E [R2+0x4ea00], desc[UR20][R234.64], !P6 ;  /* 0x4ea00000ea027fae */ /* 0x000fe2000f1a1014 */
[----:B------:R-:W-:-:S02]  /*ff30*/  VIADD R0, R8, 0xffffff61 ;  /* 0xffffff6108007836 */ /* 0x000fc40000000000 */
[----:B------:R-:W1:Y:S01]  /*ff40*/  LDC R8, c[0x0][0x3a0] ;  /* 0x0000e800ff087b82 */ /* 0x000e620000000800 */
[----:B------:R-:W3:Y:S04]  /*ff50*/  LDL.64 R60, [R1+0x688] ;  /* 0x00068800013c7983 */ /* 0x000ee80000100a00 */
[----:B------:R-:W3:Y:S04]  /*ff60*/  LDL.64 R238, [R1+0x5d0] ;  /* 0x0005d00001ee7983 */ /* 0x000ee80000100a00 */
[----:B------:R-:W3:Y:S01]  /*ff70*/  LDL.64 R234, [R1+0x5e0] ;  /* 0x0005e00001ea7983 */ /* 0x000ee20000100a00 */
[----:B------:R-:W-:Y:S01]  /*ff80*/  ISETP.GE.U32.AND P5, PT, R0, 0x7fffff22, PT ;  /* 0x7fffff220000780c */ /* 0x000fe20003fa6070 */
[----:B------:R-:W-:-:S02]  /*ff90*/  VIADD R0, R9, 0xffffff60 ;  /* 0xffffff6009007836 */ /* 0x000fc40000000000 */
[----:B------:R-:W-:Y:S01]  /*ffa0*/  LDGSTS.E [R2+0x4ec00], desc[UR20][R232.64], !P6 ;  /* 0x4ec00000e8027fae */ /* 0x000fe2000f1a1014 */
[----:B------:R-:W1:Y:S02]  /*ffb0*/  LDC R9, c[0x0][0x3a0] ;  /* 0x0000e800ff097b82 */ /* 0x000e640000000800 */
[----:B------:R-:W-:Y:S02]  /*ffc0*/  ISETP.GE.U32.AND P2, PT, R0, 0x7fffff21, PT ;  /* 0x7fffff210000780c */ /* 0x000fe40003f46070 */
[----:B------:R-:W-:Y:S01]  /*ffd0*/  IADD3 R0, PT, PT, R4, -0xa1, RZ ;  /* 0xffffff5f04007810 */ /* 0x000fe20007ffe0ff */
[----:B------:R-:W-:Y:S03]  /*ffe0*/  LDGSTS.E [R2+0x4ee00], desc[UR20][R230.64], !P6 ;  /* 0x4ee00000e6027fae */ /* 0x000fe6000f1a1014 */
[----:B------:R-:W-:Y:S01]  /*fff0*/  ISETP.GE.U32.AND P3, PT, R0, 0x7fffff20, PT ;  /* 0x7fffff200000780c */ /* 0x000fe20003f66070 */
[----:B------:R-:W-:Y:S01]  /*10000*/  LDGSTS.E [R2+0x4f000], desc[UR20][R64.64], !P5 ;  /* 0x4f00000040027fae */ /* 0x000fe2000e9a1014 */
[----:B------:R-:W1:Y:S03]  /*10010*/  LDC R4, c[0x0][0x3a0] ;  /* 0x0000e800ff047b82 */ /* 0x000e660000000800 */
[----:B------:R-:W3:Y:S04]  /*10020*/  LDL.64 R232, [R1+0x5f0] ;  /* 0x0005f00001e87983 */ /* 0x000ee80000100a00 */
[----:B------:R-:W3:Y:S04]  /*10030*/  LDL.64 R230, [R1+0x600] ;  /* 0x0006000001e67983 */ /* 0x000ee80000100a00 */
[----:B------:R-:W3:Y:S04]  /*10040*/  LDL.64 R64, [R1+0x638] ;  /* 0x0006380001407983 */ /* 0x000ee80000100a00 */
[----:B-----5:R-:W-:Y:S04]  /*10050*/  LDGSTS.E [R2+0x4f200], desc[UR20][R228.64], !P5 ;  /* 0x4f200000e4027fae */ /* 0x020fe8000e9a1014 */
[----:B--2---:R-:W-:Y:S04]  /*10060*/  LDGSTS.E [R2+0x4f400], desc[UR20][R66.64], !P5 ;  /* 0x4f40000042027fae */ /* 0x004fe8000e9a1014 */
[----:B------:R-:W2:Y:S04]  /*10070*/  LDL.64 R228, [R1+0x618] ;  /* 0x0006180001e47983 */ /* 0x000ea80000100a00 */
[----:B------:R-:W5:Y:S04]  /*10080*/  LDL.64 R66, [R1+0x648] ;  /* 0x0006480001427983 */ /* 0x000f680000100a00 */
[----:B----4-:R-:W-:Y:S04]  /*10090*/  LDGSTS.E [R2+0x4f600], desc[UR20][R236.64], !P5 ;  /* 0x4f600000ec027fae */ /* 0x010fe8000e9a1014 */
[----:B------:R-:W4:Y:S04]  /*100a0*/  LDL.64 R236, [R1+0x628] ;  /* 0x0006280001ec7983 */ /* 0x000f280000100a00 */
[----:B---3--:R-:W-:Y:S04]  /*100b0*/  LDGSTS.E [R2+0x4f800], desc[UR20][R62.64], !P2 ;  /* 0x4f8000003e027fae */ /* 0x008fe8000d1a1014 */
[----:B------:R-:W-:Y:S04]  /*100c0*/  LDGSTS.E [R2+0x4fa00], desc[UR20][R226.64], !P2 ;  /* 0x4fa00000e2027fae */ /* 0x000fe8000d1a1014 */
[----:B------:R-:W-:Y:S01]  /*100d0*/  LDGSTS.E [R2+0x4fc00], desc[UR20][R242.64], !P2 ;  /* 0x4fc00000f2027fae */ /* 0x000fe2000d1a1014 */
[----:B------:R-:W-:-:S02]  /*100e0*/  VIADD R0, R5, 0xffffff5e ;  /* 0xffffff5e05007836 */ /* 0x000fc40000000000 */
[----:B------:R-:W3:Y:S01]  /*100f0*/  LDC R5, c[0x0][0x3a0] ;  /* 0x0000e800ff057b82 */ /* 0x000ee20000000800 */
[----:B------:R-:W3:Y:S04]  /*10100*/  LDL.64 R62, [R1+0x6b0] ;  /* 0x0006b000013e7983 */ /* 0x000ee80000100a00 */
[----:B------:R-:W3:Y:S04]  /*10110*/  LDL.64 R226, [R1+0x658] ;  /* 0x0006580001e27983 */ /* 0x000ee80000100a00 */
[----:B------:R-:W3:Y:S04]  /*10120*/  LDL.64 R242, [R1+0x668] ;  /* 0x0006680001f27983 */ /* 0x000ee80000100a00 */
[----:B------:R-:W-:Y:S01]  /*10130*/  LDGSTS.E [R2+0x4fe00], desc[UR20][R240.64], !P2 ;  /* 0x4fe00000f0027fae */ /* 0x000fe2000d1a1014 */
[----:B------:R-:W-:-:S03]  /*10140*/  ISETP.GE.U32.AND P6, PT, R0, 0x7fffff1f, PT ;  /* 0x7fffff1f0000780c */ /* 0x000fc60003fc6070 */
[----:B------:R-:W3:Y:S04]  /*10150*/  LDL.64 R240, [R1+0x9d0] ;  /* 0x0009d00001f07983 */ /* 0x000ee80000100a00 */
[----:B------:R-:W-:Y:S04]  /*10160*/  LDGSTS.E [R2+0x50000], desc[UR20][R238.64], !P3 ;  /* 0x50000000ee027fae */ /* 0x000fe8000d9a1014 */
[----:B------:R-:W-:Y:S01]  /*10170*/  LDGSTS.E [R2+0x50200], desc[UR20][R234.64], !P3 ;  /* 0x50200000ea027fae */ /* 0x000fe2000d9a1014 */
[----:B------:R-:W-:Y:S02]  /*10180*/  VIADD R0, R7, 0xffffff5d ;  /* 0xffffff5d07007836 */ /* 0x000fe40000000000 */
[----:B------:R-:W2:Y:S01]  /*10190*/  LDC R7, c[0x0][0x3a0] ;  /* 0x0000e800ff077b82 */ /* 0x000ea20000000800 */
[----:B------:R-:W3:Y:S04]  /*101a0*/  LDL.64 R238, [R1+0x708] ;  /* 0x0007080001ee7983 */ /* 0x000ee80000100a00 */
[----:B------:R-:W3:Y:S01]  /*101b0*/  LDL.64 R234, [R1+0x9d8] ;  /* 0x0009d80001ea7983 */ /* 0x000ee20000100a00 */
[----:B------:R-:W-:Y:S01]  /*101c0*/  ISETP.GE.U32.AND P5, PT, R0, 0x7fffff1e, PT ;  /* 0x7fffff1e0000780c */ /* 0x000fe20003fa6070 */
[----:B-1----:R-:W-:-:S02]  /*101d0*/  VIADD R0, R8, 0xffffff5c ;  /* 0xffffff5c08007836 */ /* 0x002fc40000000000 */
[----:B------:R-:W1:Y:S01]  /*101e0*/  LDC R8, c[0x0][0x3a0] ;  /* 0x0000e800ff087b82 */ /* 0x000e620000000800 */
[----:B------:R-:W-:Y:S02]  /*101f0*/  LDGSTS.E [R2+0x50400], desc[UR20][R232.64], !P3 ;  /* 0x50400000e8027fae */ /* 0x000fe4000d9a1014 */
[----:B------:R-:W-:Y:S02]  /*10200*/  ISETP.GE.U32.AND P2, PT, R0, 0x7fffff1d, PT ;  /* 0x7fffff1d0000780c */ /* 0x000fe40003f46070 */
[----:B------:R-:W-:Y:S04]  /*10210*/  LDGSTS.E [R2+0x50600], desc[UR20][R230.64], !P3 ;  /* 0x50600000e6027fae */ /* 0x000fe8000d9a1014 */
[----:B------:R-:W3:Y:S04]  /*10220*/  LDL.64 R232, [R1+0x6c0] ;  /* 0x0006c00001e87983 */ /* 0x000ee80000100a00 */
[----:B------:R-:W3:Y:S04]  /*10230*/  LDL.64 R230, [R1+0x6d0] ;  /* 0x0006d00001e67983 */ /* 0x000ee80000100a00 */
[----:B--2---:R-:W-:Y:S04]  /*10240*/  LDGSTS.E [R2+0x50800], desc[UR20][R228.64], !P6 ;  /* 0x50800000e4027fae */ /* 0x004fe8000f1a1014 */
[----:B------:R-:W2:Y:S04]  /*10250*/  LDL.64 R228, [R1+0x6f8] ;  /* 0x0006f80001e47983 */ /* 0x000ea80000100a00 */
[----:B----4-:R-:W-:Y:S04]  /*10260*/  LDGSTS.E [R2+0x50a00], desc[UR20][R236.64], !P6 ;  /* 0x50a00000ec027fae */ /* 0x010fe8000f1a1014 */
[----:B------:R-:W-:Y:S04]  /*10270*/  LDGSTS.E [R2+0x50c00], desc[UR20][R64.64], !P6 ;  /* 0x50c0000040027fae */ /* 0x000fe8000f1a1014 */
[----:B-----5:R-:W-:Y:S04]  /*10280*/  LDGSTS.E [R2+0x50e00], desc[UR20][R66.64], !P6 ;  /* 0x50e0000042027fae */ /* 0x020fe8000f1a1014 */
[----:B------:R-:W4:Y:S04]  /*10290*/  LDL.64 R236, [R1+0x718] ;  /* 0x0007180001ec7983 */ /* 0x000f280000100a00 */
[----:B------:R-:W5:Y:S04]  /*102a0*/  LDL.64 R64, [R1+0x728] ;  /* 0x0007280001407983 */ /* 0x000f680000100a00 */
[----:B---3--:R-:W-:Y:S04]  /*102b0*/  LDGSTS.E [R2+0x51000], desc[UR20][R226.64], !P5 ;  /* 0x51000000e2027fae */ /* 0x008fe8000e9a1014 */
[----:B------:R-:W-:Y:S04]  /*102c0*/  LDGSTS.E [R2+0x51200], desc[UR20][R242.64], !P5 ;  /* 0x51200000f2027fae */ /* 0x000fe8000e9a1014 */
[----:B------:R-:W-:Y:S04]  /*102d0*/  LDGSTS.E [R2+0x51400], desc[UR20][R58.64], !P5 ;  /* 0x514000003a027fae */ /* 0x000fe8000e9a1014 */
[----:B------:R-:W3:Y:S04]  /*102e0*/  LDL.64 R226, [R1+0x738] ;  /* 0x0007380001e27983 */ /* 0x000ee80000100a00 */
[----:B------:R-:W3:Y:S04]  /*102f0*/  LDL.64 R66, [R1+0x748] ;  /* 0x0007480001427983 */ /* 0x000ee80000100a00 */
[----:B------:R-:W-:Y:S04]  /*10300*/  LDGSTS.E [R2+0x51600], desc[UR20][R60.64], !P5 ;  /* 0x516000003c027fae */ /* 0x000fe8000e9a1014 */
[----:B------:R-:W3:Y:S01]  /*10310*/  LDL.64 R242, [R1+0x758] ;  /* 0x0007580001f27983 */ /* 0x000ee20000100a00 */
[----:B------:R-:W-:-:S02]  /*10320*/  VIADD R0, R9, 0xffffff5b ;  /* 0xffffff5b09007836 */ /* 0x000fc40000000000 */
[----:B------:R-:W1:Y:S01]  /*10330*/  LDC R9, c[0x0][0x3a0] ;  /* 0x0000e800ff097b82 */ /* 0x000e620000000800 */
[----:B------:R-:W3:Y:S04]  /*10340*/  LDL.64 R58, [R1+0x720] ;  /* 0x00072000013a7983 */ /* 0x000ee80000100a00 */
[----:B------:R-:W3:Y:S04]  /*10350*/  LDL.64 R60, [R1+0x710] ;  /* 0x00071000013c7983 */ /* 0x000ee80000100a00 */
[----:B------:R-:W-:Y:S01]  /*10360*/  LDGSTS.E [R2+0x51800], desc[UR20][R234.64], !P2 ;  /* 0x51800000ea027fae */ /* 0x000fe2000d1a1014 */
[----:B------:R-:W-:-:S03]  /*10370*/  ISETP.GE.U32.AND P3, PT, R0, 0x7fffff1c, PT ;  /* 0x7fffff1c0000780c */ /* 0x000fc60003f66070 */
[----:B------:R-:W3:Y:S01]  /*10380*/  LDL.64 R234, [R1+0x778] ;  /* 0x0007780001ea7983 */ /* 0x000ee20000100a00 */
[----:B------:R-:W-:Y:S02]  /*10390*/  VIADD R0, R4, 0xffffff5a ;  /* 0xffffff5a04007836 */ /* 0x000fe40000000000 */
[----:B------:R-:W1:Y:S01]  /*103a0*/  LDC R4, c[0x0][0x3a0] ;  /* 0x0000e800ff047b82 */ /* 0x000e620000000800 */
[----:B------:R-:W-:Y:S02]  /*103b0*/  LDGSTS.E [R2+0x51a00], desc[UR20][R62.64], !P2 ;  /* 0x51a000003e027fae */ /* 0x000fe4000d1a1014 */
[----:B------:R-:W-:Y:S02]  /*103c0*/  ISETP.GE.U32.AND P6, PT, R0, 0x7fffff1b, PT ;  /* 0x7fffff1b0000780c */ /* 0x000fe40003fc6070 */
[----:B------:R-:W-:Y:S01]  /*103d0*/  IADD3 R0, PT, PT, R6, -0xa7, RZ ;  /* 0xffffff5906007810 */ /* 0x000fe20007ffe0ff */
[----:B------:R-:W-:Y:S02]  /*103e0*/  LDGSTS.E [R2+0x51c00], desc[UR20][R232.64], !P2 ;  /* 0x51c00000e8027fae */ /* 0x000fe4000d1a1014 */
[----:B------:R-:W1:Y:S01]  /*103f0*/  LDC R6, c[0x0][0x3a0] ;  /* 0x0000e800ff067b82 */ /* 0x000e620000000800 */
[----:B------:R-:W-:Y:S01]  /*10400*/  ISETP.GE.U32.AND P5, PT, R0, 0x7fffff1a, PT ;  /* 0x7fffff1a0000780c */ /* 0x000fe20003fa6070 */
[----:B------:R-:W-:Y:S04]  /*10410*/  LDGSTS.E [R2+0x51e00], desc[UR20][R230.64], !P2 ;  /* 0x51e00000e6027fae */ /* 0x000fe8000d1a1014 */
[----:B------:R-:W-:Y:S04]  /*10420*/  LDGSTS.E [R2+0x52000], desc[UR20][R240.64], !P3 ;  /* 0x52000000f0027fae */ /* 0x000fe8000d9a1014 */
[----:B------:R-:W3:Y:S04]  /*10430*/  LDL.64 R232, [R1+0x768] ;  /* 0x0007680001e87983 */ /* 0x000ee80000100a00 */
[----:B------:R-:W3:Y:S04]  /*10440*/  LDL.64 R230, [R1+0x760] ;  /* 0x0007600001e67983 */ /* 0x000ee80000100a00 */
[----:B------:R-:W3:Y:S04]  /*10450*/  LDL.64 R240, [R1+0x750] ;  /* 0x0007500001f07983 */ /* 0x000ee80000100a00 */
[----:B------:R-:W3:Y:S04]  /*10460*/  LDL.64 R62, [R1+0x700] ;  /* 0x00070000013e7983 */ /* 0x000ee80000100a00 */
[----:B--2---:R-:W-:Y:S04]  /*10470*/  LDGSTS.E [R2+0x52200], desc[UR20][R228.64], !P3 ;  /* 0x52200000e4027fae */ /* 0x004fe8000d9a1014 */
[----:B------:R-:W-:Y:S04]  /*10480*/  LDGSTS.E [R2+0x52400], desc[UR20][R238.64], !P3 ;  /* 0x52400000ee027fae */ /* 0x000fe8000d9a1014 */
[----:B------:R-:W2:Y:S04]  /*10490*/  LDL.64 R228, [R1+0x958] ;  /* 0x0009580001e47983 */ /* 0x000ea80000100a00 */
[----:B------:R-:W2:Y:S04]  /*104a0*/  LDL.64 R238, [R1+0x740] ;  /* 0x0007400001ee7983 */ /* 0x000ea80000100a00 */
[----:B----4-:R-:W-:Y:S04]  /*104b0*/  LDGSTS.E [R2+0x52600], desc[UR20][R236.64], !P3 ;  /* 0x52600000ec027fae */ /* 0x010fe8000d9a1014 */
[----:B-----5:R-:W-:Y:S04]  /*104c0*/  LDGSTS.E [R2+0x52800], desc[UR20][R64.64], !P6 ;  /* 0x5280000040027fae */ /* 0x020fe8000f1a1014 */
[----:B------:R-:W4:Y:S01]  /*104d0*/  LDL.64 R236, [R1+0x730] ;  /* 0x0007300001ec7983 */ /* 0x000f220000100a00 */
[----:B------:R-:W-:-:S02]  /*104e0*/  VIADD R0, R7, 0xffffff58 ;  /* 0xffffff5807007836 */ /* 0x000fc40000000000 */
[----:B------:R-:W5:Y:S01]  /*104f0*/  LDC R7, c[0x0][0x3a0] ;  /* 0x0000e800ff077b82 */ /* 0x000f620000000800 */
[----:B------:R-:W5:Y:S04]  /*10500*/  LDL.64 R64, [R1+0x6e0] ;  /* 0x0006e00001407983 */ /* 0x000f680000100a00 */
[----:B---3--:R-:W-:Y:S04]  /*10510*/  LDGSTS.E [R2+0x52a00], desc[UR20][R226.64], !P6 ;  /* 0x52a00000e2027fae */ /* 0x008fe8000f1a1014 */
[----:B------:R-:W-:Y:S04]  /*10520*/  LDGSTS.E [R2+0x52c00], desc[UR20][R66.64], !P6 ;  /* 0x52c0000042027fae */ /* 0x000fe8000f1a1014 */
[----:B------:R-:W3:Y:S04]  /*10530*/  LDL.64 R226, [R1+0x988] ;  /* 0x0009880001e27983 */ /* 0x000ee80000100a00 */
[----:B------:R-:W-:Y:S01]  /*10540*/  LDGSTS.E [R2+0x52e00], desc[UR20][R242.64], !P6 ;  /* 0x52e00000f2027fae */ /* 0x000fe2000f1a1014 */
[----:B------:R-:W-:-:S03]  /*10550*/  ISETP.GE.U32.AND P2, PT, R0, 0x7fffff19, PT ;  /* 0x7fffff190000780c */ /* 0x000fc60003f46070 */
[----:B------:R-:W5:Y:S04]  /*10560*/  LDL.64 R66, [R1+0x9c0] ;  /* 0x0009c00001427983 */ /* 0x000f680000100a00 */
[----:B------:R-:W5:Y:S04]  /*10570*/  LDL.64 R242, [R1+0x6c8] ;  /* 0x0006c80001f27983 */ /* 0x000f680000100a00 */
[----:B------:R-:W-:Y:S04]  /*10580*/  LDGSTS.E [R2+0x53000], desc[UR20][R234.64], !P5 ;  /* 0x53000000ea027fae */ /* 0x000fe8000e9a1014 */
[----:B------:R-:W-:Y:S01]  /*10590*/  LDGSTS.E [R2+0x53200], desc[UR20][R222.64], !P5 ;  /* 0x53200000de027fae */ /* 0x000fe2000e9a1014 */
[----:B-1----:R-:W-:-:S02]  /*105a0*/  VIADD R0, R8, 0xffffff57 ;  /* 0xffffff5708007836 */ /* 0x002fc40000000000 */
[----:B------:R-:W1:Y:S01]  /*105b0*/  LDC R8, c[0x0][0x3a0] ;  /* 0x0000e800ff087b82 */ /* 0x000e620000000800 */
[----:B------:R-:W5:Y:S04]  /*105c0*/  LDL.64 R234, [R1+0x6f0] ;  /* 0x0006f00001ea7983 */ /* 0x000f680000100a00 */
[----:B------:R-:W5:Y:S01]  /*105d0*/  LDL.64 R222, [R1+0x9c8] ;  /* 0x0009c80001de7983 */ /* 0x000f620000100a00 */
[----:B------:R-:W-:Y:S01]  /*105e0*/  ISETP.GE.U32.AND P3, PT, R0, 0x7fffff18, PT ;  /* 0x7fffff180000780c */ /* 0x000fe20003f66070 */
[----:B------:R-:W-:Y:S02]  /*105f0*/  VIADD R0, R9, 0xffffff56 ;  /* 0xffffff5609007836 */ /* 0x000fe40000000000 */
[----:B------:R-:W1:Y:S01]  /*10600*/  LDC R9, c[0x0][0x3a0] ;  /* 0x0000e800ff097b82 */ /* 0x000e620000000800 */
[----:B------:R-:W-:Y:S02]  /*10610*/  LDGSTS.E [R2+0x53400], desc[UR20][R232.64], !P5 ;  /* 0x53400000e8027fae */ /* 0x000fe4000e9a1014 */
[----:B------:R-:W-:-:S02]  /*10620*/  ISETP.GE.U32.AND P6, PT, R0, 0x7fffff17, PT ;  /* 0x7fffff170000780c */ /* 0x000fc40003fc6070 */
[----:B------:R-:W-:Y:S04]  /*10630*/  LDGSTS.E [R2+0x53600], desc[UR20][R230.64], !P5 ;  /* 0x53600000e6027fae */ /* 0x000fe8000e9a1014 */
[----:B------:R-:W5:Y:S04]  /*10640*/  LDL.64 R232, [R1+0x6d8] ;  /* 0x0006d80001e87983 */ /* 0x000f680000100a00 */
[----:B------:R-:W5:Y:S04]  /*10650*/  LDL.64 R230, [R1+0x6b8] ;  /* 0x0006b80001e67983 */ /* 0x000f680000100a00 */
[----:B--2---:R-:W-:Y:S04]  /*10660*/  LDGSTS.E [R2+0x53800], desc[UR20][R228.64], !P2 ;  /* 0x53800000e4027fae */ /* 0x004fe8000d1a1014 */
[----:B------:R-:W-:Y:S04]  /*10670*/  LDGSTS.E [R2+0x53a00], desc[UR20][R240.64], !P2 ;  /* 0x53a00000f0027fae */ /* 0x000fe8000d1a1014 */
[----:B------:R-:W-:Y:S04]  /*10680*/  LDGSTS.E [R2+0x53c00], desc[UR20][R238.64], !P2 ;  /* 0x53c00000ee027fae */ /* 0x000fe8000d1a1014 */
[----:B------:R-:W2:Y:S04]  /*10690*/  LDL.64 R228, [R1+0x6a8] ;  /* 0x0006a80001e47983 */ /* 0x000ea80000100a00 */
[----:B------:R-:W2:Y:S04]  /*106a0*/  LDL.64 R240, [R1+0x9b8] ;  /* 0x0009b80001f07983 */ /* 0x000ea80000100a00 */
[----:B----4-:R-:W-:Y:S04]  /*106b0*/  LDGSTS.E [R2+0x53e00], desc[UR20][R236.64], !P2 ;  /* 0x53e00000ec027fae */ /* 0x010fe8000d1a1014 */
[----:B------:R-:W4:Y:S04]  /*106c0*/  LDL.64 R238, [R1+0x698] ;  /* 0x0006980001ee7983 */ /* 0x000f280000100a00 */
[----:B------:R-:W4:Y:S04]  /*106d0*/  LDL.64 R236, [R1+0x690] ;  /* 0x0006900001ec7983 */ /* 0x000f280000100a00 */
[----:B---3--:R-:W-:Y:S04]  /*106e0*/  LDGSTS.E [R2+0x54000], desc[UR20][R226.64], !P3 ;  /* 0x54000000e2027fae */ /* 0x008fe8000d9a1014 */
[----:B------:R-:W-:Y:S04]  /*106f0*/  LDGSTS.E [R2+0x54200], desc[UR20][R58.64], !P3 ;  /* 0x542000003a027fae */ /* 0x000fe8000d9a1014 */
[----:B------:R-:W-:Y:S04]  /*10700*/  LDGSTS.E [R2+0x54400], desc[UR20][R60.64], !P3 ;  /* 0x544000003c027fae */ /* 0x000fe8000d9a1014 */
[----:B------:R-:W3:Y:S04]  /*10710*/  LDL.64 R226, [R1+0x680] ;  /* 0x0006800001e27983 */ /* 0x000ee80000100a00 */
[----:B------:R-:W-:Y:S01]  /*10720*/  LDGSTS.E [R2+0x54600], desc[UR20][R62.64], !P3 ;  /* 0x546000003e027fae */ /* 0x000fe2000d9a1014 */
[----:B------:R-:W-:-:S02]  /*10730*/  VIADD R0, R5, 0xffffff55 ;  /* 0xffffff5505007836 */ /* 0x000fc40000000000 */
[----:B------:R-:W1:Y:S01]  /*10740*/  LDC R5, c[0x0][0x3a0] ;  /* 0x0000e800ff057b82 */ /* 0x000e620000000800 */
[----:B------:R-:W3:Y:S04]  /*10750*/  LDL.64 R58, [R1+0x9a8] ;  /* 0x0009a800013a7983 */ /* 0x000ee80000100a00 */
[----:B------:R-:W3:Y:S04]  /*10760*/  LDL.64 R60, [R1+0x630] ;  /* 0x00063000013c7983 */ /* 0x000ee80000100a00 */
[----:B------:R-:W3:Y:S04]  /*10770*/  LDL.64 R62, [R1+0x610] ;  /* 0x00061000013e7983 */ /* 0x000ee80000100a00 */
[----:B-----5:R-:W-:Y:S01]  /*10780*/  LDGSTS.E [R2+0x54800], desc[UR20][R222.64], !P6 ;  /* 0x54800000de027fae */ /* 0x020fe2000f1a1014 */
[----:B------:R-:W-:-:S03]  /*10790*/  ISETP.GE.U32.AND P5, PT, R0, 0x7fffff16, PT ;  /* 0x7fffff160000780c */ /* 0x000fc60003fa6070 */
[----:B------:R-:W5:Y:S01]  /*107a0*/  LDL.64 R222, [R1+0x9b0] ;  /* 0x0009b00001de7983 */ /* 0x000f620000100a00 */
[----:B------:R-:W-:Y:S02]  /*107b0*/  VIADD R0, R4, 0xffffff54 ;  /* 0xffffff5404007836 */ /* 0x000fe40000000000 */
[----:B------:R-:W2:Y:S01]  /*107c0*/  LDC R4, c[0x0][0x3a0] ;  /* 0x0000e800ff047b82 */ /* 0x000ea20000000800 */
[----:B------:R-:W-:Y:S02]  /*107d0*/  LDGSTS.E [R2+0x54a00], desc[UR20][R234.64], !P6 ;  /* 0x54a00000ea027fae */ /* 0x000fe4000f1a1014 */
[----:B------:R-:W-:Y:S02]  /*107e0*/  ISETP.GE.U32.AND P2, PT, R0, 0x7fffff15, PT ;  /* 0x7fffff150000780c */ /* 0x000fe40003f46070 */
[----:B------:R-:W-:Y:S01]  /*107f0*/  IADD3 R0, PT, PT, R7, -0xad, RZ ;  /* 0xffffff5307007810 */ /* 0x000fe20007ffe0ff */
[----:B------:R-:W-:Y:S02]  /*10800*/  LDGSTS.E [R2+0x54c00], desc[UR20][R64.64], !P6 ;  /* 0x54c0000040027fae */ /* 0x000fe4000f1a1014 */
[----:B------:R-:W2:Y:S02]  /*10810*/  LDC R7, c[0x0][0x3a0] ;  /* 0x0000e800ff077b82 */ /* 0x000ea40000000800 */
[----:B------:R-:W-:Y:S01]  /*10820*/  LDGSTS.E [R2+0x54e00], desc[UR20][R232.64], !P6 ;  /* 0x54e00000e8027fae */ /* 0x000fe2000f1a1014 */
[----:B------:R-:W-:-:S03]  /*10830*/  ISETP.GE.U32.AND P3, PT, R0, 0x7fffff14, PT ;  /* 0x7fffff140000780c */ /* 0x000fc60003f66070 */
[----:B------:R-:W5:Y:S04]  /*10840*/  LDL.64 R234, [R1+0x670] ;  /* 0x0006700001ea7983 */ /* 0x000f680000100a00 */
[----:B------:R-:W-:Y:S04]  /*10850*/  LDGSTS.E [R2+0x55000], desc[UR20][R66.64], !P5 ;  /* 0x5500000042027fae */ /* 0x000fe8000e9a1014 */
[----:B------:R-:W5:Y:S04]  /*10860*/  LDL.64 R232, [R1+0x660] ;  /* 0x0006600001e87983 */ /* 0x000f680000100a00 */
[----:B------:R-:W-:Y:S04]  /*10870*/  LDGSTS.E [R2+0x55200], desc[UR20][R242.64], !P5 ;  /* 0x55200000f2027fae */ /* 0x000fe8000e9a1014 */
[----:B------:R-:W-:Y:S04]  /*10880*/  LDGSTS.E [R2+0x55400], desc[UR20][R230.64], !P5 ;  /* 0x55400000e6027fae */ /* 0x000fe8000e9a1014 */
[----:B------:R-:W5:Y:S04]  /*10890*/  LDL.64 R64, [R1+0x608] ;  /* 0x0006080001407983 */ /* 0x000f680000100a00 */
[----:B------:R-:W5:Y:S04]  /*108a0*/  LDL.64 R66, [R1+0x5f8] ;  /* 0x0005f80001427983 */ /* 0x000f680000100a00 */
[----:B------:R-:W5:Y:S01]  /*108b0*/  LDL.64 R230, [R1+0x640] ;  /* 0x0006400001e67983 */ /* 0x000f620000100a00 */
[----:B-1----:R-:W-:-:S02]  /*108c0*/  VIADD R0, R8, 0xffffff52 ;  /* 0xffffff5208007836 */ /* 0x002fc40000000000 */
[----:B------:R-:W1:Y:S01]  /*108d0*/  LDC R8, c[0x0][0x3a0] ;  /* 0x0000e800ff087b82 */ /* 0x000e620000000800 */
[----:B------:R-:W5:Y:S04]  /*108e0*/  LDL.64 R242, [R1+0x5e8] ;  /* 0x0005e80001f27983 */ /* 0x000f680000100a00 */
[----:B--2---:R-:W-:Y:S04]  /*108f0*/  LDGSTS.E [R2+0x55600], desc[UR20][R228.64], !P5 ;  /* 0x55600000e4027fae */ /* 0x004fe8000e9a1014 */
[----:B------:R-:W-:Y:S04]  /*10900*/  LDGSTS.E [R2+0x55800], desc[UR20][R240.64], !P2 ;  /* 0x55800000f0027fae */ /* 0x000fe8000d1a1014 */
[----:B----4-:R-:W-:Y:S04]  /*10910*/  LDGSTS.E [R2+0x55a00], desc[UR20][R238.64], !P2 ;  /* 0x55a00000ee027fae */ /* 0x010fe8000d1a1014 */
[----:B------:R-:W2:Y:S04]  /*10920*/  LDL.64 R228, [R1+0x620] ;  /* 0x0006200001e47983 */ /* 0x000ea80000100a00 */
[----:B------:R-:W-:Y:S01]  /*10930*/  LDGSTS.E [R2+0x55c00], desc[UR20][R236.64], !P2 ;  /* 0x55c00000ec027fae */ /* 0x000fe2000d1a1014 */
[----:B------:R-:W-:-:S03]  /*10940*/  ISETP.GE.U32.AND P6, PT, R0, 0x7fffff13, PT ;  /* 0x7fffff130000780c */ /* 0x000fc60003fc6070 */
[----:B------:R-:W4:Y:S04]  /*10950*/  LDL.64 R240, [R1+0x5d8] ;  /* 0x0005d80001f07983 */ /* 0x000f280000100a00 */
[----:B------:R-:W4:Y:S04]  /*10960*/  LDL.64 R238, [R1+0x5c8] ;  /* 0x0005c80001ee7983 */ /* 0x000f280000100a00 */
[----:B------:R-:W4:Y:S04]  /*10970*/  LDL.64 R236, [R1+0x5c0] ;  /* 0x0005c00001ec7983 */ /* 0x000f280000100a00 */
[----:B---3--:R-:W-:Y:S04]  /*10980*/  LDGSTS.E [R2+0x55e00], desc[UR20][R226.64], !P2 ;  /* 0x55e00000e2027fae */ /* 0x008fe8000d1a1014 */
[----:B------:R-:W3:Y:S04]  /*10990*/  LDL.64 R226, [R1+0x9a0] ;  /* 0x0009a00001e27983 */ /* 0x000ee80000100a00 */
[----:B-----5:R-:W-:Y:S04]  /*109a0*/  LDGSTS.E [R2+0x56000], desc[UR20][R222.64], !P3 ;  /* 0x56000000de027fae */ /* 0x020fe8000d9a1014 */
[----:B------:R-:W5:Y:S01]  /*109b0*/  LDL.64 R222, [R1+0x998] ;  /* 0x0009980001de7983 */ /* 0x000f620000100a00 */
[----:B------:R-:W-:-:S02]  /*109c0*/  VIADD R0, R9, 0xffffff51 ;  /* 0xffffff5109007836 */ /* 0x000fc40000000000 */
[----:B------:R-:W1:Y:S01]  /*109d0*/  LDC R9, c[0x0][0x3a0] ;  /* 0x0000e800ff097b82 */ /* 0x000e620000000800 */
[----:B------:R-:W-:Y:S02]  /*109e0*/  LDGSTS.E [R2+0x56200], desc[UR20][R234.64], !P3 ;  /* 0x56200000ea027fae */ /* 0x000fe4000d9a1014 */
[----:B------:R-:W-:Y:S01]  /*109f0*/  ISETP.GE.U32.AND P5, PT, R0, 0x7fffff12, PT ;  /* 0x7fffff120000780c */ /* 0x000fe20003fa6070 */
[----:B------:R-:W-:-:S04]  /*10a00*/  VIADD R0, R6, 0xffffff50 ;  /* 0xffffff5006007836 */ /* 0x000fc80000000000 */
[----:B------:R-:W1:Y:S01]  /*10a10*/  LDC R6, c[0x0][0x3a0] ;  /* 0x0000e800ff067b82 */ /* 0x000e620000000800 */
[----:B------:R-:W-:Y:S01]  /*10a20*/  LDGSTS.E [R2+0x56400], desc[UR20][R232.64], !P3 ;  /* 0x56400000e8027fae */ /* 0x000fe2000d9a1014 */
[----:B------:R-:W-:-:S03]  /*10a30*/  ISETP.GE.U32.AND P2, PT, R0, 0x7fffff11, PT ;  /* 0x7fffff110000780c */ /* 0x000fc60003f46070 */
[----:B------:R-:W-:Y:S04]  /*10a40*/  LDGSTS.E [R2+0x56600], desc[UR20][R248.64], !P3 ;  /* 0x56600000f8027fae */ /* 0x000fe8000d9a1014 */
[----:B------:R-:W4:Y:S04]  /*10a50*/  LDL.64 R234, [R1+0x5b0] ;  /* 0x0005b00001ea7983 */ /* 0x000f280000100a00 */
[----:B------:R-:W-:Y:S04]  /*10a60*/  LDGSTS.E [R2+0x56800], desc[UR20][R58.64], !P6 ;  /* 0x568000003a027fae */ /* 0x000fe8000f1a1014 */
[----:B------:R-:W4:Y:S04]  /*10a70*/  LDL.64 R248, [R1+0x990] ;  /* 0x0009900001f87983 */ /* 0x000f280000100a00 */
[----:B------:R-:W4:Y:S04]  /*10a80*/  LDL.64 R232, [R1+0x5a0] ;  /* 0x0005a00001e87983 */ /* 0x000f280000100a00 */
[----:B------:R-:W-:Y:S04]  /*10a90*/  LDGSTS.E [R2+0x56a00], desc[UR20][R230.64], !P6 ;  /* 0x56a00000e6027fae */ /* 0x000fe8000f1a1014 */
[----:B------:R-:W-:Y:S04]  /*10aa0*/  LDGSTS.E [R2+0x56c00], desc[UR20][R60.64], !P6 ;  /* 0x56c000003c027fae */ /* 0x000fe8000f1a1014 */
[----:B------:R-:W4:Y:S04]  /*10ab0*/  LDL.64 R230, [R1+0x980] ;  /* 0x0009800001e67983 */ /* 0x000f280000100a00 */
[----:B--2---:R-:W-:Y:S04]  /*10ac0*/  LDGSTS.E [R2+0x56e00], desc[UR20][R228.64], !P6 ;  /* 0x56e00000e4027fae */ /* 0x004fe8000f1a1014 */
[----:B------:R-:W2:Y:S04]  /*10ad0*/  LDL.64 R228, [R1+0x580] ;  /* 0x0005800001e47983 */ /* 0x000ea80000100a00 */
[----:B---3--:R-:W-:Y:S04]  /*10ae0*/  LDGSTS.E [R2+0x57000], desc[UR20][R226.64], !P5 ;  /* 0x57000000e2027fae */ /* 0x008fe8000e9a1014 */
[----:B------:R-:W-:Y:S04]  /*10af0*/  LDGSTS.E [R2+0x57200], desc[UR20][R62.64], !P5 ;  /* 0x572000003e027fae */ /* 0x000fe8000e9a1014 */
[----:B------:R-:W-:Y:S04]  /*10b00*/  LDGSTS.E [R2+0x57400], desc[UR20][R64.64], !P5 ;  /* 0x5740000040027fae */ /* 0x000fe8000e9a1014 */
[----:B------:R-:W3:Y:S04]  /*10b10*/  LDL.64 R226, [R1+0x978] ;  /* 0x0009780001e27983 */ /* 0x000ee80000100a00 */
[----:B------:R-:W-:Y:S04]  /*10b20*/  LDGSTS.E [R2+0x57600], desc[UR20][R66.64], !P5 ;  /* 0x5760000042027fae */ /* 0x000fe8000e9a1014 */
[----:B-----5:R-:W-:Y:S01]  /*10b30*/  LDGSTS.E [R2+0x57800], desc[UR20][R222.64], !P2 ;  /* 0x57800000de027fae */ /* 0x020fe2000d1a1014 */
[----:B------:R-:W-:-:S02]  /*10b40*/  VIADD R0, R5, 0xffffff4f ;  /* 0xffffff4f05007836 */ /* 0x000fc40000000000 */
[----:B------:R-:W5:Y:S01]  /*10b50*/  LDC R5, c[0x0][0x3a0] ;  /* 0x0000e800ff057b82 */ /* 0x000f620000000800 */
[----:B------:R-:W-:Y:S04]  /*10b60*/  LDGSTS.E [R2+0x57a00], desc[UR20][R242.64], !P2 ;  /* 0x57a00000f2027fae */ /* 0x000fe8000d1a1014 */
[----:B------:R-:W5:Y:S01]  /*10b70*/  LDL.64 R222, [R1+0x970] ;  /* 0x0009700001de7983 */ /* 0x000f620000100a00 */
[----:B------:R-:W-:Y:S01]  /*10b80*/  ISETP.GE.U32.AND P3, PT, R0, 0x7fffff10, PT ;  /* 0x7fffff100000780c */ /* 0x000fe20003f66070 */
[----:B------:R-:W-:Y:S02]  /*10b90*/  VIADD R0, R4, 0xffffff4e ;  /* 0xffffff4e04007836 */ /* 0x000fe40000000000 */
[----:B----4-:R-:W-:Y:S01]  /*10ba0*/  LDGSTS.E [R2+0x57c00], desc[UR20][R240.64], !P2 ;  /* 0x57c00000f0027fae */ /* 0x010fe2000d1a1014 */
[----:B------:R-:W4:Y:S02]  /*10bb0*/  LDC R4, c[0x0][0x3a0] ;  /* 0x0000e800ff047b82 */ /* 0x000f240000000800 */
[----:B------:R-:W-:Y:S01]  /*10bc0*/  ISETP.GE.U32.AND P6, PT, R0, 0x7fffff0f, PT ;  /* 0x7fffff0f0000780c */ /* 0x000fe20003fc6070 */
[----:B------:R-:W-:Y:S01]  /*10bd0*/  LDGSTS.E [R2+0x57e00], desc[UR20][R238.64], !P2 ;  /* 0x57e00000ee027fae */ /* 0x000fe2000d1a1014 */
[----:B-1----:R-:W-:-:S04]  /*10be0*/  IADD3 R0, PT, PT, R8, -0xb3, RZ ;  /* 0xffffff4d08007810 */ /* 0x002fc80007ffe0ff */
[----:B------:R-:W-:Y:S01]  /*10bf0*/  ISETP.GE.U32.AND P5, PT, R0, 0x7fffff0e, PT ;  /* 0x7fffff0e0000780c */ /* 0x000fe20003fa6070 */
[----:B------:R-:W-:Y:S01]  /*10c00*/  VIADD R0, R9, 0xffffff4c ;  /* 0xffffff4c09007836 */ /* 0x000fe20000000000 */
[----:B------:R-:W1:Y:S01]  /*10c10*/  LDC R8, c[0x0][0x3a0] ;  /* 0x0000e800ff087b82 */ /* 0x000e620000000800 */
[----:B------:R-:W-:Y:S03]  /*10c20*/  LDGSTS.E [R2+0x58000], desc[UR20][R248.64], !P3 ;  /* 0x58000000f8027fae */ /* 0x000fe6000d9a1014 */
[----:B------:R-:W-:Y:S01]  /*10c30*/  ISETP.GE.U32.AND P2, PT, R0, 0x7fffff0d, PT ;  /* 0x7fffff0d0000780c */ /* 0x000fe20003f46070 */
[----:B------:R-:W-:Y:S03]  /*10c40*/  LDGSTS.E [R2+0x58200], desc[UR20][R236.64], !P3 ;  /* 0x58200000ec027fae */ /* 0x000fe6000d9a1014 */
[----:B------:R-:W1:Y:S01]  /*10c50*/  LDC R9, c[0x0][0x3a0] ;  /* 0x0000e800ff097b82 */ /* 0x000e620000000800 */
[----:B------:R-:W-:Y:S04]  /*10c60*/  LDGSTS.E [R2+0x58400], desc[UR20][R234.64], !P3 ;  /* 0x58400000ea027fae */ /* 0x000fe8000d9a1014 */
[----:B------:R-:W4:Y:S04]  /*10c70*/  LDL.64 R248, [R1+0x968] ;  /* 0x0009680001f87983 */ /* 0x000f280000100a00 */
[----:B------:R-:W-:Y:S04]  /*10c80*/  LDGSTS.E [R2+0x58600], desc[UR20][R232.64], !P3 ;  /* 0x58600000e8027fae */ /* 0x000fe8000d9a1014 */
[----:B------:R-:W-:Y:S04]  /*10c90*/  LDGSTS.E [R2+0x58800], desc[UR20][R230.64], !P6 ;  /* 0x58800000e6027fae */ /* 0x000fe8000f1a1014 */
[----:B------:R-:W-:Y:S04]  /*10ca0*/  LDGSTS.E [R2+0x58a00], desc[UR20][R250.64], !P6 ;  /* 0x58a00000fa027fae */ /* 0x000fe8000f1a1014 */
[----:B------:R-:W4:Y:S04]  /*10cb0*/  LDL.64 R250, [R1+0x960] ;  /* 0x0009600001fa7983 */ /* 0x000f280000100a00 */
[----:B--2---:R-:W-:Y:S04]  /*10cc0*/  LDGSTS.E [R2+0x58c00], desc[UR20][R228.64], !P6 ;  /* 0x58c00000e4027fae */ /* 0x004fe8000f1a1014 */
[----:B------:R-:W-:Y:S04]  /*10cd0*/  LDGSTS.E [R2+0x58e00], desc[UR20][R246.64], !P6 ;  /* 0x58e00000f6027fae */ /* 0x000fe8000f1a1014 */
[----:B------:R-:W2:Y:S04]  /*10ce0*/  LDL.LU.64 R246, [R1+0xbc0] ;  /* 0x000bc00001f67983 */ /* 0x000ea80000300a00 */
[----:B---3--:R-:W-:Y:S04]  /*10cf0*/  LDGSTS.E [R2+0x59000], desc[UR20][R226.64], !P5 ;  /* 0x59000000e2027fae */ /* 0x008fe8000e9a1014 */
[----:B------:R-:W-:Y:S04]  /*10d00*/  LDGSTS.E [R2+0x59200], desc[UR20][R224.64], !P5 ;  /* 0x59200000e0027fae */ /* 0x000fe8000e9a1014 */
[----:B------:R-:W-:Y:S04]  /*10d10*/  LDGSTS.E [R2+0x59400], desc[UR20][R196.64], !P5 ;  /* 0x59400000c4027fae */ /* 0x000fe8000e9a1014 */
[----:B------:R-:W-:Y:S04]  /*10d20*/  LDGSTS.E [R2+0x59600], desc[UR20][R244.64], !P5 ;  /* 0x59600000f4027fae */ /* 0x000fe8000e9a1014 */
[----:B------:R-:W3:Y:S04]  /*10d30*/  LDL.64 R224, [R1+0x950] ;  /* 0x0009500001e07983 */ /* 0x000ee80000100a00 */
[----:B------:R-:W2:Y:S01]  /*10d40*/  LDL.LU.64 R196, [R1+0xbb8] ;  /* 0x000bb80001c47983 */ /* 0x000ea20000300a00 */
[----:B------:R-:W-:-:S02]  /*10d50*/  VIADD R0, R7, 0xffffff4b ;  /* 0xffffff4b07007836 */ /* 0x000fc40000000000 */
[----:B------:R-:W1:Y:S01]  /*10d60*/  LDC R7, c[0x0][0x3a0] ;  /* 0x0000e800ff077b82 */ /* 0x000e620000000800 */
[----:B------:R-:W2:Y:S04]  /*10d70*/  LDL.64 R244, [R1+0x938] ;  /* 0x0009380001f47983 */ /* 0x000ea80000100a00 */
[----:B-----5:R-:W-:Y:S01]  /*10d80*/  LDGSTS.E [R2+0x59800], desc[UR20][R222.64], !P2 ;  /* 0x59800000de027fae */ /* 0x020fe2000d1a1014 */
[----:B------:R-:W-:-:S03]  /*10d90*/  ISETP.GE.U32.AND P3, PT, R0, 0x7fffff0c, PT ;  /* 0x7fffff0c0000780c */ /* 0x000fc60003f66070 */
[----:B------:R-:W5:Y:S01]  /*10da0*/  LDL.64 R222, [R1+0x948] ;  /* 0x0009480001de7983 */ /* 0x000f620000100a00 */
[----:B------:R-:W-:Y:S02]  /*10db0*/  VIADD R0, R6, 0xffffff4a ;  /* 0xffffff4a06007836 */ /* 0x000fe40000000000 */
[----:B------:R-:W1:Y:S01]  /*10dc0*/  LDC R6, c[0x0][0x3a0] ;  /* 0x0000e800ff067b82 */ /* 0x000e620000000800 */
[----:B------:R-:W-:Y:S02]  /*10dd0*/  LDGSTS.E [R2+0x59a00], desc[UR20][R142.64], !P2 ;  /* 0x59a000008e027fae */ /* 0x000fe4000d1a1014 */
[----:B------:R-:W-:Y:S01]  /*10de0*/  ISETP.GE.U32.AND P6, PT, R0, 0x7fffff0b, PT ;  /* 0x7fffff0b0000780c */ /* 0x000fe20003fc6070 */
[----:B------:R-:W-:Y:S01]  /*10df0*/  VIADD R0, R5, 0xffffff49 ;  /* 0xffffff4905007836 */ /* 0x000fe20000000000 */
[----:B------:R-:W-:Y:S03]  /*10e00*/  LDGSTS.E [R2+0x59c00], desc[UR20][R144.64], !P2 ;  /* 0x59c0000090027fae */ /* 0x000fe6000d1a1014 */
[----:B------:R-:W1:Y:S01]  /*10e10*/  LDC R5, c[0x0][0x3a0] ;  /* 0x0000e800ff057b82 */ /* 0x000e620000000800 */
[----:B------:R-:W-:Y:S01]  /*10e20*/  ISETP.GE.U32.AND P5, PT, R0, 0x7fffff0a, PT ;  /* 0x7fffff0a0000780c */ /* 0x000fe20003fa6070 */
[----:B------:R-:W2:Y:S01]  /*10e30*/  LDL.64 R142, [R1+0x940] ;  /* 0x00094000018e7983 */ /* 0x000ea20000100a00 */
[----:B----4-:R-:W-:-:S05]  /*10e40*/  VIADD R0, R4, 0xffffff48 ;  /* 0xffffff4804007836 */ /* 0x010fca0000000000 */
[----:B------:R-:W4:Y:S01]  /*10e50*/  LDC R4, c[0x0][0x3a0] ;  /* 0x0000e800ff047b82 */ /* 0x000f220000000800 */
[----:B------:R-:W-:Y:S01]  /*10e60*/  LDGSTS.E [R2+0x59e00], desc[UR20][R146.64], !P2 ;  /* 0x59e0000092027fae */ /* 0x000fe2000d1a1014 */
[----:B------:R-:W-:-:S03]  /*10e70*/  ISETP.GE.U32.AND P2, PT, R0, 0x7fffff09, PT ;  /* 0x7fffff090000780c */ /* 0x000fc60003f46070 */
[----:B------:R-:W-:Y:S04]  /*10e80*/  LDGSTS.E [R2+0x5a000], desc[UR20][R248.64], !P3 ;  /* 0x5a000000f8027fae */ /* 0x000fe8000d9a1014 */
[----:B------:R-:W-:Y:S04]  /*10e90*/  LDGSTS.E [R2+0x5a200], desc[UR20][R150.64], !P3 ;  /* 0x5a20000096027fae */ /* 0x000fe8000d9a1014 */
[----:B------:R-:W-:Y:S04]  /*10ea0*/  LDGSTS.E [R2+0x5a400], desc[UR20][R152.64], !P3 ;  /* 0x5a40000098027fae */ /* 0x000fe8000d9a1014 */
[----:B------:R-:W4:Y:S04]  /*10eb0*/  LDL.64 R248, [R1+0x930] ;  /* 0x0009300001f87983 */ /* 0x000f280000100a00 */
[----:B------:R-:W-:Y:S04]  /*10ec0*/  LDGSTS.E [R2+0x5a600], desc[UR20][R154.64], !P3 ;  /* 0x5a6000009a027fae */ /* 0x000fe8000d9a1014 */
[----:B------:R-:W-:Y:S04]  /*10ed0*/  LDGSTS.E [R2+0x5a800], desc[UR20][R250.64], !P6 ;  /* 0x5a800000fa027fae */ /* 0x000fe8000f1a1014 */
[----:B------:R-:W-:Y:S04]  /*10ee0*/  LDGSTS.E [R2+0x5aa00], desc[UR20][R158.64], !P6 ;  /* 0x5aa000009e027fae */ /* 0x000fe8000f1a1014 */
[----:B------:R-:W-:Y:S04]  /*10ef0*/  LDGSTS.E [R2+0x5ac00], desc[UR20][R160.64], !P6 ;  /* 0x5ac00000a0027fae */ /* 0x000fe8000f1a1014 */
[----:B------:R-:W4:Y:S04]  /*10f00*/  LDL.64 R250, [R1+0x928] ;  /* 0x0009280001fa7983 */ /* 0x000f280000100a00 */
[----:B------:R-:W-:Y:S04]  /*10f10*/  LDGSTS.E [R2+0x5ae00], desc[UR20][R162.64], !P6 ;  /* 0x5ae00000a2027fae */ /* 0x000fe8000f1a1014 */
[----:B---3--:R-:W-:Y:S04]  /*10f20*/  LDGSTS.E [R2+0x5b000], desc[UR20][R224.64], !P5 ;  /* 0x5b000000e0027fae */ /* 0x008fe8000e9a1014 */
[----:B------:R-:W-:Y:S04]  /*10f30*/  LDGSTS.E [R2+0x5b200], desc[UR20][R166.64], !P5 ;  /* 0x5b200000a6027fae */ /* 0x000fe8000e9a1014 */
[----:B------:R-:W-:Y:S04]  /*10f40*/  LDGSTS.E [R2+0x5b400], desc[UR20][R168.64], !P5 ;  /* 0x5b400000a8027fae */ /* 0x000fe8000e9a1014 */
[----:B------:R-:W3:Y:S04]  /*10f50*/  LDL.64 R224, [R1+0x920] ;  /* 0x0009200001e07983 */ /* 0x000ee80000100a00 */
[----:B------:R-:W-:Y:S04]  /*10f60*/  LDGSTS.E [R2+0x5b600], desc[UR20][R170.64], !P5 ;  /* 0x5b600000aa027fae */ /* 0x000fe8000e9a1014 */
[----:B-----5:R-:W-:Y:S01]  /*10f70*/  LDGSTS.E [R2+0x5b800], desc[UR20][R222.64], !P2 ;  /* 0x5b800000de027fae */ /* 0x020fe2000d1a1014 */
[----:B------:R-:W-:-:S03]  /*10f80*/  IADD3 R0, PT, PT, R10, -0xb9, RZ ;  /* 0xffffff470a007810 */ /* 0x000fc60007ffe0ff */
[----:B------:R-:W-:Y:S04]  /*10f90*/  LDGSTS.E [R2+0x5ba00], desc[UR20][R174.64], !P2 ;  /* 0x5ba00000ae027fae */ /* 0x000fe8000d1a1014 */
[----:B------:R-:W5:Y:S01]  /*10fa0*/  LDL.64 R222, [R1+0x918] ;  /* 0x0009180001de7983 */ /* 0x000f620000100a00 */
[----:B------:R-:W-:Y:S01]  /*10fb0*/  ISETP.GE.U32.AND P3, PT, R0, 0x7fffff08, PT ;  /* 0x7fffff080000780c */ /* 0x000fe20003f66070 */
[----:B-1----:R-:W-:Y:S02]  /*10fc0*/  VIADD R0, R9, 0xffffff46 ;  /* 0xffffff4609007836 */ /* 0x002fe40000000000 */
[----:B------:R-:W-:Y:S03]  /*10fd0*/  LDGSTS.E [R2+0x5bc00], desc[UR20][R176.64], !P2 ;  /* 0x5bc00000b0027fae */ /* 0x000fe6000d1a1014 */
[----:B------:R-:W-:Y:S01]  /*10fe0*/  ISETP.GE.U32.AND P6, PT, R0, 0x7fffff07, PT ;  /* 0x7fffff070000780c */ /* 0x000fe20003fc6070 */
[----:B------:R-:W-:Y:S01]  /*10ff0*/  VIADD R0, R8, 0xffffff45 ;  /* 0xffffff4508007836 */ /* 0x000fe20000000000 */
[----:B------:R-:W-:Y:S01]  /*11000*/  LDGSTS.E [R2+0x5be00], desc[UR20][R178.64], !P2 ;  /* 0x5be00000b2027fae */ /* 0x000fe2000d1a1014 */
[----:B------:R-:W1:Y:S03]  /*11010*/  LDC R8, c[0x0][0x3a0] ;  /* 0x0000e800ff087b82 */ /* 0x000e660000000800 */
[----:B------:R-:W-:Y:S01]  /*11020*/  ISETP.GE.U32.AND P5, PT, R0, 0x7fffff06, PT ;  /* 0x7fffff060000780c */ /* 0x000fe20003fa6070 */
[----:B------:R-:W-:Y:S01]  /*11030*/  VIADD R0, R7, 0xffffff44 ;  /* 0xffffff4407007836 */ /* 0x000fe20000000000 */
[----:B--2---:R-:W-:Y:S04]  /*11040*/  LDGSTS.E [R2+0x5c000], desc[UR20][R142.64], !P3 ;  /* 0x5c0000008e027fae */ /* 0x004fe8000d9a1014 */
[----:B------:R-:W-:Y:S01]  /*11050*/  ISETP.GE.U32.AND P2, PT, R0, 0x7fffff05, PT ;  /* 0x7fffff050000780c */ /* 0x000fe20003f46070 */
[----:B------:R-:W-:Y:S01]  /*11060*/  VIADD R0, R6, 0xffffff43 ;  /* 0xffffff4306007836 */ /* 0x000fe20000000000 */
[----:B------:R-:W-:Y:S04]  /*11070*/  LDGSTS.E [R2+0x5c200], desc[UR20][R182.64], !P3 ;  /* 0x5c200000b6027fae */ /* 0x000fe8000d9a1014 */
[----:B------:R-:W-:Y:S04]  /*11080*/  LDGSTS.E [R2+0x5c400], desc[UR20][R184.64], !P3 ;  /* 0x5c400000b8027fae */ /* 0x000fe8000d9a1014 */
[----:B------:R-:W-:Y:S01]  /*11090*/  LDGSTS.E [R2+0x5c600], desc[UR20][R186.64], !P3 ;  /* 0x5c600000ba027fae */ /* 0x000fe2000d9a1014 */
[----:B------:R-:W-:Y:S01]  /*110a0*/  ISETP.GE.U32.AND P3, PT, R0, 0x7fffff04, PT ;  /* 0x7fffff040000780c */ /* 0x000fe20003f66070 */
[----:B------:R-:W-:-:S02]  /*110b0*/  VIADD R0, R5, 0xffffff42 ;  /* 0xffffff4205007836 */ /* 0x000fc40000000000 */
[----:B------:R-:W-:Y:S04]  /*110c0*/  LDGSTS.E [R2+0x5c800], desc[UR20][R244.64], !P6 ;  /* 0x5c800000f4027fae */ /* 0x000fe8000f1a1014 */
[----:B------:R-:W-:Y:S04]  /*110d0*/  LDGSTS.E [R2+0x5ca00], desc[UR20][R190.64], !P6 ;  /* 0x5ca00000be027fae */ /* 0x000fe8000f1a1014 */
[----:B------:R-:W-:Y:S04]  /*110e0*/  LDGSTS.E [R2+0x5cc00], desc[UR20][R192.64], !P6 ;  /* 0x5cc00000c0027fae */ /* 0x000fe8000f1a1014 */
[----:B------:R-:W-:Y:S01]  /*110f0*/  LDGSTS.E [R2+0x5ce00], desc[UR20][R194.64], !P6 ;  /* 0x5ce00000c2027fae */ /* 0x000fe2000f1a1014 */
[----:B------:R-:W-:-:S02]  /*11100*/  ISETP.GE.U32.AND P6, PT, R0, 0x7fffff03, PT ;  /* 0x7fffff030000780c */ /* 0x000fc40003fc6070 */
[----:B----4-:R-:W-:Y:S01]  /*11110*/  IADD3 R0, PT, PT, R4, -0xbf, RZ ;  /* 0xffffff4104007810 */ /* 0x010fe20007ffe0ff */
[----:B------:R-:W-:Y:S01]  /*11120*/  LDGSTS.E [R2+0x5d000], desc[UR20][R248.64], !P5 ;  /* 0x5d000000f8027fae */ /* 0x000fe2000e9a1014 */
[----:B-1----:R-:W-:-:S03]  /*11130*/  VIADD R83, R8, 0xffffff40 ;  /* 0xffffff4008537836 */ /* 0x002fc60000000000 */
[----:B------:R-:W-:Y:S04]  /*11140*/  LDGSTS.E [R2+0x5d200], desc[UR20][R200.64], !P5 ;  /* 0x5d200000c8027fae */ /* 0x000fe8000e9a1014 */
[----:B------:R-:W-:Y:S04]  /*11150*/  LDGSTS.E [R2+0x5d400], desc[UR20][R202.64], !P5 ;  /* 0x5d400000ca027fae */ /* 0x000fe8000e9a1014 */
[----:B------:R-:W-:Y:S01]  /*11160*/  LDGSTS.E [R2+0x5d600], desc[UR20][R204.64], !P5 ;  /* 0x5d600000cc027fae */ /* 0x000fe2000e9a1014 */
[----:B------:R-:W-:-:S03]  /*11170*/  ISETP.GE.U32.AND P5, PT, R0, 0x7fffff02, PT ;  /* 0x7fffff020000780c */ /* 0x000fc60003fa6070 */
[----:B------:R-:W-:Y:S04]  /*11180*/  LDGSTS.E [R2+0x5d800], desc[UR20][R250.64], !P2 ;  /* 0x5d800000fa027fae */ /* 0x000fe8000d1a1014 */
[----:B------:R-:W-:Y:S04]  /*11190*/  LDGSTS.E [R2+0x5da00], desc[UR20][R206.64], !P2 ;  /* 0x5da00000ce027fae */ /* 0x000fe8000d1a1014 */
[----:B------:R-:W-:Y:S04]  /*111a0*/  LDGSTS.E [R2+0x5dc00], desc[UR20][R208.64], !P2 ;  /* 0x5dc00000d0027fae */ /* 0x000fe8000d1a1014 */
[----:B------:R-:W-:Y:S01]  /*111b0*/  LDGSTS.E [R2+0x5de00], desc[UR20][R210.64], !P2 ;  /* 0x5de00000d2027fae */ /* 0x000fe2000d1a1014 */
[----:B------:R-:W-:-:S03]  /*111c0*/  ISETP.GE.U32.AND P2, PT, R83, 0x7fffff01, PT ;  /* 0x7fffff015300780c */ /* 0x000fc60003f46070 */
[----:B---3--:R-:W-:Y:S04]  /*111d0*/  LDGSTS.E [R2+0x5e000], desc[UR20][R224.64], !P3 ;  /* 0x5e000000e0027fae */ /* 0x008fe8000d9a1014 */
[----:B------:R-:W-:Y:S04]  /*111e0*/  LDGSTS.E [R2+0x5e200], desc[UR20][R214.64], !P3 ;  /* 0x5e200000d6027fae */ /* 0x000fe8000d9a1014 */
[----:B------:R-:W-:Y:S04]  /*111f0*/  LDGSTS.E [R2+0x5e400], desc[UR20][R216.64], !P3 ;  /* 0x5e400000d8027fae */ /* 0x000fe8000d9a1014 */
[----:B------:R-:W-:Y:S04]  /*11200*/  LDGSTS.E [R2+0x5e600], desc[UR20][R218.64], !P3 ;  /* 0x5e600000da027fae */ /* 0x000fe8000d9a1014 */
[----:B-----5:R-:W-:Y:S04]  /*11210*/  LDGSTS.E [R2+0x5e800], desc[UR20][R222.64], !P6 ;  /* 0x5e800000de027fae */ /* 0x020fe8000f1a1014 */
[----:B------:R-:W-:Y:S04]  /*11220*/  LDGSTS.E [R2+0x5ea00], desc[UR20][R220.64], !P6 ;  /* 0x5ea00000dc027fae */ /* 0x000fe8000f1a1014 */
[----:B------:R-:W-:Y:S04]  /*11230*/  LDGSTS.E [R2+0x5ec00], desc[UR20][R212.64], !P6 ;  /* 0x5ec00000d4027fae */ /* 0x000fe8000f1a1014 */
[----:B------:R-:W-:Y:S04]  /*11240*/  LDGSTS.E [R2+0x5ee00], desc[UR20][R198.64], !P6 ;  /* 0x5ee00000c6027fae */ /* 0x000fe8000f1a1014 */
[----:B------:R-:W-:Y:S04]  /*11250*/  LDGSTS.E [R2+0x5f000], desc[UR20][R196.64], !P5 ;  /* 0x5f000000c4027fae */ /* 0x000fe8000e9a1014 */
[----:B------:R-:W-:Y:S04]  /*11260*/  LDGSTS.E [R2+0x5f200], desc[UR20][R188.64], !P5 ;  /* 0x5f200000bc027fae */ /* 0x000fe8000e9a1014 */
[----:B------:R-:W-:Y:S04]  /*11270*/  LDGSTS.E [R2+0x5f400], desc[UR20][R180.64], !P5 ;  /* 0x5f400000b4027fae */ /* 0x000fe8000e9a1014 */
[----:B------:R-:W-:Y:S04]  /*11280*/  LDGSTS.E [R2+0x5f600], desc[UR20][R172.64], !P5 ;  /* 0x5f600000ac027fae */ /* 0x000fe8000e9a1014 */
[----:B------:R1:W-:Y:S04]  /*11290*/  LDGSTS.E [R2+0x5f800], desc[UR20][R246.64], !P2 ;  /* 0x5f800000f6027fae */ /* 0x0003e8000d1a1014 */
[----:B------:R-:W-:Y:S04]  /*112a0*/  LDGSTS.E [R2+0x5fa00], desc[UR20][R164.64], !P2 ;  /* 0x5fa00000a4027fae */ /* 0x000fe8000d1a1014 */
[----:B------:R-:W-:Y:S04]  /*112b0*/  LDGSTS.E [R2+0x5fc00], desc[UR20][R156.64], !P2 ;  /* 0x5fc000009c027fae */ /* 0x000fe8000d1a1014 */
[----:B------:R-:W-:Y:S04]  /*112c0*/  LDGSTS.E [R2+0x5fe00], desc[UR20][R148.64], !P2 ;  /* 0x5fe0000094027fae */ /* 0x000fe8000d1a1014 */
[----:B------:R-:W0:Y:S04]  /*112d0*/  LDGDEPBAR ;  /* 0x00000000000079af */ /* 0x000e280000000000 */
[----:B------:R-:W-:Y:S04]  /*112e0*/  LDGSTS.E [R3+0x68000], desc[UR20][R140.64], P4 ;  /* 0x680000008c037fae */ /* 0x000fe8000a1a1014 */
[----:B------:R-:W-:Y:S04]  /*112f0*/  LDGSTS.E [R3+0x68400], desc[UR20][R138.64], P4 ;  /* 0x684000008a037fae */ /* 0x000fe8000a1a1014 */
[----:B------:R-:W-:Y:S04]  /*11300*/  LDGSTS.E [R3+0x68800], desc[UR20][R136.64], P4 ;  /* 0x6880000088037fae */ /* 0x000fe8000a1a1014 */
[----:B------:R-:W-:Y:S04]  /*11310*/  LDGSTS.E [R3+0x68c00], desc[UR20][R134.64], P4 ;  /* 0x68c0000086037fae */ /* 0x000fe8000a1a1014 */
[----:B------:R-:W-:Y:S04]  /*11320*/  LDGSTS.E [R3+0x69000], desc[UR20][R132.64], P4 ;  /* 0x6900000084037fae */ /* 0x000fe8000a1a1014 */
[----:B------:R-:W-:Y:S04]  /*11330*/  LDGSTS.E [R3+0x69400], desc[UR20][R130.64], P4 ;  /* 0x6940000082037fae */ /* 0x000fe8000a1a1014 */
[----:B------:R-:W-:Y:S04]  /*11340*/  LDGSTS.E [R3+0x69800], desc[UR20][R128.64], P4 ;  /* 0x6980000080037fae */ /* 0x000fe8000a1a1014 */
[----:B------:R2:W-:Y:S04]  /*11350*/  LDGSTS.E [R3+0x69c00], desc[UR20][R126.64], P4 ;  /* 0x69c000007e037fae */ /* 0x0005e8000a1a1014 */
[----:B------:R-:W-:Y:S04]  /*11360*/  LDGSTS.E [R82+0x68100], desc[UR20][R124.64], P4 ;  /* 0x681000007c527fae */ /* 0x000fe8000a1a1014 */
        /* <DEDUP_REMOVED lines=9> */
[----:B------:R4:W-:Y:S04]  /*11400*/  LDGSTS.E [R81+0x68a00], desc[UR20][R104.64], P4 ;  /* 0x68a0000068517fae */ /* 0x0009e8000a1a1014 */
[----:B------:R-:W-:Y:S04]  /*11410*/  LDGSTS.E [R81+0x68e00], desc[UR20][R102.64], P4 ;  /* 0x68e0000066517fae */ /* 0x000fe8000a1a1014 */
[----:B------:R5:W-:Y:S04]  /*11420*/  LDGSTS.E [R81+0x69200], desc[UR20][R100.64], P4 ;  /* 0x6920000064517fae */ /* 0x000be8000a1a1014 */
[----:B------:R-:W-:Y:S04]  /*11430*/  LDGSTS.E [R81+0x69600], desc[UR20][R98.64], P4 ;  /* 0x6960000062517fae */ /* 0x000fe8000a1a1014 */
[----:B------:R1:W-:Y:S04]  /*11440*/  LDGSTS.E [R81+0x69a00], desc[UR20][R96.64], P4 ;  /* 0x69a0000060517fae */ /* 0x0003e8000a1a1014 */
[----:B------:R-:W-:Y:S04]  /*11450*/  LDGSTS.E [R81+0x69e00], desc[UR20][R94.64], P4 ;  /* 0x69e000005e517fae */ /* 0x000fe8000a1a1014 */
[----:B------:R-:W-:Y:S04]  /*11460*/  LDGSTS.E [R80+0x68300], desc[UR20][R92.64], P4 ;  /* 0x683000005c507fae */ /* 0x000fe8000a1a1014 */
[----:B------:R-:W-:Y:S04]  /*11470*/  LDGSTS.E [R80+0x68700], desc[UR20][R90.64], P4 ;  /* 0x687000005a507fae */ /* 0x000fe8000a1a1014 */
[----:B------:R-:W-:Y:S04]  /*11480*/  LDGSTS.E [R80+0x68b00], desc[UR20][R88.64], P4 ;  /* 0x68b0000058507fae */ /* 0x000fe8000a1a1014 */
[----:B------:R-:W-:Y:S04]  /*11490*/  LDGSTS.E [R80+0x68f00], desc[UR20][R86.64], P4 ;  /* 0x68f0000056507fae */ /* 0x000fe8000a1a1014 */
[----:B------:R2:W-:Y:S04]  /*114a0*/  LDGSTS.E [R80+0x69300], desc[UR20][R84.64], P4 ;  /* 0x6930000054507fae */ /* 0x0005e8000a1a1014 */
[----:B------:R-:W-:Y:S04]  /*114b0*/  LDGSTS.E [R80+0x69700], desc[UR20][R78.64], P4 ;  /* 0x697000004e507fae */ /* 0x000fe8000a1a1014 */
[----:B------:R-:W-:Y:S01]  /*114c0*/  LDGSTS.E [R80+0x69b00], desc[UR20][R76.64], P4 ;  /* 0x69b000004c507fae */ /* 0x000fe2000a1a1014 */
[----:B-1----:R-:W1:Y:S03]  /*114d0*/  S2R R246, SR_TID.X ;  /* 0x0000000000f67919 */ /* 0x002e660000002100 */
[----:B------:R1:W-:Y:S04]  /*114e0*/  LDGSTS.E [R80+0x69f00], desc[UR20][R74.64], P4 ;  /* 0x69f000004a507fae */ /* 0x0003e8000a1a1014 */
[----:B------:R-:W0:Y:S01]  /*114f0*/  LDGDEPBAR ;  /* 0x00000000000079af */ /* 0x000e220000000000 */
[----:B------:R-:W-:-:S04]  /*11500*/  DEPBAR.LE SB0, 0x4 ;  /* 0x000081000000791a */ /* 0x000fc80000000000 */
[C---:B-1----:R-:W-:Y:S02]  /*11510*/  IMAD.SHL.U32 R0, R246.reuse, 0x40, RZ ;  /* 0x00000040f6007824 */ /* 0x042fe400078e00ff */
[----:B------:R-:W-:-:S03]  /*11520*/  IMAD.SHL.U32 R247, R246, 0x4, RZ ;  /* 0x00000004f6f77824 */ /* 0x000fc600078e00ff */
[----:B------:R-:W-:Y:S01]  /*11530*/  LOP3.LUT R0, R0, 0x600, RZ, 0xc0, !PT ;  /* 0x0000060000007812 */ /* 0x000fe200078ec0ff */
[----:B------:R-:W-:-:S03]  /*11540*/  IMAD.SHL.U32 R4, R246, 0x10, RZ ;  /* 0x00000010f6047824 */ /* 0x000fc600078e00ff */
[----:B------:R-:W-:-:S04]  /*11550*/  LOP3.LUT R0, R0, 0x180, R247, 0xf8, !PT ;  /* 0x0000018000007812 */ /* 0x000fc800078ef8f7 */
[----:B------:R-:W-:Y:S01]  /*11560*/  LOP3.LUT R0, R0, 0x70, R4, 0xf8, !PT ;  /* 0x0000007000007812 */ /* 0x000fe200078ef804 */
[----:B------:R-:W-:Y:S06]  /*11570*/  BAR.SYNC.DEFER_BLOCKING 0x0 ;  /* 0x0000000000007b1d */ /* 0x000fec0000010000 */
[----:B------:R-:W1:Y:S04]  /*11580*/  LDSM.16.M88.4 R8, [R0+UR7+0x14000] ;  /* 0x014000070008783b */ /* 0x000e680008000200 */
[----:B------:R-:W-:Y:S04]  /*11590*/  LDSM.16.M88.4 R12, [R0+UR7+0x17800] ;  /* 0x01780007000c783b */ /* 0x000fe80008000200 */
[----:B------:R-:W-:Y:S01]  /*115a0*/  LDSM.16.M88.4 R16, [R0+UR7+0x19800] ;  /* 0x019800070010783b */ /* 0x000fe20008000200 */
[----:B--2---:R-:W2:Y:S03]  /*115b0*/  S2R R3, SR_TID.X ;  /* 0x0000000000037919 */ /* 0x004ea60000002100 */
[----:B---3--:R-:W-:Y:S04]  /*115c0*/  LDSM.16.M88.4 R108, [R0+UR7] ;  /* 0x00000007006c783b */ /* 0x008fe80008000200 */
[----:B----4-:R-:W-:Y:S04]  /*115d0*/  LDSM.16.M88.4 R104, [R0+UR7+0x800] ;  /* 0x000800070068783b */ /* 0x010fe80008000200 */
[----:B-----5:R-:W-:Y:S04]  /*115e0*/  LDSM.16.M88.4 R100, [R0+UR7+0x1000] ;  /* 0x001000070064783b */ /* 0x020fe80008000200 */
[----:B------:R-:W-:Y:S04]  /*115f0*/  LDSM.16.M88.4 R96, [R0+UR7+0x1800] ;  /* 0x001800070060783b */ /* 0x000fe80008000200 */
[----:B------:R-:W-:Y:S04]  /*11600*/  LDSM.16.M88.4 R112, [R0+UR7+0x2000] ;  /* 0x002000070070783b */ /* 0x000fe80008000200 */
[----:B------:R-:W-:Y:S01]  /*11610*/  LDSM.16.M88.4 R84, [R0+UR7+0x2800] ;  /* 0x002800070054783b */ /* 0x000fe20008000200 */
[----:B-1----:R-:W-:-:S03]  /*11620*/  IMAD.MOV.U32 R56, RZ, RZ, R8 ;  /* 0x000000ffff387224 */ /* 0x002fc600078e0008 */
[----:B------:R-:W-:Y:S01]  /*11630*/  STL.64 [R1+0x18], R10 ;  /* 0x0000180a01007387 */ /* 0x000fe20000100a00 */
[----:B------:R-:W-:-:S03]  /*11640*/  MOV R4, R9 ;  /* 0x0000000900047202 */ /* 0x000fc60000000f00 */
[----:B------:R-:W1:Y:S04]  /*11650*/  LDSM.16.M88.4 R8, [R0+UR7+0x14800] ;  /* 0x014800070008783b */ /* 0x000e680008000200 */
[----:B------:R-:W-:Y:S04]  /*11660*/  LDSM.16.M88.4 R88, [R0+UR7+0x3000] ;  /* 0x003000070058783b */ /* 0x000fe80008000200 */
[----:B------:R-:W-:Y:S04]  /*11670*/  LDSM.16.M88.4 R92, [R0+UR7+0x3800] ;  /* 0x00380007005c783b */ /* 0x000fe80008000200 */
[----:B------:R-:W-:Y:S04]  /*11680*/  LDSM.16.M88.4 R128, [R0+UR7+0x4000] ;  /* 0x004000070080783b */ /* 0x000fe80008000200 */
[----:B------:R-:W-:Y:S04]  /*11690*/  LDSM.16.M88.4 R124, [R0+UR7+0x4800] ;  /* 0x00480007007c783b */ /* 0x000fe80008000200 */
[----:B------:R-:W-:Y:S04]  /*116a0*/  LDSM.16.M88.4 R120, [R0+UR7+0x5000] ;  /* 0x005000070078783b */ /* 0x000fe80008000200 */
[----:B------:R-:W-:Y:S04]  /*116b0*/  LDSM.16.M88.4 R116, [R0+UR7+0x5800] ;  /* 0x005800070074783b */ /* 0x000fe80008000200 */
[----:B------:R-:W-:Y:S04]  /*116c0*/  LDSM.16.M88.4 R144, [R0+UR7+0x6000] ;  /* 0x006000070090783b */ /* 0x000fe80008000200 */
[----:B------:R-:W-:Y:S04]  /*116d0*/  LDSM.16.M88.4 R140, [R0+UR7+0x6800] ;  /* 0x00680007008c783b */ /* 0x000fe80008000200 */
[----:B------:R-:W-:Y:S01]  /*116e0*/  LDSM.16.M88.4 R136, [R0+UR7+0x7000] ;  /* 0x007000070088783b */ /* 0x000fe20008000200 */
[----:B-1----:R-:W-:-:S03]  /*116f0*/  IMAD.MOV.U32 R57, RZ, RZ, R8 ;  /* 0x000000ffff397224 */ /* 0x002fc600078e0008 */
[----:B------:R-:W-:Y:S01]  /*11700*/  STL.64 [R1+0x8], R10 ;  /* 0x0000080a01007387 */ /* 0x000fe20000100a00 */
[----:B------:R-:W-:-:S03]  /*11710*/  IMAD.MOV.U32 R5, RZ, RZ, R9 ;  /* 0x000000ffff057224 */ /* 0x000fc600078e0009 */
        /* <DEDUP_REMOVED lines=25> */
[----:B------:R-:W-:-:S03]  /*118b0*/  MOV R7, R9 ;  /* 0x0000000900077202 */ /* 0x000fc60000000f00 */
[----:B------:R-:W1:Y:S01]  /*118c0*/  LDSM.16.M88.4 R8, [R0+UR7+0x17000] ;  /* 0x017000070008783b */ /* 0x000e620008000200 */
[----:B------:R-:W-:-:S03]  /*118d0*/  IMAD.MOV.U32 R63, RZ, RZ, R12 ;  /* 0x000000ffff3f7224 */ /* 0x000fc600078e000c */
        /* <DEDUP_REMOVED lines=11> */
[----:B------:R-:W-:Y:S02]  /*11990*/  IMAD.MOV.U32 R8, RZ, RZ, R9 ;  /* 0x000000ffff087224 */ /* 0x000fe400078e0009 */
[----:B------:R-:W-:Y:S01]  /*119a0*/  IMAD.MOV.U32 R9, RZ, RZ, R13 ;  /* 0x000000ffff097224 */ /* 0x000fe200078e000d */
[----:B------:R-:W-:Y:S04]  /*119b0*/  STL.64 [R1+0x28], R14 ;  /* 0x0000280e01007387 */ /* 0x000fe80000100a00 */
[----:B------:R-:W1:Y:S02]  /*119c0*/  LDSM.16.M88.4 R12, [R0+UR7+0x18000] ;  /* 0x01800007000c783b */ /* 0x000e640008000200 */
[----:B-1----:R-:W-:-:S02]  /*119d0*/  IMAD.MOV.U32 R64, RZ, RZ, R12 ;  /* 0x000000ffff407224 */ /* 0x002fc400078e000c */
[----:B------:R-:W-:Y:S01]  /*119e0*/  STL.64 [R1+0x98], R14 ;  /* 0x0000980e01007387 */ /* 0x000fe20000100a00 */
[----:B------:R-:W-:-:S03]  /*119f0*/  MOV R10, R13 ;  /* 0x0000000d000a7202 */ /* 0x000fc60000000f00 */
[----:B------:R-:W1:Y:S02]  /*11a00*/  LDSM.16.M88.4 R12, [R0+UR7+0x18800] ;  /* 0x01880007000c783b */ /* 0x000e640008000200 */
[----:B-1----:R-:W-:Y:S02]  /*11a10*/  IMAD.MOV.U32 R65, RZ, RZ, R12 ;  /* 0x000000ffff417224 */ /* 0x002fe400078e000c */
[----:B------:R-:W-:Y:S01]  /*11a20*/  STL.64 [R1+0x88], R14 ;  /* 0x0000880e01007387 */ /* 0x000fe20000100a00 */
[----:B------:R-:W-:-:S03]  /*11a30*/  IMAD.MOV.U32 R11, RZ, RZ, R13 ;  /* 0x000000ffff0b7224 */ /* 0x000fc600078e000d */
[----:B------:R-:W1:Y:S01]  /*11a40*/  LDSM.16.M88.4 R12, [R0+UR7+0x19000] ;  /* 0x01900007000c783b */ /* 0x000e620008000200 */
[----:B------:R-:W-:Y:S02]  /*11a50*/  IMAD.MOV.U32 R67, RZ, RZ, R16 ;  /* 0x000000ffff437224 */ /* 0x000fe400078e0010 */
[----:B-1----:R-:W-:Y:S01]  /*11a60*/  IMAD.MOV.U32 R66, RZ, RZ, R12 ;  /* 0x000000ffff427224 */ /* 0x002fe200078e000c */
[----:B------:R-:W-:Y:S01]  /*11a70*/  STL.64 [R1+0x78], R14 ;  /* 0x0000780e01007387 */ /* 0x000fe20000100a00 */
[----:B------:R-:W-:Y:S01]  /*11a80*/  IMAD.MOV.U32 R12, RZ, RZ, R13 ;  /* 0x000000ffff0c7224 */ /* 0x000fe200078e000d */
[----:B------:R-:W-:Y:S02]  /*11a90*/  MOV R13, R17 ;  /* 0x00000011000d7202 */ /* 0x000fe40000000f00 */
[----:B------:R-:W-:Y:S04]  /*11aa0*/  STL.64 [R1+0x68], R18 ;  /* 0x0000681201007387 */ /* 0x000fe80000100a00 */
[----:B------:R-:W1:Y:S02]  /*11ab0*/  LDSM.16.M88.4 R16, [R0+UR7+0x1a000] ;  /* 0x01a000070010783b */ /* 0x000e640008000200 */
[----:B-1----:R-:W-:-:S02]  /*11ac0*/  IMAD.MOV.U32 R68, RZ, RZ, R16 ;  /* 0x000000ffff447224 */ /* 0x002fc400078e0010 */
[----:B------:R-:W-:Y:S01]  /*11ad0*/  STL.64 [R1+0xd8], R18 ;  /* 0x0000d81201007387 */ /* 0x000fe20000100a00 */
[----:B------:R-:W-:-:S03]  /*11ae0*/  IMAD.MOV.U32 R14, RZ, RZ, R17 ;  /* 0x000000ffff0e7224 */ /* 0x000fc600078e0011 */
[----:B------:R-:W1:Y:S02]  /*11af0*/  LDSM.16.M88.4 R16, [R0+UR7+0x1a800] ;  /* 0x01a800070010783b */ /* 0x000e640008000200 */
[----:B-1----:R-:W-:Y:S02]  /*11b00*/  IMAD.MOV.U32 R69, RZ, RZ, R16 ;  /* 0x000000ffff457224 */ /* 0x002fe400078e0010 */
[----:B------:R-:W-:Y:S01]  /*11b10*/  STL.64 [R1+0xc8], R18 ;  /* 0x0000c81201007387 */ /* 0x000fe20000100a00 */
[----:B------:R-:W-:-:S03]  /*11b20*/  IMAD.MOV.U32 R15, RZ, RZ, R17 ;  /* 0x000000ffff0f7224 */ /* 0x000fc600078e0011 */
[----:B------:R-:W1:Y:S04]  /*11b30*/  LDSM.16.M88.4 R16, [R0+UR7+0x1b000] ;  /* 0x01b000070010783b */ /* 0x000e680008000200 */
[----:B-1----:R-:W-:Y:S01]  /*11b40*/  STL.64 [R1+0xb0], R16 ;  /* 0x0000b01001007387 */ /* 0x002fe20000100a00 */
[----:B------:R-:W-:-:S03]  /*11b50*/  IMAD.MOV.U32 R70, RZ, RZ, R16 ;  /* 0x000000ffff467224 */ /* 0x000fc600078e0010 */
[----:B------:R-:W-:Y:S04]  /*11b60*/  STL.64 [R1+0xb8], R18 ;  /* 0x0000b81201007387 */ /* 0x000fe80000100a00 */
[----:B------:R-:W1:Y:S04]  /*11b70*/  LDSM.16.M88.4 R16, [R0+UR7+0x1b800] ;  /* 0x01b800070010783b */ /* 0x000e680008000200 */
[----:B-1----:R-:W-:Y:S01]  /*11b80*/  STL.64 [R1+0xa0], R16 ;  /* 0x0000a01001007387 */ /* 0x002fe20000100a00 */
[----:B------:R-:W-:-:S03]  /*11b90*/  MOV R71, R16 ;  /* 0x0000001000477202 */ /* 0x000fc60000000f00 */
[----:B------:R-:W-:Y:S04]  /*11ba0*/  STL.64 [R1+0xa8], R18 ;  /* 0x0000a81201007387 */ /* 0x000fe80000100a00 */
[----:B------:R-:W1:Y:S04]  /*11bb0*/  LDSM.16.M88.4 R16, [R0+UR7+0x1c000] ;  /* 0x01c000070010783b */ /* 0x000e680008000200 */
[----:B-1----:R-:W-:Y:S01]  /*11bc0*/  STL.64 [R1+0x110], R16 ;  /* 0x0001101001007387 */ /* 0x002fe20000100a00 */
[----:B------:R-:W-:-:S03]  /*11bd0*/  IMAD.MOV.U32 R72, RZ, RZ, R16 ;  /* 0x000000ffff487224 */ /* 0x000fc600078e0010 */
        /* <DEDUP_REMOVED lines=25> */
[----:B------:R-:W1:Y:S01]  /*11d70*/  LDSM.16.M88.4 R16, [R0+UR7+0x1f800] ;  /* 0x01f800070010783b */ /* 0x000e620008000200 */
[----:B--2---:R-:W-:-:S03]  /*11d80*/  LOP3.LUT R3, R3, 0x7f, RZ, 0xc0, !PT ;  /* 0x0000007f03037812 */ /* 0x004fc600078ec0ff */
[----:B-1----:R1:W-:Y:S04]  /*11d90*/  STL.64 [R1+0x120], R16 ;  /* 0x0001201001007387 */ /* 0x0023e80000100a00 */
[----:B------:R1:W-:Y:S01]  /*11da0*/  STL.64 [R1+0x128], R18 ;  /* 0x0001281201007387 */ /* 0x0003e20000100a00 */
[----:B------:R-:W-:Y:S01]  /*11db0*/  IMAD.MOV.U32 R79, RZ, RZ, R16 ;  /* 0x000000ffff4f7224 */ /* 0x000fe200078e0010 */
[----:B------:R-:W-:Y:S06]  /*11dc0*/  @!P0 BRA `(.L_x_6) ;  /* 0x0000000800088947 */ /* 0x000fec0003800000 */
[----:B-1----:R-:W-:Y:S01]  /*11dd0*/  IMAD.MOV.U32 R16, RZ, RZ, R108 ;  /* 0x000000ffff107224 */ /* 0x002fe200078e006c */
[----:B------:R-:W-:Y:S01]  /*11de0*/  MOV R19, R96 ;  /* 0x0000006000137202 */ /* 0x000fe20000000f00 */
[----:B------:R-:W-:Y:S01]  /*11df0*/  IMAD.MOV.U32 R17, RZ, RZ, R104 ;  /* 0x000000ffff117224 */ /* 0x000fe200078e0068 */
[----:B------:R-:W2:Y:S01]  /*11e00*/  LDL.LU R108, [R1+0x124] ;  /* 0x00012400016c7983 */ /* 0x000ea20000300800 */
[----:B------:R-:W-:Y:S01]  /*11e10*/  IMAD.MOV.U32 R18, RZ, RZ, R100 ;  /* 0x000000ffff127224 */ /* 0x000fe200078e0064 */
[----:B------:R-:W-:Y:S01]  /*11e20*/  MOV R25, R124 ;  /* 0x0000007c00197202 */ /* 0x000fe20000000f00 */
[----:B------:R-:W-:Y:S01]  /*11e30*/  IMAD.MOV.U32 R20, RZ, RZ, R112 ;  /* 0x000000ffff147224 */ /* 0x000fe200078e0070 */
[----:B------:R-:W3:Y:S01]  /*11e40*/  LDL.LU R104, [R1+0x134] ;  /* 0x0001340001687983 */ /* 0x000ee20000300800 */
[----:B------:R-:W-:Y:S01]  /*11e50*/  IMAD.MOV.U32 R21, RZ, RZ, R84 ;  /* 0x000000ffff157224 */ /* 0x000fe200078e0054 */
[----:B------:R-:W-:Y:S01]  /*11e60*/  MOV R31, R132 ;  /* 0x00000084001f7202 */ /* 0x000fe20000000f00 */
[----:B------:R-:W-:Y:S01]  /*11e70*/  IMAD.MOV.U32 R22, RZ, RZ, R88 ;  /* 0x000000ffff167224 */ /* 0x000fe200078e0058 */
[----:B------:R-:W4:Y:S01]  /*11e80*/  LDL.LU R100, [R1+0x144] ;  /* 0x0001440001647983 */ /* 0x000f220000300800 */
[----:B------:R-:W-:Y:S01]  /*11e90*/  IMAD.MOV.U32 R23, RZ, RZ, R92 ;  /* 0x000000ffff177224 */ /* 0x000fe200078e005c */
[----:B------:R-:W-:Y:S01]  /*11ea0*/  MOV R37, R172 ;  /* 0x000000ac00257202 */ /* 0x000fe20000000f00 */
[----:B------:R-:W-:Y:S01]  /*11eb0*/  IMAD.MOV.U32 R24, RZ, RZ, R128 ;  /* 0x000000ffff187224 */ /* 0x000fe200078e0080 */
[----:B------:R-:W5:Y:S01]  /*11ec0*/  LDL.LU R96, [R1+0x154] ;  /* 0x0001540001607983 */ /* 0x000f620000300800 */
        /* <DEDUP_REMOVED lines=12> */
[----:B------:R-:W-:-:S02]  /*11f90*/  IMAD.MOV.U32 R30, RZ, RZ, R136 ;  /* 0x000000ffff1e7224 */ /* 0x000fc400078e0088 */
[----:B------:R-:W-:Y:S01]  /*11fa0*/  IMAD.MOV.U32 R32, RZ, RZ, R160 ;  /* 0x000000ffff207224 */ /* 0x000fe200078e00a0 */
[----:B------:R-:W5:Y:S01]  /*11fb0*/  LDL.LU R92, [R1+0x114] ;  /* 0x00011400015c7983 */ /* 0x000f620000300800 */
[----:B------:R-:W-:Y:S02]  /*11fc0*/  IMAD.MOV.U32 R33, RZ, RZ, R156 ;  /* 0x000000ffff217224 */ /* 0x000fe400078e009c */
[----:B------:R-:W-:Y:S01]  /*11fd0*/  IMAD.MOV.U32 R36, RZ, RZ, R176 ;  /* 0x000000ffff247224 */ /* 0x000fe200078e00b0 */
[----:B------:R-:W5:Y:S01]  /*11fe0*/  LDL.LU R128, [R1+0xa4] ;  /* 0x0000a40001807983 */ /* 0x000f620000300800 */
[----:B------:R-:W-:Y:S02]  /*11ff0*/  IMAD.MOV.U32 R38, RZ, RZ, R168 ;  /* 0x000000ffff267224 */ /* 0x000fe400078e00a8 */
[----:B------:R-:W-:Y:S01]  /*12000*/  IMAD.MOV.U32 R39, RZ, RZ, R164 ;  /* 0x000000ffff277224 */ /* 0x000fe200078e00a4 */
[----:B------:R-:W5:Y:S01]  /*12010*/  LDL.LU R124, [R1+0xb4] ;  /* 0x0000b400017c7983 */ /* 0x000f620000300800 */
[----:B------:R-:W-:Y:S01]  /*12020*/  IMAD.MOV.U32 R40, RZ, RZ, R192 ;  /* 0x000000ffff287224 */ /* 0x000fe200078e00c0 */
[----:B------:R-:W-:Y:S01]  /*12030*/  MOV R140, R12 ;  /* 0x0000000c008c7202 */ /* 0x000fe20000000f00 */
[----:B------:R-:W-:Y:S01]  /*12040*/  IMAD.MOV.U32 R41, RZ, RZ, R188 ;  /* 0x000000ffff297224 */ /* 0x000fe200078e00bc */
[----:B------:R-:W-:Y:S01]  /*12050*/  MOV R148, R6 ;  /* 0x0000000600947202 */ /* 0x000fe20000000f00 */
[----:B------:R-:W-:-:S02]  /*12060*/  IMAD.MOV.U32 R42, RZ, RZ, R184 ;  /* 0x000000ffff2a7224 */ /* 0x000fc400078e00b8 */
[----:B------:R-:W-:Y:S02]  /*12070*/  IMAD.MOV.U32 R44, RZ, RZ, R208 ;  /* 0x000000ffff2c7224 */ /* 0x000fe400078e00d0 */
[----:B------:R-:W-:Y:S02]  /*12080*/  IMAD.MOV.U32 R45, RZ, RZ, R204 ;  /* 0x000000ffff2d7224 */ /* 0x000fe400078e00cc */
[----:B------:R-:W-:Y:S02]  /*12090*/  IMAD.MOV.U32 R46, RZ, RZ, R200 ;  /* 0x000000ffff2e7224 */ /* 0x000fe400078e00c8 */
[----:B------:R-:W-:Y:S02]  /*120a0*/  IMAD.MOV.U32 R47, RZ, RZ, R196 ;  /* 0x000000ffff2f7224 */ /* 0x000fe400078e00c4 */
[----:B------:R-:W-:Y:S02]  /*120b0*/  IMAD.MOV.U32 R48, RZ, RZ, R224 ;  /* 0x000000ffff307224 */ /* 0x000fe400078e00e0 */
        /* <DEDUP_REMOVED lines=16> */
[----:B------:R-:W-:Y:S01]  /*121c0*/  IMAD.MOV.U32 R172, RZ, RZ, R4 ;  /* 0x000000ffffac7224 */ /* 0x000fe200078e0004 */
[----:B------:R1:W-:Y:S01]  /*121d0*/  STTM.x64 tmem[UR11+0x100], R16 ;  /* 0x00010010000079ed */ /* 0x0003e2000834000b */
        /* <DEDUP_REMOVED lines=12> */
[----:B-1----:R-:W-:Y:S01]  /*122a0*/  IMAD.MOV.U32 R16, RZ, RZ, R145 ;  /* 0x000000ffff107224 */ /* 0x002fe200078e0091 */
[----:B------:R-:W-:Y:S01]  /*122b0*/  MOV R19, R133 ;  /* 0x0000008500137202 */ /* 0x000fe20000000f00 */
[----:B------:R-:W-:Y:S01]  /*122c0*/  IMAD.MOV.U32 R17, RZ, RZ, R141 ;  /* 0x000000ffff117224 */ /* 0x000fe200078e008d */
        /* <DEDUP_REMOVED lines=38> */
[----:B------:R-:W-:Y:S01]  /*12530*/  IMAD.MOV.U32 R57, RZ, RZ, R120 ;  /* 0x000000ffff397224 */ /* 0x000fe200078e0078 */
[----:B--2---:R-:W-:Y:S01]  /*12540*/  MOV R67, R108 ;  /* 0x0000006c00437202 */ /* 0x004fe20000000f00 */
[----:B---3--:R-:W-:Y:S02]  /*12550*/  IMAD.MOV.U32 R66, RZ, RZ, R104 ;  /* 0x000000ffff427224 */ /* 0x008fe400078e0068 */
[----:B----4-:R-:W-:Y:S02]  /*12560*/  IMAD.MOV.U32 R65, RZ, RZ, R100 ;  /* 0x000000ffff417224 */ /* 0x010fe400078e0064 */
[----:B-----5:R-:W-:-:S02]  /*12570*/  IMAD.MOV.U32 R64, RZ, RZ, R96 ;  /* 0x000000ffff407224 */ /* 0x020fc400078e0060 */
[----:B------:R-:W-:Y:S02]  /*12580*/  IMAD.MOV.U32 R63, RZ, RZ, R112 ;  /* 0x000000ffff3f7224 */ /* 0x000fe400078e0070 */
[----:B------:R-:W-:Y:S01]  /*12590*/  IMAD.MOV.U32 R62, RZ, RZ, R84 ;  /* 0x000000ffff3e7224 */ /* 0x000fe200078e0054 */
[----:B------:R-:W-:Y:S01]  /*125a0*/  MOV R61, R88 ;  /* 0x00000058003d7202 */ /* 0x000fe20000000f00 */
[----:B------:R-:W-:Y:S02]  /*125b0*/  IMAD.MOV.U32 R60, RZ, RZ, R92 ;  /* 0x000000ffff3c7224 */ /* 0x000fe400078e005c */
[----:B------:R-:W-:Y:S02]  /*125c0*/  IMAD.MOV.U32 R59, RZ, RZ, R128 ;  /* 0x000000ffff3b7224 */ /* 0x000fe400078e0080 */
[----:B------:R-:W-:-:S04]  /*125d0*/  IMAD.MOV.U32 R58, RZ, RZ, R124 ;  /* 0x000000ffff3a7224 */ /* 0x000fc800078e007c */
[----:B------:R2:W-:Y:S03]  /*125e0*/  STTM.x64 tmem[UR11+0x140], R4 ;  /* 0x00014004000079ed */ /* 0x0005e6000834000b */
.L_x_6:
[----:B--2---:R-:W2:Y:S04]  /*125f0*/  LDL.LU.64 R10, [R1+0x178] ;  /* 0x00017800010a7983 */ /* 0x004ea80000300a00 */
[----:B------:R-:W3:Y:S04]  /*12600*/  LDL.LU.64 R8, [R1+0x1d0] ;  /* 0x0001d00001087983 */ /* 0x000ee80000300a00 */
[----:B------:R-:W4:Y:S04]  /*12610*/  LDL.LU.64 R30, [R1+0x1b0] ;  /* 0x0001b000011e7983 */ /* 0x000f280000300a00 */
[----:B------:R-:W5:Y:S04]  /*12620*/  LDL.LU.64 R26, [R1+0x198] ;  /* 0x00019800011a7983 */ /* 0x000f680000300a00 */
[----:B------:R-:W2:Y:S04]  /*12630*/  LDL.LU.64 R20, [R1+0x190] ;  /* 0x0001900001147983 */ /* 0x000ea80000300a00 */
[----:B------:R-:W2:Y:S04]  /*12640*/  LDL.LU.64 R14, [R1+0x1b8] ;  /* 0x0001b800010e7983 */ /* 0x000ea80000300a00 */
[----:B------:R-:W2:Y:S04]  /*12650*/  LDL.LU.64 R28, [R1+0x1d8] ;  /* 0x0001d800011c7983 */ /* 0x000ea80000300a00 */
[----:B------:R-:W2:Y:S04]  /*12660*/  LDL.LU.64 R6, [R1+0x1f8] ;  /* 0x0001f80001067983 */ /* 0x000ea80000300a00 */
[----:B-1----:R-:W2:Y:S04]  /*12670*/  LDL.LU.64 R16, [R1+0x180] ;  /* 0x0001800001107983 */ /* 0x002ea80000300a00 */
[----:B------:R-:W2:Y:S04]  /*12680*/  LDL.LU.64 R4, [R1+0x160] ;  /* 0x0001600001047983 */ /* 0x000ea80000300a00 */
[----:B------:R-:W2:Y:S04]  /*12690*/  LDL.LU.64 R18, [R1+0x230] ;  /* 0x0002300001127983 */ /* 0x000ea80000300a00 */
[----:B------:R-:W2:Y:S04]  /*126a0*/  LDL.LU.64 R24, [R1+0x210] ;  /* 0x0002100001187983 */ /* 0x000ea80000300a00 */
[----:B------:R-:W2:Y:S04]  /*126b0*/  LDL.LU.64 R12, [R1+0x1f0] ;  /* 0x0001f000010c7983 */ /* 0x000ea80000300a00 */
[----:B------:R-:W2:Y:S04]  /*126c0*/  LDL.LU.64 R32, [R1+0x238] ;  /* 0x0002380001207983 */ /* 0x000ea80000300a00 */
[----:B------:R-:W3:Y:S04]  /*126d0*/  LDL.LU.64 R22, [R1+0x218] ;  /* 0x0002180001167983 */ /* 0x000ee80000300a00 */
[----:B------:R-:W3:Y:S04]  /*126e0*/  LDL.LU.64 R46, [R1+0x248] ;  /* 0x00024800012e7983 */ /* 0x000ee80000300a00 */
[----:B------:R-:W4:Y:S04]  /*126f0*/  LDL.LU.64 R40, [R1+0x228] ;  /* 0x0002280001287983 */ /* 0x000f280000300a00 */
[----:B------:R-:W5:Y:S04]  /*12700*/  LDL.LU.64 R34, [R1+0x208] ;  /* 0x0002080001227983 */ /* 0x000f680000300a00 */
[----:B------:R-:W5:Y:S01]  /*12710*/  LDL.LU.64 R62, [R1+0x1e8] ;  /* 0x0001e800013e7983 */ /* 0x000f620000300a00 */
[----:B------:R-:W-:-:S02]  /*12720*/  USHF.R.S32.HI UR13, URZ, 0x1f, UR5 ;  /* 0x0000001fff0d7899 */ /* 0x000fc40008011405 */
[----:B------:R-:W-:Y:S01]  /*12730*/  USHF.L.U32 UR12, UR5, 0x2, URZ ;  /* 0x00000002050c7899 */ /* 0x000fe200080006ff */
[----:B------:R-:W5:Y:S01]  /*12740*/  LDL.LU.64 R60, [R1+0x1c8] ;  /* 0x0001c800013c7983 */ /* 0x000f620000300a00 */
[----:B------:R-:W-:-:S03]  /*12750*/  USHF.L.U64.HI UR13, UR5, 0x2, UR13 ;  /* 0x00000002050d7899 */ /* 0x000fc6000801020d */
[----:B------:R-:W5:Y:S04]  /*12760*/  LDL.LU.64 R54, [R1+0x1a8] ;  /* 0x0001a80001367983 */ /* 0x000f680000300a00 */
[----:B------:R-:W5:Y:S01]  /*12770*/  LDL.LU.64 R42, [R1+0x188] ;  /* 0x00018800012a7983 */ /* 0x000f620000300a00 */
[----:B--2---:R-:W-:Y:S02]  /*12780*/  IMAD.MOV.U32 R36, RZ, RZ, R32 ;  /* 0x000000ffff247224 */ /* 0x004fe400078e0020 */
[----:B------:R-:W-:Y:S01]  /*12790*/  IMAD.MOV.U32 R37, RZ, RZ, R33 ;  /* 0x000000ffff257224 */ /* 0x000fe200078e0021 */
[----:B---3--:R-:W-:Y:S02]  /*127a0*/  IADD3 R44, P2, PT, R46, UR12, RZ ;  /* 0x0000000c2e2c7c10 */ /* 0x008fe4000ff5e0ff */
[----:B----4-:R-:W-:-:S02]  /*127b0*/  IADD3 R38, P3, PT, R40, UR12, RZ ;  /* 0x0000000c28267c10 */ /* 0x010fc4000ff7e0ff */
[----:B------:R-:W-:Y:S02]  /*127c0*/  IADD3.X R45, PT, PT, R47, UR13, RZ, P2, !PT ;  /* 0x0000000d2f2d7c10 */ /* 0x000fe400097fe4ff */
[----:B-----5:R-:W-:Y:S02]  /*127d0*/  IADD3 R32, P4, PT, R34, UR12, RZ ;  /* 0x0000000c22207c10 */ /* 0x020fe4000ff9e0ff */
[----:B------:R-:W-:Y:S02]  /*127e0*/  IADD3.X R39, PT, PT, R41, UR13, RZ, P3, !PT ;  /* 0x0000000d29277c10 */ /* 0x000fe40009ffe4ff */
[----:B------:R-:W-:Y:S01]  /*127f0*/  IADD3.X R33, PT, PT, R35, UR13, RZ, P4, !PT ;  /* 0x0000000d23217c10 */ /* 0x000fe2000a7fe4ff */
[----:B------:R-:W-:Y:S04]  /*12800*/  STL.64 [R1+0xaf8], R44 ;  /* 0x000af82c01007387 */ /* 0x000fe80000100a00 */
[----:B------:R-:W-:Y:S04]  /*12810*/  STL.64 [R1+0xb18], R38 ;  /* 0x000b182601007387 */ /* 0x000fe80000100a00 */
[----:B------:R1:W-:Y:S04]  /*12820*/  STL.64 [R1+0xb38], R32 ;  /* 0x000b382001007387 */ /* 0x0003e80000100a00 */
[----:B------:R-:W2:Y:S04]  /*12830*/  LDL.LU.64 R56, [R1+0x170] ;  /* 0x0001700001387983 */ /* 0x000ea80000300a00 */
[----:B------:R-:W3:Y:S04]  /*12840*/  LDL.LU.64 R52, [R1+0x240] ;  /* 0x0002400001347983 */ /* 0x000ee80000300a00 */
[----:B------:R-:W4:Y:S04]  /*12850*/  LDL.LU.64 R46, [R1+0x220] ;  /* 0x00022000012e7983 */ /* 0x000f280000300a00 */
[----:B-1----:R-:W5:Y:S01]  /*12860*/  LDL.LU.64 R32, [R1+0x200] ;  /* 0x0002000001207983 */ /* 0x002f620000300a00 */
[----:B------:R-:W-:-:S03]  /*12870*/  IADD3 R40, P2, PT, R62, UR12, RZ ;  /* 0x0000000c3e287c10 */ /* 0x000fc6000ff5e0ff */
[----:B------:R-:W5:Y:S04]  /*12880*/  LDL.LU.64 R48, [R1+0x1e0] ;  /* 0x0001e00001307983 */ /* 0x000f680000300a00 */
[----:B------:R-:W5:Y:S01]  /*12890*/  LDL.LU.64 R44, [R1+0x1c0] ;  /* 0x0001c000012c7983 */ /* 0x000f620000300a00 */
[----:B------:R-:W-:-:S03]  /*128a0*/  IADD3.X R41, PT, PT, R63, UR13, RZ, P2, !PT ;  /* 0x0000000d3f297c10 */ /* 0x000fc600097fe4ff */
[----:B------:R-:W5:Y:S04]  /*128b0*/  LDL.LU.64 R38, [R1+0x1a0] ;  /* 0x0001a00001267983 */ /* 0x000f680000300a00 */
[----:B------:R1:W-:Y:S04]  /*128c0*/  STL.64 [R1+0xb58], R40 ;  /* 0x000b582801007387 */ /* 0x0003e80000100a00 */
[----:B-1----:R-:W5:Y:S01]  /*128d0*/  LDL.LU.64 R40, [R1+0x168] ;  /* 0x0001680001287983 */ /* 0x002f620000300a00 */
[----:B------:R-:W-:Y:S02]  /*128e0*/  IADD3 R58, P3, PT, R60, UR12, RZ ;  /* 0x0000000c3c3a7c10 */ /* 0x000fe4000ff7e0ff */
[----:B------:R-:W-:-:S02]  /*128f0*/  IADD3 R50, P4, PT, R54, UR12, RZ ;  /* 0x0000000c36327c10 */ /* 0x000fc4000ff9e0ff */
[----:B------:R-:W-:Y:S02]  /*12900*/  IADD3 R34, P5, PT, R42, UR12, RZ ;  /* 0x0000000c2a227c10 */ /* 0x000fe4000ffbe0ff */
[----:B------:R-:W-:Y:S02]  /*12910*/  IADD3.X R59, PT, PT, R61, UR13, RZ, P3, !PT ;  /* 0x0000000d3d3b7c10 */ /* 0x000fe40009ffe4ff */
[----:B------:R-:W-:Y:S02]  /*12920*/  IADD3.X R51, PT, PT, R55, UR13, RZ, P4, !PT ;  /* 0x0000000d37337c10 */ /* 0x000fe4000a7fe4ff */
[----:B------:R-:W-:Y:S01]  /*12930*/  IADD3.X R35, PT, PT, R43, UR13, RZ, P5, !PT ;  /* 0x0000000d2b237c10 */ /* 0x000fe2000affe4ff */
[----:B------:R-:W-:Y:S04]  /*12940*/  STL.64 [R1+0xb70], R58 ;  /* 0x000b703a01007387 */ /* 0x000fe80000100a00 */
[----:B------:R-:W-:Y:S04]  /*12950*/  STL.64 [R1+0xb88], R50 ;  /* 0x000b883201007387 */ /* 0x000fe80000100a00 */
[----:B------:R1:W-:Y:S02]  /*12960*/  STL.64 [R1+0xba0], R34 ;  /* 0x000ba02201007387 */ /* 0x0003e40000100a00 */
[----:B-1----:R-:W-:-:S02]  /*12970*/  IMAD.MOV.U32 R34, RZ, RZ, R30 ;  /* 0x000000ffff227224 */ /* 0x002fc400078e001e */
[----:B------:R-:W-:Y:S02]  /*12980*/  IMAD.MOV.U32 R30, RZ, RZ, R28 ;  /* 0x000000ffff1e7224 */ /* 0x000fe400078e001c */
[----:B------:R-:W-:Y:S01]  /*12990*/  IMAD.MOV.U32 R35, RZ, RZ, R31 ;  /* 0x000000ffff237224 */ /* 0x000fe200078e001f */
[----:B------:R-:W-:Y:S02]  /*129a0*/  MOV R31, R29 ;  /* 0x0000001d001f7202 */ /* 0x000fe40000000f00 */
[----:B--2---:R-:W-:Y:S02]  /*129b0*/  IADD3 R54, P5, PT, R56, UR12, RZ ;  /* 0x0000000c38367c10 */ /* 0x004fe4000ffbe0ff */
[----:B---3--:R-:W-:Y:S02]  /*129c0*/  IADD3 R50, P2, PT, R52, UR12, RZ ;  /* 0x0000000c34327c10 */ /* 0x008fe4000ff5e0ff */
[----:B------:R-:W-:Y:S02]  /*129d0*/  IADD3.X R55, PT, PT, R57, UR13, RZ, P5, !PT ;  /* 0x0000000d39377c10 */ /* 0x000fe4000affe4ff */
[----:B----4-:R-:W-:-:S02]  /*129e0*/  IADD3 R42, P3, PT, R46, UR12, RZ ;  /* 0x0000000c2e2a7c10 */ /* 0x010fc4000ff7e0ff */
[----:B------:R-:W-:Y:S02]  /*129f0*/  IADD3.X R51, PT, PT, R53, UR13, RZ, P2, !PT ;  /* 0x0000000d35337c10 */ /* 0x000fe400097fe4ff */
[----:B-----5:R-:W-:Y:S02]  /*12a00*/  IADD3 R28, P4, PT, R32, UR12, RZ ;  /* 0x0000000c201c7c10 */ /* 0x020fe4000ff9e0ff */
[----:B------:R-:W-:Y:S01]  /*12a10*/  IADD3.X R43, PT, PT, R47, UR13, RZ, P3, !PT ;  /* 0x0000000d2f2b7c10 */ /* 0x000fe20009ffe4ff */
[----:B------:R-:W-:Y:S01]  /*12a20*/  STL.64 [R1+0xbb0], R54 ;  /* 0x000bb03601007387 */ /* 0x000fe20000100a00 */
[----:B------:R-:W-:Y:S02]  /*12a30*/  IADD3.X R29, PT, PT, R33, UR13, RZ, P4, !PT ;  /* 0x0000000d211d7c10 */ /* 0x000fe4000a7fe4ff */
[----:B------:R-:W-:Y:S01]  /*12a40*/  IADD3 R46, P2, PT, R48, UR12, RZ ;  /* 0x0000000c302e7c10 */ /* 0x000fe2000ff5e0ff */
[----:B------:R-:W-:Y:S04]  /*12a50*/  STL.64 [R1+0xae0], R50 ;  /* 0x000ae03201007387 */ /* 0x000fe80000100a00 */
[----:B------:R1:W-:Y:S01]  /*12a60*/  STL.64 [R1+0xb00], R42 ;  /* 0x000b002a01007387 */ /* 0x0003e20000100a00 */
[----:B------:R-:W-:-:S03]  /*12a70*/  IADD3 R32, P4, PT, R38, UR12, RZ ;  /* 0x0000000c26207c10 */ /* 0x000fc6000ff9e0ff */
[----:B------:R2:W-:Y:S01]  /*12a80*/  STL.64 [R1+0xb20], R28 ;  /* 0x000b201c01007387 */ /* 0x0005e20000100a00 */
[----:B------:R-:W-:Y:S02]  /*12a90*/  IADD3.X R47, PT, PT, R49, UR13, RZ, P2, !PT ;  /* 0x0000000d312f7c10 */ /* 0x000fe400097fe4ff */
[----:B------:R-:W-:Y:S02]  /*12aa0*/  IADD3.X R33, PT, PT, R39, UR13, RZ, P4, !PT ;  /* 0x0000000d27217c10 */ /* 0x000fe4000a7fe4ff */
[----:B-1----:R-:W-:Y:S01]  /*12ab0*/  IADD3 R42, P3, PT, R44, UR12, RZ ;  /* 0x0000000c2c2a7c10 */ /* 0x002fe2000ff7e0ff */
[----:B--2---:R-:W-:Y:S01]  /*12ac0*/  IMAD.MOV.U32 R28, RZ, RZ, R4 ;  /* 0x000000ffff1c7224 */ /* 0x004fe200078e0004 */
[----:B------:R-:W-:Y:S02]  /*12ad0*/  IADD3 R4, P5, PT, R16, UR12, RZ ;  /* 0x0000000c10047c10 */ /* 0x000fe4000ffbe0ff */
[----:B------:R-:W-:Y:S01]  /*12ae0*/  IADD3.X R43, PT, PT, R45, UR13, RZ, P3, !PT ;  /* 0x0000000d2d2b7c10 */ /* 0x000fe20009ffe4ff */
[----:B------:R-:W-:Y:S01]  /*12af0*/  IMAD.MOV.U32 R29, RZ, RZ, R5 ;  /* 0x000000ffff1d7224 */ /* 0x000fe200078e0005 */
[----:B------:R-:W-:Y:S01]  /*12b00*/  IADD3.X R5, PT, PT, R17, UR13, RZ, P5, !PT ;  /* 0x0000000d11057c10 */ /* 0x000fe2000affe4ff */
[----:B------:R-:W-:Y:S01]  /*12b10*/  STL.64 [R1+0xb40], R46 ;  /* 0x000b402e01007387 */ /* 0x000fe20000100a00 */
[----:B------:R-:W-:-:S02]  /*12b20*/  IADD3 R16, P3, PT, R22, UR12, RZ ;  /* 0x0000000c16107c10 */ /* 0x000fc4000ff7e0ff */
[----:B------:R-:W-:Y:S01]  /*12b30*/  IADD3 R38, P5, PT, R40, UR12, RZ ;  /* 0x0000000c28267c10 */ /* 0x000fe2000ffbe0ff */
[----:B------:R-:W-:Y:S01]  /*12b40*/  STL.64 [R1+0xb60], R42 ;  /* 0x000b602a01007387 */ /* 0x000fe20000100a00 */
[----:B------:R-:W-:-:S03]  /*12b50*/  IADD3.X R17, PT, PT, R23, UR13, RZ, P3, !PT ;  /* 0x0000000d17117c10 */ /* 0x000fc60009ffe4ff */
[----:B------:R1:W-:Y:S01]  /*12b60*/  STL.64 [R1+0xb78], R32 ;  /* 0x000b782001007387 */ /* 0x0003e20000100a00 */
[----:B------:R-:W-:-:S03]  /*12b70*/  IADD3.X R39, PT, PT, R41, UR13, RZ, P5, !PT ;  /* 0x0000000d29277c10 */ /* 0x000fc6000affe4ff */
[----:B------:R2:W-:Y:S01]  /*12b80*/  STL.64 [R1+0xb90], R4 ;  /* 0x000b900401007387 */ /* 0x0005e20000100a00 */
[----:B-1----:R-:W-:Y:S02]  /*12b90*/  IADD3 R32, P2, PT, R36, UR12, RZ ;  /* 0x0000000c24207c10 */ /* 0x002fe4000ff5e0ff */
[----:B--2---:R-:W-:Y:S02]  /*12ba0*/  IADD3 R4, P4, PT, R6, UR12, RZ ;  /* 0x0000000c06047c10 */ /* 0x004fe4000ff9e0ff */
[----:B------:R-:W-:Y:S02]  /*12bb0*/  IADD3 R6, P3, PT, R14, UR12, RZ ;  /* 0x0000000c0e067c10 */ /* 0x000fe4000ff7e0ff */
[----:B------:R-:W-:Y:S02]  /*12bc0*/  IADD3.X R33, PT, PT, R37, UR13, RZ, P2, !PT ;  /* 0x0000000d25217c10 */ /* 0x000fe400097fe4ff */
[----:B------:R-:W-:Y:S01]  /*12bd0*/  IADD3.X R5, PT, PT, R7, UR13, RZ, P4, !PT ;  /* 0x0000000d07057c10 */ /* 0x000fe2000a7fe4ff */
[----:B------:R-:W-:Y:S01]  /*12be0*/  STL.64 [R1+0xba8], R38 ;  /* 0x000ba82601007387 */ /* 0x000fe20000100a00 */
[----:B------:R-:W-:-:S02]  /*12bf0*/  IADD3.X R7, PT, PT, R15, UR13, RZ, P3, !PT ;  /* 0x0000000d0f077c10 */ /* 0x000fc40009ffe4ff */
[----:B------:R-:W-:Y:S01]  /*12c00*/  IADD3 R22, P2, PT, R30, UR12, RZ ;  /* 0x0000000c1e167c10 */ /* 0x000fe2000ff5e0ff */
[----:B------:R-:W-:Y:S04]  /*12c10*/  STL.64 [R1+0xad0], R32 ;  /* 0x000ad02001007387 */ /* 0x000fe80000100a00 */
[----:B------:R-:W-:Y:S01]  /*12c20*/  STL.64 [R1+0xae8], R16 ;  /* 0x000ae81001007387 */ /* 0x000fe20000100a00 */
[----:B------:R-:W-:-:S03]  /*12c30*/  IADD3.X R23, PT, PT, R31, UR13, RZ, P2, !PT ;  /* 0x0000000d1f177c10 */ /* 0x000fc600097fe4ff */
[----:B------:R-:W-:Y:S04]  /*12c40*/  STL.64 [R1+0xb08], R4 ;  /* 0x000b080401007387 */ /* 0x000fe80000100a00 */
[----:B------:R1:W-:Y:S04]  /*12c50*/  STL.64 [R1+0xb48], R6 ;  /* 0x000b480601007387 */ /* 0x0003e80000100a00 */
[----:B-1----:R-:W2:Y:S04]  /*12c60*/  LDL.LU.64 R6, [R1+0xaa0] ;  /* 0x000aa00001067983 */ /* 0x002ea80000300a00 */
[----:B------:R1:W-:Y:S04]  /*12c70*/  STL.64 [R1+0xb28], R22 ;  /* 0x000b281601007387 */ /* 0x0003e80000100a00 */
[----:B------:R-:W3:Y:S04]  /*12c80*/  LDL.LU.64 R32, [R1+0xa98] ;  /* 0x000a980001207983 */ /* 0x000ee80000300a00 */
[----:B-1----:R-:W4:Y:S04]  /*12c90*/  LDL.LU.64 R22, [R1+0xa90] ;  /* 0x000a900001167983 */ /* 0x002f280000300a00 */
[----:B------:R-:W5:Y:S01]  /*12ca0*/  LDL.LU.64 R14, [R1+0xa88] ;  /* 0x000a8800010e7983 */ /* 0x000f620000300a00 */
[----:B------:R-:W-:-:S02]  /*12cb0*/  IADD3 R16, P4, PT, R26, UR12, RZ ;  /* 0x0000000c1a107c10 */ /* 0x000fc4000ff9e0ff */
[----:B------:R-:W-:Y:S02]  /*12cc0*/  IADD3 R4, P5, PT, R10, UR12, RZ ;  /* 0x0000000c0a047c10 */ /* 0x000fe4000ffbe0ff */
[----:B------:R-:W-:Y:S02]  /*12cd0*/  IADD3 R10, P2, PT, R18, UR12, RZ ;  /* 0x0000000c120a7c10 */ /* 0x000fe4000ff5e0ff */
[----:B------:R-:W-:Y:S02]  /*12ce0*/  IADD3.X R17, PT, PT, R27, UR13, RZ, P4, !PT ;  /* 0x0000000d1b117c10 */ /* 0x000fe4000a7fe4ff */
[----:B------:R-:W-:Y:S02]  /*12cf0*/  IADD3.X R5, PT, PT, R11, UR13, RZ, P5, !PT ;  /* 0x0000000d0b057c10 */ /* 0x000fe4000affe4ff */
[----:B------:R-:W-:Y:S02]  /*12d00*/  IADD3 R26, P5, PT, R28, UR12, RZ ;  /* 0x0000000c1c1a7c10 */ /* 0x000fe4000ffbe0ff */
[----:B------:R-:W-:Y:S01]  /*12d10*/  IADD3.X R11, PT, PT, R19, UR13, RZ, P2, !PT ;  /* 0x0000000d130b7c10 */ /* 0x000fe200097fe4ff */
[----:B------:R-:W-:Y:S01]  /*12d20*/  STL.64 [R1+0xb68], R16 ;  /* 0x000b681001007387 */ /* 0x000fe20000100a00 */
[----:B------:R-:W-:-:S03]  /*12d30*/  IADD3.X R27, PT, PT, R29, UR13, RZ, P5, !PT ;  /* 0x0000000d1d1b7c10 */ /* 0x000fc6000affe4ff */
[----:B------:R1:W-:Y:S04]  /*12d40*/  STL.64 [R1+0xb80], R4 ;  /* 0x000b800401007387 */ /* 0x0003e80000100a00 */
[----:B------:R1:W-:Y:S02]  /*12d50*/  STL.64 [R1+0xac8], R10 ;  /* 0x000ac80a01007387 */ /* 0x0003e40000100a00 */
[----:B-1----:R-:W-:Y:S02]  /*12d60*/  IADD3 R4, P4, PT, R12, UR12, RZ ;  /* 0x0000000c0c047c10 */ /* 0x002fe4000ff9e0ff */
[----:B------:R-:W3:Y:S02]  /*12d70*/  LDL.LU.64 R10, [R1+0xa80] ;  /* 0x000a8000010a7983 */ /* 0x000ee40000300a00 */
[----:B------:R-:W-:-:S02]  /*12d80*/  IADD3.X R5, PT, PT, R13, UR13, RZ, P4, !PT ;  /* 0x0000000d0d057c10 */ /* 0x000fc4000a7fe4ff */
[----:B------:R1:W-:Y:S01]  /*12d90*/  STL.64 [R1+0xb98], R26 ;  /* 0x000b981a01007387 */ /* 0x0003e20000100a00 */
[----:B------:R-:W-:-:S03]  /*12da0*/  IADD3 R16, P3, PT, R24, UR12, RZ ;  /* 0x0000000c18107c10 */ /* 0x000fc6000ff7e0ff */
[----:B------:R-:W3:Y:S01]  /*12db0*/  LDL.LU.64 R30, [R1+0xa78] ;  /* 0x000a7800011e7983 */ /* 0x000ee20000300a00 */
[----:B------:R-:W-:-:S03]  /*12dc0*/  IADD3.X R17, PT, PT, R25, UR13, RZ, P3, !PT ;  /* 0x0000000d19117c10 */ /* 0x000fc60009ffe4ff */
[----:B-1----:R-:W3:Y:S04]  /*12dd0*/  LDL.LU.64 R26, [R1+0xa70] ;  /* 0x000a7000011a7983 */ /* 0x002ee80000300a00 */
[----:B------:R-:W3:Y:S04]  /*12de0*/  LDL.LU.64 R18, [R1+0xa68] ;  /* 0x000a680001127983 */ /* 0x000ee80000300a00 */
[----:B------:R1:W-:Y:S01]  /*12df0*/  STL.64 [R1+0xaf0], R4 ;  /* 0x000af00401007387 */ /* 0x0003e20000100a00 */
[----:B------:R-:W-:Y:S01]  /*12e00*/  USHF.R.S32.HI UR15, URZ, 0x1f, UR4 ;  /* 0x0000001fff0f7899 */ /* 0x000fe20008011404 */
[----:B------:R-:W-:-:S02]  /*12e10*/  IADD3 R28, P3, PT, R34, UR12, RZ ;  /* 0x0000000c221c7c10 */ /* 0x000fc4000ff7e0ff */
[----:B------:R1:W-:Y:S01]  /*12e20*/  STL.64 [R1+0xad8], R16 ;  /* 0x000ad81001007387 */ /* 0x0003e20000100a00 */
[----:B------:R-:W-:Y:S01]  /*12e30*/  USHF.L.U32 UR14, UR4, 0x2, URZ ;  /* 0x00000002040e7899 */ /* 0x000fe200080006ff */
[----:B-1----:R-:W-:-:S04]  /*12e40*/  IADD3 R4, P2, PT, R8, UR12, RZ ;  /* 0x0000000c08047c10 */ /* 0x002fc8000ff5e0ff */
[----:B------:R-:W-:Y:S02]  /*12e50*/  IADD3.X R5, PT, PT, R9, UR13, RZ, P2, !PT ;  /* 0x0000000d09057c10 */ /* 0x000fe400097fe4ff */
[----:B------:R-:W3:Y:S01]  /*12e60*/  LDL.LU.64 R8, [R1+0xa60] ;  /* 0x000a600001087983 */ /* 0x000ee20000300a00 */
[----:B------:R-:W-:Y:S01]  /*12e70*/  IADD3 R12, P4, PT, R20, UR12, RZ ;  /* 0x0000000c140c7c10 */ /* 0x000fe2000ff9e0ff */
[----:B------:R-:W-:Y:S01]  /*12e80*/  USHF.L.U64.HI UR15, UR4, 0x2, UR15 ;  /* 0x00000002040f7899 */ /* 0x000fe2000801020f */
[----:B------:R-:W-:Y:S01]  /*12e90*/  IADD3.X R29, PT, PT, R35, UR13, RZ, P3, !PT ;  /* 0x0000000d231d7c10 */ /* 0x000fe20009ffe4ff */
[----:B------:R-:W3:Y:S01]  /*12ea0*/  LDL.LU.64 R24, [R1+0xa58] ;  /* 0x000a580001187983 */ /* 0x000ee20000300a00 */
[----:B------:R-:W-:-:S03]  /*12eb0*/  IADD3.X R13, PT, PT, R21, UR13, RZ, P4, !PT ;  /* 0x0000000d150d7c10 */ /* 0x000fc6000a7fe4ff */
[----:B------:R-:W3:Y:S04]  /*12ec0*/  LDL.LU.64 R16, [R1+0xa50] ;  /* 0x000a500001107983 */ /* 0x000ee80000300a00 */
[----:B------:R1:W-:Y:S04]  /*12ed0*/  STL.64 [R1+0xb10], R4 ;  /* 0x000b100401007387 */ /* 0x0003e80000100a00 */
[----:B-1----:R-:W3:Y:S04]  /*12ee0*/  LDL.LU.64 R4, [R1+0xa48] ;  /* 0x000a480001047983 */ /* 0x002ee80000300a00 */
[----:B------:R1:W-:Y:S04]  /*12ef0*/  STL.64 [R1+0xb30], R28 ;  /* 0x000b301c01007387 */ /* 0x0003e80000100a00 */
[----:B------:R1:W-:Y:S01]  /*12f00*/  STL.64 [R1+0xb50], R12 ;  /* 0x000b500c01007387 */ /* 0x0003e20000100a00 */
[----:B--2---:R-:W-:-:S04]  /*12f10*/  IADD3 R68, P2, PT, R6, UR14, RZ ;  /* 0x0000000e06447c10 */ /* 0x004fc8000ff5e0ff */
[----:B------:R-:W-:Y:S02]  /*12f20*/  IADD3.X R69, PT, PT, R7, UR15, RZ, P2, !PT ;  /* 0x0000000f07457c10 */ /* 0x000fe400097fe4ff */
[----:B------:R-:W2:Y:S04]  /*12f30*/  LDL.LU.64 R6, [R1+0xa28] ;  /* 0x000a280001067983 */ /* 0x000ea80000300a00 */
[----:B-1----:R-:W2:Y:S04]  /*12f40*/  LDL.LU.64 R28, [R1+0xa20] ;  /* 0x000a2000011c7983 */ /* 0x002ea80000300a00 */
[----:B------:R-:W2:Y:S04]  /*12f50*/  LDL.LU.64 R20, [R1+0xa18] ;  /* 0x000a180001147983 */ /* 0x000ea80000300a00 */
[----:B------:R-:W2:Y:S01]  /*12f60*/  LDL.LU.64 R12, [R1+0xa10] ;  /* 0x000a1000010c7983 */ /* 0x000ea20000300a00 */
[----:B-----5:R-:W-:-:S04]  /*12f70*/  IADD3 R74, P5, PT, R14, UR14, RZ ;  /* 0x0000000e0e4a7c10 */ /* 0x020fc8000ffbe0ff */
[----:B------:R-:W-:Y:S02]  /*12f80*/  IADD3.X R75, PT, PT, R15, UR15, RZ, P5, !PT ;  /* 0x0000000f0f4b7c10 */ /* 0x000fe4000affe4ff */
[----:B------:R-:W5:Y:S01]  /*12f90*/  LDL.LU.64 R14, [R1+0xa08] ;  /* 0x000a0800010e7983 */ /* 0x000f620000300a00 */
[----:B----4-:R-:W-:-:S03]  /*12fa0*/  IADD3 R72, P4, PT, R22, UR14, RZ ;  /* 0x0000000e16487c10 */ /* 0x010fc6000ff9e0ff */
[----:B------:R-:W4:Y:S01]  /*12fb0*/  LDL.LU.64 R36, [R1+0xa00] ;  /* 0x000a000001247983 */ /* 0x000f220000300a00 */
[----:B------:R-:W-:-:S03]  /*12fc0*/  IADD3.X R73, PT, PT, R23, UR15, RZ, P4, !PT ;  /* 0x0000000f17497c10 */ /* 0x000fc6000a7fe4ff */
[----:B------:R-:W4:Y:S01]  /*12fd0*/  LDL.LU.64 R22, [R1+0x9f8] ;  /* 0x0009f80001167983 */ /* 0x000f220000300a00 */
[----:B---3--:R-:W-:Y:S02]  /*12fe0*/  IADD3 R70, P3, PT, R32, UR14, RZ ;  /* 0x0000000e20467c10 */ /* 0x008fe4000ff7e0ff */
[----:B------:R-:W-:-:S04]  /*12ff0*/  IADD3 R76, P2, PT, R10, UR14, RZ ;  /* 0x0000000e0a4c7c10 */ /* 0x000fc8000ff5e0ff */
[----:B------:R-:W-:Y:S02]  /*13000*/  IADD3.X R77, PT, PT, R11, UR15, RZ, P2, !PT ;  /* 0x0000000f0b4d7c10 */ /* 0x000fe400097fe4ff */
[----:B------:R-:W3:Y:S01]  /*13010*/  LDL.LU.64 R10, [R1+0x9f0] ;  /* 0x0009f000010a7983 */ /* 0x000ee20000300a00 */
[----:B------:R-:W-:Y:S02]  /*13020*/  IADD3.X R71, PT, PT, R33, UR15, RZ, P3, !PT ;  /* 0x0000000f21477c10 */ /* 0x000fe40009ffe4ff */
[----:B------:R-:W-:-:S04]  /*13030*/  IADD3 R88, P5, PT, R18, UR14, RZ ;  /* 0x0000000e12587c10 */ /* 0x000fc8000ffbe0ff */
[----:B------:R-:W-:Y:S02]  /*13040*/  IADD3.X R89, PT, PT, R19, UR15, RZ, P5, !PT ;  /* 0x0000000f13597c10 */ /* 0x000fe4000affe4ff */
[----:B------:R-:W3:Y:S01]  /*13050*/  LDL.LU.64 R18, [R1+0x2c8] ;  /* 0x0002c80001127983 */ /* 0x000ee20000300a00 */
[----:B------:R-:W-:-:S03]  /*13060*/  IADD3 R84, P4, PT, R26, UR14, RZ ;  /* 0x0000000e1a547c10 */ /* 0x000fc6000ff9e0ff */
[----:B------:R-:W3:Y:S01]  /*13070*/  LDL.LU.64 R32, [R1+0x2e8] ;  /* 0x0002e80001207983 */ /* 0x000ee20000300a00 */
[----:B------:R-:W-:-:S03]  /*13080*/  IADD3.X R85, PT, PT, R27, UR15, RZ, P4, !PT ;  /* 0x0000000f1b557c10 */ /* 0x000fc6000a7fe4ff */
[----:B------:R-:W3:Y:S01]  /*13090*/  LDL.LU.64 R26, [R1+0x9e8] ;  /* 0x0009e800011a7983 */ /* 0x000ee20000300a00 */
[----:B------:R-:W-:-:S04]  /*130a0*/  IADD3 R140, P2, PT, R8, UR14, RZ ;  /* 0x0000000e088c7c10 */ /* 0x000fc8000ff5e0ff */
[----:B------:R-:W-:Y:S02]  /*130b0*/  IADD3.X R141, PT, PT, R9, UR15, RZ, P2, !PT ;  /* 0x0000000f098d7c10 */ /* 0x000fe400097fe4ff */
[----:B------:R-:W3:Y:S01]  /*130c0*/  LDL.LU.64 R8, [R1+0x328] ;  /* 0x0003280001087983 */ /* 0x000ee20000300a00 */
[----:B------:R-:W-:Y:S02]  /*130d0*/  IADD3 R172, P4, PT, R16, UR14, RZ ;  /* 0x0000000e10ac7c10 */ /* 0x000fe4000ff9e0ff */
[----:B------:R-:W-:Y:S02]  /*130e0*/  IADD3 R78, P3, PT, R30, UR14, RZ ;  /* 0x0000000e1e4e7c10 */ /* 0x000fe4000ff7e0ff */
[----:B------:R-:W-:Y:S02]  /*130f0*/  IADD3.X R173, PT, PT, R17, UR15, RZ, P4, !PT ;  /* 0x0000000f11ad7c10 */ /* 0x000fe4000a7fe4ff */
[----:B------:R-:W3:Y:S01]  /*13100*/  LDL.LU.64 R16, [R1+0x348] ;  /* 0x0003480001107983 */ /* 0x000ee20000300a00 */
[----:B------:R-:W-:-:S02]  /*13110*/  IADD3.X R79, PT, PT, R31, UR15, RZ, P3, !PT ;  /* 0x0000000f1f4f7c10 */ /* 0x000fc40009ffe4ff */
[----:B------:R-:W-:Y:S01]  /*13120*/  IADD3 R156, P3, PT, R24, UR14, RZ ;  /* 0x0000000e189c7c10 */ /* 0x000fe2000ff7e0ff */
[----:B------:R-:W3:Y:S01]  /*13130*/  LDL.LU.64 R34, [R1+0x9e0] ;  /* 0x0009e00001227983 */ /* 0x000ee20000300a00 */
[----:B------:R-:W-:-:S04]  /*13140*/  IADD3 R188, P5, PT, R4, UR14, RZ ;  /* 0x0000000e04bc7c10 */ /* 0x000fc8000ffbe0ff */
[----:B------:R-:W-:Y:S02]  /*13150*/  IADD3.X R189, PT, PT, R5, UR15, RZ, P5, !PT ;  /* 0x0000000f05bd7c10 */ /* 0x000fe4000affe4ff */
[----:B------:R-:W-:Y:S02]  /*13160*/  IADD3.X R157, PT, PT, R25, UR15, RZ, P3, !PT ;  /* 0x0000000f199d7c10 */ /* 0x000fe40009ffe4ff */
[----:B------:R-:W3:Y:S01]  /*13170*/  LDL.LU.64 R24, [R1+0x388] ;  /* 0x0003880001187983 */ /* 0x000ee20000300a00 */
[----:B--2---:R-:W-:-:S04]  /*13180*/  IADD3 R204, P2, PT, R6, UR14, RZ ;  /* 0x0000000e06cc7c10 */ /* 0x004fc8000ff5e0ff */
[----:B------:R-:W-:Y:S02]  /*13190*/  IADD3.X R205, PT, PT, R7, UR15, RZ, P2, !PT ;  /* 0x0000000f07cd7c10 */ /* 0x000fe400097fe4ff */
[----:B------:R-:W2:Y:S01]  /*131a0*/  LDL.LU.64 R6, [R1+0x3a8] ;  /* 0x0003a80001067983 */ /* 0x000ea20000300a00 */
[----:B------:R-:W-:-:S04]  /*131b0*/  IADD3 R4, P5, PT, R12, UR14, RZ ;  /* 0x0000000e0c047c10 */ /* 0x000fc8000ffbe0ff */
[----:B------:R-:W-:Y:S02]  /*131c0*/  IADD3.X R5, PT, PT, R13, UR15, RZ, P5, !PT ;  /* 0x0000000f0d057c10 */ /* 0x000fe4000affe4ff */
[----:B-----5:R-:W-:-:S03]  /*131d0*/  IADD3 R12, P2, PT, R14, UR14, RZ ;  /* 0x0000000e0e0c7c10 */ /* 0x020fc6000ff5e0ff */
[----:B------:R-:W-:Y:S01]  /*131e0*/  STL.64 [R1], R4 ;  /* 0x0000000401007387 */ /* 0x000fe20000100a00 */
[----:B------:R-:W-:-:S03]  /*131f0*/  IADD3.X R13, PT, PT, R15, UR15, RZ, P2, !PT ;  /* 0x0000000f0f0d7c10 */ /* 0x000fc600097fe4ff */
[----:B------:R-:W5:Y:S01]  /*13200*/  LDL.LU.64 R14, [R1+0x3e0] ;  /* 0x0003e000010e7983 */ /* 0x000f620000300a00 */
[----:B------:R-:W-:Y:S02]  /*13210*/  IADD3 R220, P3, PT, R28, UR14, RZ ;  /* 0x0000000e1cdc7c10 */ /* 0x000fe4000ff7e0ff */
[----:B------:R-:W-:Y:S01]  /*13220*/  IADD3 R236, P4, PT, R20, UR14, RZ ;  /* 0x0000000e14ec7c10 */ /* 0x000fe2000ff9e0ff */
[----:B------:R-:W5:Y:S01]  /*13230*/  LDL.LU.64 R38, [R1+0x428] ;  /* 0x0004280001267983 */ /* 0x000f620000300a00 */
[----:B------:R-:W-:Y:S02]  /*13240*/  IADD3.X R221, PT, PT, R29, UR15, RZ, P3, !PT ;  /* 0x0000000f1ddd7c10 */ /* 0x000fe40009ffe4ff */
[----:B------:R-:W-:Y:S01]  /*13250*/  IADD3.X R237, PT, PT, R21, UR15, RZ, P4, !PT ;  /* 0x0000000f15ed7c10 */ /* 0x000fe2000a7fe4ff */
[----:B------:R-:W5:Y:S01]  /*13260*/  LDL.LU.64 R28, [R1+0x468] ;  /* 0x00046800011c7983 */ /* 0x000f620000300a00 */
[----:B----4-:R-:W-:Y:S02]  /*13270*/  IADD3 R30, P3, PT, R36, UR14, RZ ;  /* 0x0000000e241e7c10 */ /* 0x010fe4000ff7e0ff */
[----:B------:R-:W-:-:S02]  /*13280*/  IADD3 R20, P4, PT, R22, UR14, RZ ;  /* 0x0000000e16147c10 */ /* 0x000fc4000ff9e0ff */
[----:B------:R-:W-:Y:S01]  /*13290*/  IADD3.X R31, PT, PT, R37, UR15, RZ, P3, !PT ;  /* 0x0000000f251f7c10 */ /* 0x000fe20009ffe4ff */
[----:B------:R1:W-:Y:S01]  /*132a0*/  STL.64 [R1+0x40], R12 ;  /* 0x0000400c01007387 */ /* 0x0003e20000100a00 */
[----:B------:R-:W-:-:S03]  /*132b0*/  IADD3.X R21, PT, PT, R23, UR15, RZ, P4, !PT ;  /* 0x0000000f17157c10 */ /* 0x000fc6000a7fe4ff */
[----:B-1----:R-:W4:Y:S01]  /*132c0*/  LDL.LU.64 R12, [R1+0x4b0] ;  /* 0x0004b000010c7983 */ /* 0x002f220000300a00 */
[----:B---3--:R-:W-:-:S04]  /*132d0*/  IADD3 R4, P5, PT, R10, UR14, RZ ;  /* 0x0000000e0a047c10 */ /* 0x008fc8000ffbe0ff */
[----:B------:R-:W-:Y:S01]  /*132e0*/  IADD3.X R5, PT, PT, R11, UR15, RZ, P5, !PT ;  /* 0x0000000f0b057c10 */ /* 0x000fe2000affe4ff */
[----:B------:R1:W-:Y:S04]  /*132f0*/  STL.64 [R1+0x80], R30 ;  /* 0x0000801e01007387 */ /* 0x0003e80000100a00 */
[----:B------:R3:W-:Y:S04]  /*13300*/  STL.64 [R1+0xc0], R20 ;  /* 0x0000c01401007387 */ /* 0x0007e80000100a00 */
[----:B------:R1:W-:Y:S01]  /*13310*/  STL.64 [R1+0x100], R4 ;  /* 0x0001000401007387 */ /* 0x0003e20000100a00 */
[----:B------:R-:W-:-:S04]  /*13320*/  IADD3 R10, P2, PT, R18, UR14, RZ ;  /* 0x0000000e120a7c10 */ /* 0x000fc8000ff5e0ff */
[----:B------:R-:W-:Y:S02]  /*13330*/  IADD3.X R11, PT, PT, R19, UR15, RZ, P2, !PT ;  /* 0x0000000f130b7c10 */ /* 0x000fe400097fe4ff */
[----:B------:R-:W4:Y:S01]  /*13340*/  LDL.LU.64 R18, [R1+0x4f8] ;  /* 0x0004f80001127983 */ /* 0x000f220000300a00 */
[----:B-1----:R-:W-:Y:S02]  /*13350*/  IADD3 R30, P3, PT, R32, UR14, RZ ;  /* 0x0000000e201e7c10 */ /* 0x002fe4000ff7e0ff */
[----:B---3--:R-:W-:Y:S01]  /*13360*/  IADD3 R20, P4, PT, R26, UR14, RZ ;  /* 0x0000000e1a147c10 */ /* 0x008fe2000ff9e0ff */
[----:B------:R-:W3:Y:S01]  /*13370*/  LDL.LU.64 R36, [R1+0x548] ;  /* 0x0005480001247983 */ /* 0x000ee20000300a00 */
[----:B------:R-:W-:Y:S02]  /*13380*/  IADD3.X R31, PT, PT, R33, UR15, RZ, P3, !PT ;  /* 0x0000000f211f7c10 */ /* 0x000fe40009ffe4ff */
[----:B------:R-:W-:Y:S01]  /*13390*/  IADD3.X R21, PT, PT, R27, UR15, RZ, P4, !PT ;  /* 0x0000000f1b157c10 */ /* 0x000fe2000a7fe4ff */
[----:B------:R-:W3:Y:S04]  /*133a0*/  LDL.LU.64 R22, [R1+0x588] ;  /* 0x0005880001167983 */ /* 0x000ee80000300a00 */
[----:B------:R1:W-:Y:S01]  /*133b0*/  STL.64 [R1+0x2c8], R10 ;  /* 0x0002c80a01007387 */ /* 0x0003e20000100a00 */
[----:B------:R-:W-:-:S04]  /*133c0*/  IADD3 R4, P5, PT, R8, UR14, RZ ;  /* 0x0000000e08047c10 */ /* 0x000fc8000ffbe0ff */
[----:B------:R-:W-:Y:S01]  /*133d0*/  IADD3.X R5, PT, PT, R9, UR15, RZ, P5, !PT ;  /* 0x0000000f09057c10 */ /* 0x000fe2000affe4ff */
[----:B-1----:R-:W3:Y:S01]  /*133e0*/  LDL.LU.64 R10, [R1+0x5d0] ;  /* 0x0005d000010a7983 */ /* 0x002ee20000300a00 */
[----:B------:R-:W-:-:S03]  /*133f0*/  IADD3 R8, P2, PT, R16, UR14, RZ ;  /* 0x0000000e10087c10 */ /* 0x000fc6000ff5e0ff */
[----:B------:R1:W-:Y:S01]  /*13400*/  STL.64 [R1+0x2e8], R30 ;  /* 0x0002e81e01007387 */ /* 0x0003e20000100a00 */
[----:B------:R-:W-:-:S03]  /*13410*/  IADD3.X R9, PT, PT, R17, UR15, RZ, P2, !PT ;  /* 0x0000000f11097c10 */ /* 0x000fc600097fe4ff */
[----:B------:R1:W-:Y:S04]  /*13420*/  STL.64 [R1+0x308], R20 ;  /* 0x0003081401007387 */ /* 0x0003e80000100a00 */
[----:B------:R-:W-:Y:S04]  /*13430*/  STL.64 [R1+0x328], R4 ;  /* 0x0003280401007387 */ /* 0x000fe80000100a00 */
[----:B------:R-:W3:Y:S01]  /*13440*/  LDL.LU.64 R16, [R1+0x618] ;  /* 0x0006180001107983 */ /* 0x000ee20000300a00 */
[----:B-1----:R-:W-:Y:S02]  /*13450*/  IADD3 R30, P3, PT, R34, UR14, RZ ;  /* 0x0000000e221e7c10 */ /* 0x002fe4000ff7e0ff */
[----:B------:R-:W-:Y:S01]  /*13460*/  IADD3 R20, P4, PT, R24, UR14, RZ ;  /* 0x0000000e18147c10 */ /* 0x000fe2000ff9e0ff */
[----:B------:R-:W3:Y:S01]  /*13470*/  LDL.LU.64 R32, [R1+0x658] ;  /* 0x0006580001207983 */ /* 0x000ee20000300a00 */
[----:B------:R-:W-:-:S02]  /*13480*/  IADD3.X R31, PT, PT, R35, UR15, RZ, P3, !PT ;  /* 0x0000000f231f7c10 */ /* 0x000fc40009ffe4ff */
[----:B------:R-:W-:Y:S01]  /*13490*/  IADD3.X R21, PT, PT, R25, UR15, RZ, P4, !PT ;  /* 0x0000000f19157c10 */ /* 0x000fe2000a7fe4ff */
[----:B------:R-:W3:Y:S04]  /*134a0*/  LDL.LU.64 R26, [R1+0x9d8] ;  /* 0x0009d800011a7983 */ /* 0x000ee80000300a00 */
[----:B------:R1:W-:Y:S04]  /*134b0*/  STL.64 [R1+0x348], R8 ;  /* 0x0003480801007387 */ /* 0x0003e80000100a00 */
[----:B-1----:R-:W3:Y:S04]  /*134c0*/  LDL.LU.64 R8, [R1+0x9d0] ;  /* 0x0009d00001087983 */ /* 0x002ee80000300a00 */
[----:B------:R1:W-:Y:S04]  /*134d0*/  STL.64 [R1+0x368], R30 ;  /* 0x0003681e01007387 */ /* 0x0003e80000100a00 */
[----:B------:R1:W-:Y:S01]  /*134e0*/  STL.64 [R1+0x388], R20 ;  /* 0x0003881401007387 */ /* 0x0003e20000100a00 */
[----:B--2---:R-:W-:-:S04]  /*134f0*/  IADD3 R4, P5, PT, R6, UR14, RZ ;  /* 0x0000000e06047c10 */ /* 0x004fc8000ffbe0ff */
[----:B------:R-:W-:-:S05]  /*13500*/  IADD3.X R5, PT, PT, R7, UR15, RZ, P5, !PT ;  /* 0x0000000f07057c10 */ /* 0x000fca000affe4ff */
[----:B------:R4:W-:Y:S01]  /*13510*/  STL.64 [R1+0x3a8], R4 ;  /* 0x0003a80401007387 */ /* 0x0009e20000100a00 */
[----:B-----5:R-:W-:-:S04]  /*13520*/  IADD3 R6, P2, PT, R14, UR14, RZ ;  /* 0x0000000e0e067c10 */ /* 0x020fc8000ff5e0ff */
[----:B------:R-:W-:Y:S02]  /*13530*/  IADD3.X R7, PT, PT, R15, UR15, RZ, P2, !PT ;  /* 0x0000000f0f077c10 */ /* 0x000fe400097fe4ff */
[----:B------:R-:W2:Y:S01]  /*13540*/  LDL.LU.64 R14, [R1+0x728] ;  /* 0x00072800010e7983 */ /* 0x000ea20000300a00 */
[----:B-1----:R-:W-:Y:S02]  /*13550*/  IADD3 R30, P3, PT, R38, UR14, RZ ;  /* 0x0000000e261e7c10 */ /* 0x002fe4000ff7e0ff */
[----:B------:R-:W-:Y:S01]  /*13560*/  IADD3 R20, P4, PT, R28, UR14, RZ ;  /* 0x0000000e1c147c10 */ /* 0x000fe2000ff9e0ff */
[----:B------:R-:W5:Y:S01]  /*13570*/  LDL.LU.64 R34, [R1+0x778] ;  /* 0x0007780001227983 */ /* 0x000f620000300a00 */
[----:B------:R-:W-:Y:S02]  /*13580*/  IADD3.X R31, PT, PT, R39, UR15, RZ, P3, !PT ;  /* 0x0000000f271f7c10 */ /* 0x000fe40009ffe4ff */
[----:B------:R-:W-:Y:S01]  /*13590*/  IADD3.X R21, PT, PT, R29, UR15, RZ, P4, !PT ;  /* 0x0000000f1d157c10 */ /* 0x000fe2000a7fe4ff */
[----:B------:R-:W5:Y:S04]  /*135a0*/  LDL.LU.64 R24, [R1+0x958] ;  /* 0x0009580001187983 */ /* 0x000f680000300a00 */
[----:B------:R1:W-:Y:S01]  /*135b0*/  STL.64 [R1+0x3e0], R6 ;  /* 0x0003e00601007387 */ /* 0x0003e20000100a00 */
[----:B----4-:R-:W-:-:S04]  /*135c0*/  IADD3 R4, P5, PT, R12, UR14, RZ ;  /* 0x0000000e0c047c10 */ /* 0x010fc8000ffbe0ff */
[----:B------:R-:W-:Y:S01]  /*135d0*/  IADD3.X R5, PT, PT, R13, UR15, RZ, P5, !PT ;  /* 0x0000000f0d057c10 */ /* 0x000fe2000affe4ff */
[----:B-1----:R-:W4:Y:S04]  /*135e0*/  LDL.LU.64 R6, [R1+0x988] ;  /* 0x0009880001067983 */ /* 0x002f280000300a00 */
[----:B------:R3:W-:Y:S04]  /*135f0*/  STL.64 [R1+0x428], R30 ;  /* 0x0004281e01007387 */ /* 0x0007e80000100a00 */
[----:B------:R1:W-:Y:S04]  /*13600*/  STL.64 [R1+0x468], R20 ;  /* 0x0004681401007387 */ /* 0x0003e80000100a00 */
[----:B------:R1:W-:Y:S01]  /*13610*/  STL.64 [R1+0x4b0], R4 ;  /* 0x0004b00401007387 */ /* 0x0003e20000100a00 */
[----:B------:R-:W-:-:S04]  /*13620*/  IADD3 R12, P2, PT, R18, UR14, RZ ;  /* 0x0000000e120c7c10 */ /* 0x000fc8000ff5e0ff */
[----:B------:R-:W-:Y:S02]  /*13630*/  IADD3.X R13, PT, PT, R19, UR15, RZ, P2, !PT ;  /* 0x0000000f130d7c10 */ /* 0x000fe400097fe4ff */
[----:B------:R-:W4:Y:S01]  /*13640*/  LDL.LU.64 R18, [R1+0x9c8] ;  /* 0x0009c80001127983 */ /* 0x000f220000300a00 */
[----:B---3--:R-:W-:Y:S02]  /*13650*/  IADD3 R30, P3, PT, R36, UR14, RZ ;  /* 0x0000000e241e7c10 */ /* 0x008fe4000ff7e0ff */
[----:B-1----:R-:W-:Y:S01]  /*13660*/  IADD3 R20, P4, PT, R22, UR14, RZ ;  /* 0x0000000e16147c10 */ /* 0x002fe2000ff9e0ff */
[----:B------:R-:W3:Y:S01]  /*13670*/  LDL.LU.64 R38, [R1+0x9c0] ;  /* 0x0009c00001267983 */ /* 0x000ee20000300a00 */
[----:B------:R-:W-:Y:S02]  /*13680*/  IADD3.X R31, PT, PT, R37, UR15, RZ, P3, !PT ;  /* 0x0000000f251f7c10 */ /* 0x000fe40009ffe4ff */
[----:B------:R-:W-:Y:S01]  /*13690*/  IADD3.X R21, PT, PT, R23, UR15, RZ, P4, !PT ;  /* 0x0000000f17157c10 */ /* 0x000fe2000a7fe4ff */
[----:B------:R-:W3:Y:S04]  /*136a0*/  LDL.LU.64 R28, [R1+0x9b8] ;  /* 0x0009b800011c7983 */ /* 0x000ee80000300a00 */
[----:B------:R1:W-:Y:S01]  /*136b0*/  STL.64 [R1+0x4f8], R12 ;  /* 0x0004f80c01007387 */ /* 0x0003e20000100a00 */
[----:B------:R-:W-:-:S04]  /*136c0*/  IADD3 R4, P5, PT, R10, UR14, RZ ;  /* 0x0000000e0a047c10 */ /* 0x000fc8000ffbe0ff */
[----:B------:R-:W-:Y:S01]  /*136d0*/  IADD3.X R5, PT, PT, R11, UR15, RZ, P5, !PT ;  /* 0x0000000f0b057c10 */ /* 0x000fe2000affe4ff */
[----:B-1----:R-:W3:Y:S04]  /*136e0*/  LDL.LU.64 R12, [R1+0x9b0] ;  /* 0x0009b000010c7983 */ /* 0x002ee80000300a00 */
[----:B------:R1:W-:Y:S01]  /*136f0*/  STL.64 [R1+0x548], R30 ;  /* 0x0005481e01007387 */ /* 0x0003e20000100a00 */
[----:B------:R-:W-:-:S03]  /*13700*/  IADD3 R10, P2, PT, R16, UR14, RZ ;  /* 0x0000000e100a7c10 */ /* 0x000fc6000ff5e0ff */
[----:B------:R1:W-:Y:S01]  /*13710*/  STL.64 [R1+0x588], R20 ;  /* 0x0005881401007387 */ /* 0x0003e20000100a00 */
[----:B------:R-:W-:-:S03]  /*13720*/  IADD3.X R11, PT, PT, R17, UR15, RZ, P2, !PT ;  /* 0x0000000f110b7c10 */ /* 0x000fc600097fe4ff */
[----:B------:R1:W-:Y:S02]  /*13730*/  STL.64 [R1+0x5d0], R4 ;  /* 0x0005d00401007387 */ /* 0x0003e40000100a00 */
[----:B-1----:R-:W-:Y:S02]  /*13740*/  IADD3 R30, P3, PT, R32, UR14, RZ ;  /* 0x0000000e201e7c10 */ /* 0x002fe4000ff7e0ff */
[----:B------:R-:W3:Y:S02]  /*13750*/  LDL.LU.64 R16, [R1+0x9a8] ;  /* 0x0009a80001107983 */ /* 0x000ee40000300a00 */
[----:B------:R-:W-:Y:S02]  /*13760*/  IADD3.X R31, PT, PT, R33, UR15, RZ, P3, !PT ;  /* 0x0000000f211f7c10 */ /* 0x000fe40009ffe4ff */
[----:B------:R-:W-:Y:S01]  /*13770*/  IADD3 R20, P4, PT, R26, UR14, RZ ;  /* 0x0000000e1a147c10 */ /* 0x000fe2000ff9e0ff */
[----:B------:R-:W3:Y:S03]  /*13780*/  LDL.LU.64 R36, [R1+0x9a0] ;  /* 0x0009a00001247983 */ /* 0x000ee60000300a00 */
[----:B------:R-:W-:Y:S01]  /*13790*/  IADD3.X R21, PT, PT, R27, UR15, RZ, P4, !PT ;  /* 0x0000000f1b157c10 */ /* 0x000fe2000a7fe4ff */
[----:B------:R-:W3:Y:S01]  /*137a0*/  LDL.LU.64 R22, [R1+0x998] ;  /* 0x0009980001167983 */ /* 0x000ee20000300a00 */
[----:B------:R-:W-:-:S03]  /*137b0*/  IADD3 R4, P5, PT, R8, UR14, RZ ;  /* 0x0000000e08047c10 */ /* 0x000fc6000ffbe0ff */
[----:B------:R1:W-:Y:S01]  /*137c0*/  STL.64 [R1+0x618], R10 ;  /* 0x0006180a01007387 */ /* 0x0003e20000100a00 */
[----:B------:R-:W-:-:S03]  /*137d0*/  IADD3.X R5, PT, PT, R9, UR15, RZ, P5, !PT ;  /* 0x0000000f09057c10 */ /* 0x000fc6000affe4ff */
[----:B-1----:R-:W3:Y:S04]  /*137e0*/  LDL.LU.64 R10, [R1+0x990] ;  /* 0x00099000010a7983 */ /* 0x002ee80000300a00 */
[----:B------:R5:W-:Y:S04]  /*137f0*/  STL.64 [R1+0x658], R30 ;  /* 0x0006581e01007387 */ /* 0x000be80000100a00 */
[----:B------:R1:W-:Y:S04]  /*13800*/  STL.64 [R1+0x6a0], R20 ;  /* 0x0006a01401007387 */ /* 0x0003e80000100a00 */
[----:B------:R4:W-:Y:S01]  /*13810*/  STL.64 [R1+0x6e8], R4 ;  /* 0x0006e80401007387 */ /* 0x0009e20000100a00 */
[----:B--2---:R-:W-:-:S04]  /*13820*/  IADD3 R8, P2, PT, R14, UR14, RZ ;  /* 0x0000000e0e087c10 */ /* 0x004fc8000ff5e0ff */
[----:B------:R-:W-:Y:S02]  /*13830*/  IADD3.X R9, PT, PT, R15, UR15, RZ, P2, !PT ;  /* 0x0000000f0f097c10 */ /* 0x000fe400097fe4ff */
[----:B------:R-:W2:Y:S01]  /*13840*/  LDL.LU.64 R14, [R1+0x980] ;  /* 0x00098000010e7983 */ /* 0x000ea20000300a00 */
[----:B-----5:R-:W-:Y:S02]  /*13850*/  IADD3 R30, P3, PT, R34, UR14, RZ ;  /* 0x0000000e221e7c10 */ /* 0x020fe4000ff7e0ff */
[----:B-1----:R-:W-:Y:S01]  /*13860*/  IADD3 R20, P4, PT, R24, UR14, RZ ;  /* 0x0000000e18147c10 */ /* 0x002fe2000ff9e0ff */
        /* <DEDUP_REMOVED lines=14> */
[----:B---3--:R-:W-:-:S03]  /*13950*/  IADD3 R30, P3, PT, R38, UR14, RZ ;  /* 0x0000000e261e7c10 */ /* 0x008fc6000ff7e0ff */
[----:B------:R-:W3:Y:S01]  /*13960*/  LDL.LU.64 R34, [R1+0x950] ;  /* 0x0009500001227983 */ /* 0x000ee20000300a00 */
[----:B-1----:R-:W-:-:S03]  /*13970*/  IADD3 R20, P4, PT, R28, UR14, RZ ;  /* 0x0000000e1c147c10 */ /* 0x002fc6000ff9e0ff */
[----:B------:R-:W3:Y:S01]  /*13980*/  LDL.LU.64 R24, [R1+0x948] ;  /* 0x0009480001187983 */ /* 0x000ee20000300a00 */
[----:B------:R-:W-:-:S03]  /*13990*/  IADD3.X R31, PT, PT, R39, UR15, RZ, P3, !PT ;  /* 0x0000000f271f7c10 */ /* 0x000fc60009ffe4ff */
[----:B------:R1:W-:Y:S01]  /*139a0*/  STL.64 [R1+0xa48], R6 ;  /* 0x000a480601007387 */ /* 0x0003e20000100a00 */
[----:B------:R-:W-:Y:S02]  /*139b0*/  IADD3.X R21, PT, PT, R29, UR15, RZ, P4, !PT ;  /* 0x0000000f1d157c10 */ /* 0x000fe4000a7fe4ff */
[----:B------:R-:W-:Y:S01]  /*139c0*/  IADD3 R4, P5, PT, R12, UR14, RZ ;  /* 0x0000000e0c047c10 */ /* 0x000fe2000ffbe0ff */
[----:B-1----:R-:W3:Y:S03]  /*139d0*/  LDL.LU.64 R6, [R1+0x940] ;  /* 0x0009400001067983 */ /* 0x002ee60000300a00 */
[----:B------:R-:W-:Y:S01]  /*139e0*/  IADD3.X R5, PT, PT, R13, UR15, RZ, P5, !PT ;  /* 0x0000000f0d057c10 */ /* 0x000fe2000affe4ff */
[----:B------:R1:W-:Y:S04]  /*139f0*/  STL.64 [R1+0xa50], R30 ;  /* 0x000a501e01007387 */ /* 0x0003e80000100a00 */
[----:B------:R1:W-:Y:S01]  /*13a00*/  STL.64 [R1+0xa58], R20 ;  /* 0x000a581401007387 */ /* 0x0003e20000100a00 */
[----:B------:R-:W-:-:S03]  /*13a10*/  IADD3 R12, P2, PT, R16, UR14, RZ ;  /* 0x0000000e100c7c10 */ /* 0x000fc6000ff5e0ff */
[----:B------:R1:W-:Y:S01]  /*13a20*/  STL.64 [R1+0xa60], R4 ;  /* 0x000a600401007387 */ /* 0x0003e20000100a00 */
[----:B------:R-:W-:-:S03]  /*13a30*/  IADD3.X R13, PT, PT, R17, UR15, RZ, P2, !PT ;  /* 0x0000000f110d7c10 */ /* 0x000fc600097fe4ff */
[----:B------:R-:W3:Y:S01]  /*13a40*/  LDL.LU.64 R16, [R1+0x938] ;  /* 0x0009380001107983 */ /* 0x000ee20000300a00 */
[----:B-1----:R-:W-:-:S03]  /*13a50*/  IADD3 R30, P3, PT, R36, UR14, RZ ;  /* 0x0000000e241e7c10 */ /* 0x002fc6000ff7e0ff */
[----:B------:R-:W3:Y:S01]  /*13a60*/  LDL.LU.64 R38, [R1+0x930] ;  /* 0x0009300001267983 */ /* 0x000ee20000300a00 */
[----:B------:R-:W-:-:S03]  /*13a70*/  IADD3 R20, P4, PT, R22, UR14, RZ ;  /* 0x0000000e16147c10 */ /* 0x000fc6000ff9e0ff */
[----:B------:R-:W3:Y:S01]  /*13a80*/  LDL.LU.64 R28, [R1+0x928] ;  /* 0x00092800011c7983 */ /* 0x000ee20000300a00 */
[----:B------:R-:W-:-:S03]  /*13a90*/  IADD3.X R31, PT, PT, R37, UR15, RZ, P3, !PT ;  /* 0x0000000f251f7c10 */ /* 0x000fc60009ffe4ff */
[----:B------:R1:W-:Y:S01]  /*13aa0*/  STL.64 [R1+0xa68], R12 ;  /* 0x000a680c01007387 */ /* 0x0003e20000100a00 */
[----:B------:R-:W-:Y:S02]  /*13ab0*/  IADD3.X R21, PT, PT, R23, UR15, RZ, P4, !PT ;  /* 0x0000000f17157c10 */ /* 0x000fe4000a7fe4ff */
[----:B------:R-:W-:Y:S01]  /*13ac0*/  IADD3 R4, P5, PT, R10, UR14, RZ ;  /* 0x0000000e0a047c10 */ /* 0x000fe2000ffbe0ff */
[----:B-1----:R-:W3:Y:S03]  /*13ad0*/  LDL.LU.64 R12, [R1+0x920] ;  /* 0x00092000010c7983 */ /* 0x002ee60000300a00 */
[----:B------:R-:W-:Y:S01]  /*13ae0*/  IADD3.X R5, PT, PT, R11, UR15, RZ, P5, !PT ;  /* 0x0000000f0b057c10 */ /* 0x000fe2000affe4ff */
[----:B------:R-:W-:Y:S04]  /*13af0*/  STL.64 [R1+0xa78], R30 ;  /* 0x000a781e01007387 */ /* 0x000fe80000100a00 */
[----:B------:R1:W-:Y:S04]  /*13b00*/  STL.64 [R1+0x998], R20 ;  /* 0x0009981401007387 */ /* 0x0003e80000100a00 */
[----:B------:R4:W-:Y:S01]  /*13b10*/  STL.64 [R1+0x990], R4 ;  /* 0x0009900401007387 */ /* 0x0009e20000100a00 */
[----:B--2---:R-:W-:-:S04]  /*13b20*/  IADD3 R10, P2, PT, R14, UR14, RZ ;  /* 0x0000000e0e0a7c10 */ /* 0x004fc8000ff5e0ff */
[----:B------:R-:W-:Y:S02]  /*13b30*/  IADD3.X R11, PT, PT, R15, UR15, RZ, P2, !PT ;  /* 0x0000000f0f0b7c10 */ /* 0x000fe400097fe4ff */
[----:B------:R-:W2:Y:S04]  /*13b40*/  LDL.LU.64 R14, [R1+0x918] ;  /* 0x00091800010e7983 */ /* 0x000ea80000300a00 */
[----:B------:R-:W2:Y:S04]  /*13b50*/  LDL.LU.64 R36, [R1+0x910] ;  /* 0x0009100001247983 */ /* 0x000ea80000300a00 */
[----:B-1----:R-:W2:Y:S01]  /*13b60*/  LDL.LU.64 R20, [R1+0x908] ;  /* 0x0009080001147983 */ /* 0x002ea20000300a00 */
[----:B-----5:R-:W-:-:S02]  /*13b70*/  IADD3 R30, P3, PT, R32, UR14, RZ ;  /* 0x0000000e201e7c10 */ /* 0x020fc4000ff7e0ff */
[----:B------:R-:W-:Y:S02]  /*13b80*/  IADD3 R22, P4, PT, R26, UR14, RZ ;  /* 0x0000000e1a167c10 */ /* 0x000fe4000ff9e0ff */
[----:B------:R-:W-:Y:S02]  /*13b90*/  IADD3.X R31, PT, PT, R33, UR15, RZ, P3, !PT ;  /* 0x0000000f211f7c10 */ /* 0x000fe40009ffe4ff */
[----:B------:R-:W-:Y:S02]  /*13ba0*/  IADD3.X R23, PT, PT, R27, UR15, RZ, P4, !PT ;  /* 0x0000000f1b177c10 */ /* 0x000fe4000a7fe4ff */
[----:B----4-:R-:W-:Y:S01]  /*13bb0*/  IADD3 R4, P5, PT, R8, UR14, RZ ;  /* 0x0000000e08047c10 */ /* 0x010fe2000ffbe0ff */
[----:B------:R1:W-:Y:S03]  /*13bc0*/  STL.64 [R1+0xa80], R10 ;  /* 0x000a800a01007387 */ /* 0x0003e60000100a00 */
[----:B------:R-:W-:Y:S01]  /*13bd0*/  IADD3.X R5, PT, PT, R9, UR15, RZ, P5, !PT ;  /* 0x0000000f09057c10 */ /* 0x000fe2000affe4ff */
[----:B-1----:R-:W4:Y:S04]  /*13be0*/  LDL.LU.64 R10, [R1+0x900] ;  /* 0x00090000010a7983 */ /* 0x002f280000300a00 */
[----:B------:R3:W-:Y:S04]  /*13bf0*/  STL.64 [R1+0x978], R30 ;  /* 0x0009781e01007387 */ /* 0x0007e80000100a00 */
[----:B------:R1:W-:Y:S04]  /*13c00*/  STL.64 [R1+0x970], R22 ;  /* 0x0009701601007387 */ /* 0x0003e80000100a00 */
[----:B------:R5:W-:Y:S01]  /*13c10*/  STL.64 [R1+0x968], R4 ;  /* 0x0009680401007387 */ /* 0x000be20000100a00 */
[----:B------:R-:W-:-:S04]  /*13c20*/  IADD3 R8, P2, PT, R18, UR14, RZ ;  /* 0x0000000e12087c10 */ /* 0x000fc8000ff5e0ff */
[----:B------:R-:W-:-:S05]  /*13c30*/  IADD3.X R9, PT, PT, R19, UR15, RZ, P2, !PT ;  /* 0x0000000f13097c10 */ /* 0x000fca00097fe4ff */
[----:B------:R3:W-:Y:S02]  /*13c40*/  STL.64 [R1+0x960], R8 ;  /* 0x0009600801007387 */ /* 0x0007e40000100a00 */
[----:B---3--:R-:W-:Y:S02]  /*13c50*/  IADD3 R30, P3, PT, R34, UR14, RZ ;  /* 0x0000000e221e7c10 */ /* 0x008fe4000ff7e0ff */
[----:B-1----:R-:W-:Y:S02]  /*13c60*/  IADD3 R22, P4, PT, R24, UR14, RZ ;  /* 0x0000000e18167c10 */ /* 0x002fe4000ff9e0ff */
[----:B-----5:R-:W-:Y:S01]  /*13c70*/  IADD3 R4, P5, PT, R6, UR14, RZ ;  /* 0x0000000e06047c10 */ /* 0x020fe2000ffbe0ff */
[----:B------:R-:W3:Y:S03]  /*13c80*/  LDL.LU.64 R8, [R1+0x8f8] ;  /* 0x0008f80001087983 */ /* 0x000ee60000300a00 */
[----:B------:R-:W-:Y:S01]  /*13c90*/  IADD3.X R5, PT, PT, R7, UR15, RZ, P5, !PT ;  /* 0x0000000f07057c10 */ /* 0x000fe2000affe4ff */
[----:B------:R-:W5:Y:S04]  /*13ca0*/  LDL.LU.64 R32, [R1+0x8f0] ;  /* 0x0008f00001207983 */ /* 0x000f680000300a00 */
[----:B------:R-:W5:Y:S04]  /*13cb0*/  LDL.LU.64 R26, [R1+0x8e8] ;  /* 0x0008e800011a7983 */ /* 0x000f680000300a00 */
[----:B------:R-:W5:Y:S01]  /*13cc0*/  LDL.LU.64 R18, [R1+0x8e0] ;  /* 0x0008e00001127983 */ /* 0x000f620000300a00 */
[----:B------:R-:W-:-:S03]  /*13cd0*/  IADD3.X R31, PT, PT, R35, UR15, RZ, P3, !PT ;  /* 0x0000000f231f7c10 */ /* 0x000fc60009ffe4ff */
[----:B------:R1:W-:Y:S01]  /*13ce0*/  STL.64 [R1+0xa88], R4 ;  /* 0x000a880401007387 */ /* 0x0003e20000100a00 */
[----:B------:R-:W-:-:S03]  /*13cf0*/  IADD3.X R23, PT, PT, R25, UR15, RZ, P4, !PT ;  /* 0x0000000f19177c10 */ /* 0x000fc6000a7fe4ff */
[----:B------:R-:W-:Y:S01]  /*13d00*/  STL.64 [R1+0x950], R30 ;  /* 0x0009501e01007387 */ /* 0x000fe20000100a00 */
[----:B-1----:R-:W-:-:S04]  /*13d10*/  IADD3 R4, P2, PT, R16, UR14, RZ ;  /* 0x0000000e10047c10 */ /* 0x002fc8000ff5e0ff */
[----:B------:R-:W-:Y:S01]  /*13d20*/  IADD3.X R5, PT, PT, R17, UR15, RZ, P2, !PT ;  /* 0x0000000f11057c10 */ /* 0x000fe200097fe4ff */
[----:B------:R-:W-:Y:S01]  /*13d30*/  STL.64 [R1+0x948], R22 ;  /* 0x0009481601007387 */ /* 0x000fe20000100a00 */
[----:B------:R-:W-:-:S03]  /*13d40*/  IADD3 R34, P3, PT, R38, UR14, RZ ;  /* 0x0000000e26227c10 */ /* 0x000fc6000ff7e0ff */
[----:B------:R1:W-:Y:S01]  /*13d50*/  STL.64 [R1+0xa90], R4 ;  /* 0x000a900401007387 */ /* 0x0003e20000100a00 */
[----:B------:R-:W-:-:S04]  /*13d60*/  IADD3 R6, P5, PT, R12, UR14, RZ ;  /* 0x0000000e0c067c10 */ /* 0x000fc8000ffbe0ff */
[----:B------:R-:W-:Y:S01]  /*13d70*/  IADD3.X R7, PT, PT, R13, UR15, RZ, P5, !PT ;  /* 0x0000000f0d077c10 */ /* 0x000fe2000affe4ff */
[----:B-1----:R-:W5:Y:S01]  /*13d80*/  LDL.LU.64 R4, [R1+0x8d8] ;  /* 0x0008d80001047983 */ /* 0x002f620000300a00 */
[----:B------:R-:W-:-:S03]  /*13d90*/  IADD3 R24, P4, PT, R28, UR14, RZ ;  /* 0x0000000e1c187c10 */ /* 0x000fc6000ff9e0ff */
[----:B------:R-:W5:Y:S01]  /*13da0*/  LDL.LU.64 R30, [R1+0x8d0] ;  /* 0x0008d000011e7983 */ /* 0x000f620000300a00 */
[----:B------:R-:W-:-:S03]  /*13db0*/  IADD3.X R35, PT, PT, R39, UR15, RZ, P3, !PT ;  /* 0x0000000f27237c10 */ /* 0x000fc60009ffe4ff */
[----:B------:R-:W5:Y:S04]  /*13dc0*/  LDL.LU.64 R22, [R1+0x8c8] ;  /* 0x0008c80001167983 */ /* 0x000f680000300a00 */
[----:B------:R-:W5:Y:S04]  /*13dd0*/  LDL.LU.64 R16, [R1+0x8c0] ;  /* 0x0008c00001107983 */ /* 0x000f680000300a00 */
[----:B------:R2:W-:Y:S01]  /*13de0*/  STL.64 [R1+0xaa8], R6 ;  /* 0x000aa80601007387 */ /* 0x0005e20000100a00 */
[----:B------:R-:W-:-:S03]  /*13df0*/  IADD3.X R25, PT, PT, R29, UR15, RZ, P4, !PT ;  /* 0x0000000f1d197c10 */ /* 0x000fc6000a7fe4ff */
[----:B------:R1:W-:Y:S04]  /*13e00*/  STL.64 [R1+0xa98], R34 ;  /* 0x000a982201007387 */ /* 0x0003e80000100a00 */
[----:B------:R-:W-:Y:S01]  /*13e10*/  STL.64 [R1+0xaa0], R24 ;  /* 0x000aa01801007387 */ /* 0x000fe20000100a00 */
[----:B--2---:R-:W-:-:S04]  /*13e20*/  IADD3 R6, P3, PT, R14, UR14, RZ ;  /* 0x0000000e0e067c10 */ /* 0x004fc8000ff7e0ff */
[----:B------:R-:W-:-:S05]  /*13e30*/  IADD3.X R7, PT, PT, R15, UR15, RZ, P3, !PT ;  /* 0x0000000f0f077c10 */ /* 0x000fca0009ffe4ff */
[----:B------:R2:W-:Y:S01]  /*13e40*/  STL.64 [R1+0xab0], R6 ;  /* 0x000ab00601007387 */ /* 0x0005e20000100a00 */
[----:B-1----:R-:W-:-:S03]  /*13e50*/  IADD3 R34, P4, PT, R36, UR14, RZ ;  /* 0x0000000e24227c10 */ /* 0x002fc6000ff9e0ff */
[----:B--2---:R-:W2:Y:S01]  /*13e60*/  LDL.LU.64 R6, [R1+0x8b8] ;  /* 0x0008b80001067983 */ /* 0x004ea20000300a00 */
[----:B------:R-:W-:Y:S02]  /*13e70*/  IADD3 R12, P5, PT, R20, UR14, RZ ;  /* 0x0000000e140c7c10 */ /* 0x000fe4000ffbe0ff */
[----:B------:R-:W-:Y:S01]  /*13e80*/  IADD3.X R35, PT, PT, R37, UR15, RZ, P4, !PT ;  /* 0x0000000f25237c10 */ /* 0x000fe2000a7fe4ff */
[----:B------:R-:W2:Y:S01]  /*13e90*/  LDL.LU.64 R28, [R1+0x8b0] ;  /* 0x0008b000011c7983 */ /* 0x000ea20000300a00 */
[----:B------:R-:W-:-:S03]  /*13ea0*/  IADD3.X R13, PT, PT, R21, UR15, RZ, P5, !PT ;  /* 0x0000000f150d7c10 */ /* 0x000fc6000affe4ff */
[----:B------:R-:W2:Y:S04]  /*13eb0*/  LDL.LU.64 R24, [R1+0x8a8] ;  /* 0x0008a80001187983 */ /* 0x000ea80000300a00 */
[----:B------:R-:W2:Y:S04]  /*13ec0*/  LDL.LU.64 R14, [R1+0x8a0] ;  /* 0x0008a000010e7983 */ /* 0x000ea80000300a00 */
[----:B------:R-:W-:Y:S04]  /*13ed0*/  STL.64 [R1+0xab8], R34 ;  /* 0x000ab82201007387 */ /* 0x000fe80000100a00 */
[----:B------:R1:W-:Y:S04]  /*13ee0*/  STL.64 [R1+0xac0], R12 ;  /* 0x000ac00c01007387 */ /* 0x0003e80000100a00 */
[----:B-1----:R-:W2:Y:S01]  /*13ef0*/  LDL.LU.64 R12, [R1+0x898] ;  /* 0x00089800010c7983 */ /* 0x002ea20000300a00 */
[----:B----4-:R-:W-:-:S03]  /*13f00*/  IADD3 R92, P2, PT, R10, UR14, RZ ;  /* 0x0000000e0a5c7c10 */ /* 0x010fc6000ff5e0ff */
[----:B------:R-:W4:Y:S01]  /*13f10*/  LDL.LU.64 R20, [R1+0x890] ;  /* 0x0008900001147983 */ /* 0x000f220000300a00 */
[----:B------:R-:W-:-:S03]  /*13f20*/  IADD3.X R93, PT, PT, R11, UR15, RZ, P2, !PT ;  /* 0x0000000f0b5d7c10 */ /* 0x000fc600097fe4ff */
[----:B------:R-:W4:Y:S01]  /*13f30*/  LDL.LU.64 R10, [R1+0x888] ;  /* 0x00088800010a7983 */ /* 0x000f220000300a00 */
[----:B---3--:R-:W-:-:S04]  /*13f40*/  IADD3 R96, P2, PT, R8, UR14, RZ ;  /* 0x0000000e08607c10 */ /* 0x008fc8000ff5e0ff */
[----:B------:R-:W-:Y:S02]  /*13f50*/  IADD3.X R97, PT, PT, R9, UR15, RZ, P2, !PT ;  /* 0x0000000f09617c10 */ /* 0x000fe400097fe4ff */
[----:B-----5:R-:W-:Y:S01]  /*13f60*/  IADD3 R100, P3, PT, R32, UR14, RZ ;  /* 0x0000000e20647c10 */ /* 0x020fe2000ff7e0ff */
[----:B------:R-:W3:Y:S01]  /*13f70*/  LDL.LU.64 R8, [R1+0x880] ;  /* 0x0008800001087983 */ /* 0x000ee20000300a00 */
[----:B------:R-:W-:Y:S02]  /*13f80*/  IADD3 R104, P4, PT, R26, UR14, RZ ;  /* 0x0000000e1a687c10 */ /* 0x000fe4000ff9e0ff */
[----:B------:R-:W-:Y:S02]  /*13f90*/  IADD3.X R101, PT, PT, R33, UR15, RZ, P3, !PT ;  /* 0x0000000f21657c10 */ /* 0x000fe40009ffe4ff */
[----:B------:R-:W-:Y:S02]  /*13fa0*/  IADD3 R108, P5, PT, R18, UR14, RZ ;  /* 0x0000000e126c7c10 */ /* 0x000fe4000ffbe0ff */
[----:B------:R-:W-:-:S02]  /*13fb0*/  IADD3.X R105, PT, PT, R27, UR15, RZ, P4, !PT ;  /* 0x0000000f1b697c10 */ /* 0x000fc4000a7fe4ff */
[----:B------:R-:W-:Y:S02]  /*13fc0*/  IADD3.X R109, PT, PT, R19, UR15, RZ, P5, !PT ;  /* 0x0000000f136d7c10 */ /* 0x000fe4000affe4ff */
[----:B------:R-:W-:-:S04]  /*13fd0*/  IADD3 R112, P2, PT, R4, UR14, RZ ;  /* 0x0000000e04707c10 */ /* 0x000fc8000ff5e0ff */
[----:B------:R-:W-:Y:S02]  /*13fe0*/  IADD3.X R113, PT, PT, R5, UR15, RZ, P2, !PT ;  /* 0x0000000f05717c10 */ /* 0x000fe400097fe4ff */
[----:B------:R-:W5:Y:S04]  /*13ff0*/  LDL.LU.64 R4, [R1+0x878] ;  /* 0x0008780001047983 */ /* 0x000f680000300a00 */
[----:B------:R-:W5:Y:S04]  /*14000*/  LDL.LU.64 R32, [R1+0x870] ;  /* 0x0008700001207983 */ /* 0x000f680000300a00 */
[----:B------:R-:W5:Y:S04]  /*14010*/  LDL.LU.64 R26, [R1+0x868] ;  /* 0x00086800011a7983 */ /* 0x000f680000300a00 */
[----:B------:R-:W5:Y:S01]  /*14020*/  LDL.LU.64 R18, [R1+0x860] ;  /* 0x0008600001127983 */ /* 0x000f620000300a00 */
[----:B------:R-:W-:-:S02]  /*14030*/  IADD3 R116, P3, PT, R30, UR14, RZ ;  /* 0x0000000e1e747c10 */ /* 0x000fc4000ff7e0ff */
[----:B------:R-:W-:Y:S02]  /*14040*/  IADD3 R120, P4, PT, R22, UR14, RZ ;  /* 0x0000000e16787c10 */ /* 0x000fe4000ff9e0ff */
[----:B------:R-:W-:Y:S02]  /*14050*/  IADD3 R124, P5, PT, R16, UR14, RZ ;  /* 0x0000000e107c7c10 */ /* 0x000fe4000ffbe0ff */
[----:B------:R-:W-:Y:S02]  /*14060*/  IADD3.X R117, PT, PT, R31, UR15, RZ, P3, !PT ;  /* 0x0000000f1f757c10 */ /* 0x000fe40009ffe4ff */
[----:B------:R-:W-:Y:S02]  /*14070*/  IADD3.X R121, PT, PT, R23, UR15, RZ, P4, !PT ;  /* 0x0000000f17797c10 */ /* 0x000fe4000a7fe4ff */
[----:B------:R-:W-:Y:S02]  /*14080*/  IADD3.X R125, PT, PT, R17, UR15, RZ, P5, !PT ;  /* 0x0000000f117d7c10 */ /* 0x000fe4000affe4ff */
[----:B--2---:R-:W-:-:S04]  /*14090*/  IADD3 R128, P2, PT, R6, UR14, RZ ;  /* 0x0000000e06807c10 */ /* 0x004fc8000ff5e0ff */
[----:B------:R-:W-:Y:S02]  /*140a0*/  IADD3.X R129, PT, PT, R7, UR15, RZ, P2, !PT ;  /* 0x0000000f07817c10 */ /* 0x000fe400097fe4ff */
[----:B------:R-:W2:Y:S04]  /*140b0*/  LDL.LU.64 R6, [R1+0x858] ;  /* 0x0008580001067983 */ /* 0x000ea80000300a00 */
[----:B------:R-:W2:Y:S04]  /*140c0*/  LDL.LU.64 R30, [R1+0x850] ;  /* 0x00085000011e7983 */ /* 0x000ea80000300a00 */
[----:B------:R-:W2:Y:S04]  /*140d0*/  LDL.LU.64 R22, [R1+0x848] ;  /* 0x0008480001167983 */ /* 0x000ea80000300a00 */
[----:B------:R-:W2:Y:S01]  /*140e0*/  LDL.LU.64 R16, [R1+0x840] ;  /* 0x0008400001107983 */ /* 0x000ea20000300a00 */
[----:B------:R-:W-:-:S02]  /*140f0*/  IADD3 R132, P3, PT, R28, UR14, RZ ;  /* 0x0000000e1c847c10 */ /* 0x000fc4000ff7e0ff */
[----:B------:R-:W-:Y:S02]  /*14100*/  IADD3 R136, P4, PT, R24, UR14, RZ ;  /* 0x0000000e18887c10 */ /* 0x000fe4000ff9e0ff */
[----:B------:R-:W-:Y:S02]  /*14110*/  IADD3 R144, P5, PT, R14, UR14, RZ ;  /* 0x0000000e0e907c10 */ /* 0x000fe4000ffbe0ff */
[----:B------:R-:W-:Y:S02]  /*14120*/  IADD3.X R133, PT, PT, R29, UR15, RZ, P3, !PT ;  /* 0x0000000f1d857c10 */ /* 0x000fe40009ffe4ff */
[----:B------:R-:W-:-:S04]  /*14130*/  IADD3 R148, P2, PT, R12, UR14, RZ ;  /* 0x0000000e0c947c10 */ /* 0x000fc8000ff5e0ff */
[----:B------:R-:W-:Y:S02]  /*14140*/  IADD3.X R149, PT, PT, R13, UR15, RZ, P2, !PT ;  /* 0x0000000f0d957c10 */ /* 0x000fe400097fe4ff */
[----:B------:R-:W2:Y:S01]  /*14150*/  LDL.LU.64 R12, [R1+0x838] ;  /* 0x00083800010c7983 */ /* 0x000ea20000300a00 */
[----:B------:R-:W-:Y:S02]  /*14160*/  IADD3.X R137, PT, PT, R25, UR15, RZ, P4, !PT ;  /* 0x0000000f19897c10 */ /* 0x000fe4000a7fe4ff */
[----:B------:R-:W-:Y:S01]  /*14170*/  IADD3.X R145, PT, PT, R15, UR15, RZ, P5, !PT ;  /* 0x0000000f0f917c10 */ /* 0x000fe2000affe4ff */
[----:B------:R-:W2:Y:S04]  /*14180*/  LDL.LU.64 R28, [R1+0x830] ;  /* 0x00083000011c7983 */ /* 0x000ea80000300a00 */
[----:B------:R-:W2:Y:S04]  /*14190*/  LDL.LU.64 R24, [R1+0x828] ;  /* 0x0008280001187983 */ /* 0x000ea80000300a00 */
[----:B------:R-:W2:Y:S01]  /*141a0*/  LDL.LU.64 R14, [R1+0x820] ;  /* 0x00082000010e7983 */ /* 0x000ea20000300a00 */
[----:B----4-:R-:W-:-:S02]  /*141b0*/  IADD3 R160, P4, PT, R10, UR14, RZ ;  /* 0x0000000e0aa07c10 */ /* 0x010fc4000ff9e0ff */
[----:B------:R-:W-:Y:S02]  /*141c0*/  IADD3 R152, P3, PT, R20, UR14, RZ ;  /* 0x0000000e14987c10 */ /* 0x000fe4000ff7e0ff */
[----:B------:R-:W-:Y:S02]  /*141d0*/  IADD3.X R161, PT, PT, R11, UR15, RZ, P4, !PT ;  /* 0x0000000f0ba17c10 */ /* 0x000fe4000a7fe4ff */
[----:B------:R-:W4:Y:S01]  /*141e0*/  LDL.LU.64 R10, [R1+0x818] ;  /* 0x00081800010a7983 */ /* 0x000f220000300a00 */
[----:B---3--:R-:W-:Y:S02]  /*141f0*/  IADD3 R164, P5, PT, R8, UR14, RZ ;  /* 0x0000000e08a47c10 */ /* 0x008fe4000ffbe0ff */
[----:B------:R-:W-:Y:S02]  /*14200*/  IADD3.X R153, PT, PT, R21, UR15, RZ, P3, !PT ;  /* 0x0000000f15997c10 */ /* 0x000fe40009ffe4ff */
[----:B------:R-:W-:Y:S01]  /*14210*/  IADD3.X R165, PT, PT, R9, UR15, RZ, P5, !PT ;  /* 0x0000000f09a57c10 */ /* 0x000fe2000affe4ff */
[----:B------:R-:W3:Y:S04]  /*14220*/  LDL.LU.64 R20, [R1+0x810] ;  /* 0x0008100001147983 */ /* 0x000ee80000300a00 */
[----:B------:R-:W3:Y:S01]  /*14230*/  LDL.LU.64 R8, [R1+0x808] ;  /* 0x0008080001087983 */ /* 0x000ee20000300a00 */
[----:B-----5:R-:W-:-:S04]  /*14240*/  IADD3 R168, P2, PT, R4, UR14, RZ ;  /* 0x0000000e04a87c10 */ /* 0x020fc8000ff5e0ff */
[----:B------:R-:W-:Y:S02]  /*14250*/  IADD3.X R169, PT, PT, R5, UR15, RZ, P2, !PT ;  /* 0x0000000f05a97c10 */ /* 0x000fe400097fe4ff */
[----:B------:R-:W5:Y:S01]  /*14260*/  LDL.LU.64 R4, [R1+0x800] ;  /* 0x0008000001047983 */ /* 0x000f620000300a00 */
[----:B------:R-:W-:-:S04]  /*14270*/  IADD3 R184, P5, PT, R18, UR14, RZ ;  /* 0x0000000e12b87c10 */ /* 0x000fc8000ffbe0ff */
[----:B------:R-:W-:Y:S02]  /*14280*/  IADD3.X R185, PT, PT, R19, UR15, RZ, P5, !PT ;  /* 0x0000000f13b97c10 */ /* 0x000fe4000affe4ff */
[----:B------:R-:W5:Y:S01]  /*14290*/  LDL.LU.64 R18, [R1+0x7f8] ;  /* 0x0007f80001127983 */ /* 0x000f620000300a00 */
[----:B------:R-:W-:Y:S02]  /*142a0*/  IADD3 R176, P3, PT, R32, UR14, RZ ;  /* 0x0000000e20b07c10 */ /* 0x000fe4000ff7e0ff */
[----:B------:R-:W-:Y:S02]  /*142b0*/  IADD3 R180, P4, PT, R26, UR14, RZ ;  /* 0x0000000e1ab47c10 */ /* 0x000fe4000ff9e0ff */
[----:B------:R-:W-:Y:S02]  /*142c0*/  IADD3.X R177, PT, PT, R33, UR15, RZ, P3, !PT ;  /* 0x0000000f21b17c10 */ /* 0x000fe40009ffe4ff */
[----:B------:R-:W-:Y:S01]  /*142d0*/  IADD3.X R181, PT, PT, R27, UR15, RZ, P4, !PT ;  /* 0x0000000f1bb57c10 */ /* 0x000fe2000a7fe4ff */
[----:B------:R-:W5:Y:S04]  /*142e0*/  LDL.LU.64 R32, [R1+0x7f0] ;  /* 0x0007f00001207983 */ /* 0x000f680000300a00 */
[----:B------:R-:W5:Y:S01]  /*142f0*/  LDL.LU.64 R26, [R1+0x7e8] ;  /* 0x0007e800011a7983 */ /* 0x000f620000300a00 */
[----:B--2---:R-:W-:-:S04]  /*14300*/  IADD3 R192, P2, PT, R6, UR14, RZ ;  /* 0x0000000e06c07c10 */ /* 0x004fc8000ff5e0ff */
[----:B------:R-:W-:Y:S02]  /*14310*/  IADD3.X R193, PT, PT, R7, UR15, RZ, P2, !PT ;  /* 0x0000000f07c17c10 */ /* 0x000fe400097fe4ff */
[----:B------:R-:W2:Y:S01]  /*14320*/  LDL.LU.64 R6, [R1+0x7e0] ;  /* 0x0007e00001067983 */ /* 0x000ea20000300a00 */
[----:B------:R-:W-:-:S04]  /*14330*/  IADD3 R208, P5, PT, R16, UR14, RZ ;  /* 0x0000000e10d07c10 */ /* 0x000fc8000ffbe0ff */
[----:B------:R-:W-:Y:S02]  /*14340*/  IADD3.X R209, PT, PT, R17, UR15, RZ, P5, !PT ;  /* 0x0000000f11d17c10 */ /* 0x000fe4000affe4ff */
[----:B------:R-:W2:Y:S01]  /*14350*/  LDL.LU.64 R16, [R1+0x7d8] ;  /* 0x0007d80001107983 */ /* 0x000ea20000300a00 */
[----:B------:R-:W-:-:S03]  /*14360*/  IADD3 R200, P4, PT, R22, UR14, RZ ;  /* 0x0000000e16c87c10 */ /* 0x000fc6000ff9e0ff */
[----:B------:R-:W2:Y:S01]  /*14370*/  LDL.LU.64 R36, [R1+0x7d0] ;  /* 0x0007d00001247983 */ /* 0x000ea20000300a00 */
[----:B------:R-:W-:-:S03]  /*14380*/  IADD3.X R201, PT, PT, R23, UR15, RZ, P4, !PT ;  /* 0x0000000f17c97c10 */ /* 0x000fc6000a7fe4ff */
[----:B------:R-:W2:Y:S01]  /*14390*/  LDL.LU.64 R22, [R1+0x7c8] ;  /* 0x0007c80001167983 */ /* 0x000ea20000300a00 */
[----:B------:R-:W-:-:S04]  /*143a0*/  IADD3 R212, P2, PT, R12, UR14, RZ ;  /* 0x0000000e0cd47c10 */ /* 0x000fc8000ff5e0ff */
[----:B------:R-:W-:Y:S02]  /*143b0*/  IADD3.X R213, PT, PT, R13, UR15, RZ, P2, !PT ;  /* 0x0000000f0dd57c10 */ /* 0x000fe400097fe4ff */
[----:B------:R-:W2:Y:S01]  /*143c0*/  LDL.LU.64 R12, [R1+0x7c0] ;  /* 0x0007c000010c7983 */ /* 0x000ea20000300a00 */
[----:B------:R-:W-:-:S04]  /*143d0*/  IADD3 R228, P5, PT, R14, UR14, RZ ;  /* 0x0000000e0ee47c10 */ /* 0x000fc8000ffbe0ff */
[----:B------:R-:W-:Y:S02]  /*143e0*/  IADD3.X R229, PT, PT, R15, UR15, RZ, P5, !PT ;  /* 0x0000000f0fe57c10 */ /* 0x000fe4000affe4ff */
[----:B------:R-:W2:Y:S01]  /*143f0*/  LDL.LU.64 R14, [R1+0x7b8] ;  /* 0x0007b800010e7983 */ /* 0x000ea20000300a00 */
[----:B------:R-:W-:Y:S02]  /*14400*/  IADD3 R196, P3, PT, R30, UR14, RZ ;  /* 0x0000000e1ec47c10 */ /* 0x000fe4000ff7e0ff */
[----:B------:R-:W-:Y:S01]  /*14410*/  IADD3 R224, P4, PT, R24, UR14, RZ ;  /* 0x0000000e18e07c10 */ /* 0x000fe2000ff9e0ff */
[----:B------:R-:W2:Y:S01]  /*14420*/  LDL.LU.64 R38, [R1+0x7b0] ;  /* 0x0007b00001267983 */ /* 0x000ea20000300a00 */
[----:B------:R-:W-:Y:S02]  /*14430*/  IADD3.X R197, PT, PT, R31, UR15, RZ, P3, !PT ;  /* 0x0000000f1fc57c10 */ /* 0x000fe40009ffe4ff */
[----:B------:R-:W-:Y:S02]  /*14440*/  IADD3 R216, P3, PT, R28, UR14, RZ ;  /* 0x0000000e1cd87c10 */ /* 0x000fe4000ff7e0ff */
[----:B----4-:R-:W-:-:S02]  /*14450*/  IADD3 R232, P2, PT, R10, UR14, RZ ;  /* 0x0000000e0ae87c10 */ /* 0x010fc4000ff5e0ff */
[----:B------:R-:W-:Y:S02]  /*14460*/  IADD3.X R217, PT, PT, R29, UR15, RZ, P3, !PT ;  /* 0x0000000f1dd97c10 */ /* 0x000fe40009ffe4ff */
[----:B------:R-:W-:Y:S01]  /*14470*/  IADD3.X R225, PT, PT, R25, UR15, RZ, P4, !PT ;  /* 0x0000000f19e17c10 */ /* 0x000fe2000a7fe4ff */
[----:B------:R-:W4:Y:S01]  /*14480*/  LDL.LU.64 R28, [R1+0x7a8] ;  /* 0x0007a800011c7983 */ /* 0x000f220000300a00 */
[----:B---3--:R-:W-:Y:S02]  /*14490*/  IADD3 R244, P4, PT, R8, UR14, RZ ;  /* 0x0000000e08f47c10 */ /* 0x008fe4000ff9e0ff */
[----:B------:R-:W-:Y:S02]  /*144a0*/  IADD3.X R233, PT, PT, R11, UR15, RZ, P2, !PT ;  /* 0x0000000f0be97c10 */ /* 0x000fe400097fe4ff */
[----:B------:R-:W3:Y:S01]  /*144b0*/  LDL.LU.64 R10, [R1+0x7a0] ;  /* 0x0007a000010a7983 */ /* 0x000ee20000300a00 */
[----:B------:R-:W-:Y:S02]  /*144c0*/  IADD3 R240, P3, PT, R20, UR14, RZ ;  /* 0x0000000e14f07c10 */ /* 0x000fe4000ff7e0ff */
[----:B------:R-:W-:-:S02]  /*144d0*/  IADD3.X R245, PT, PT, R9, UR15, RZ, P4, !PT ;  /* 0x0000000f09f57c10 */ /* 0x000fc4000a7fe4ff */
[----:B------:R-:W-:Y:S02]  /*144e0*/  IADD3.X R241, PT, PT, R21, UR15, RZ, P3, !PT ;  /* 0x0000000f15f17c10 */ /* 0x000fe40009ffe4ff */
[----:B-----5:R-:W-:Y:S02]  /*144f0*/  IADD3 R248, P5, PT, R4, UR14, RZ ;  /* 0x0000000e04f87c10 */ /* 0x020fe4000ffbe0ff */
[----:B------:R-:W-:-:S04]  /*14500*/  IADD3 R8, P2, PT, R18, UR14, RZ ;  /* 0x0000000e12087c10 */ /* 0x000fc8000ff5e0ff */
[----:B------:R-:W-:Y:S02]  /*14510*/  IADD3.X R9, PT, PT, R19, UR15, RZ, P2, !PT ;  /* 0x0000000f13097c10 */ /* 0x000fe400097fe4ff */
[----:B------:R-:W5:Y:S01]  /*14520*/  LDL.LU.64 R18, [R1+0x798] ;  /* 0x0007980001127983 */ /* 0x000f620000300a00 */
[----:B------:R-:W-:Y:S02]  /*14530*/  IADD3.X R249, PT, PT, R5, UR15, RZ, P5, !PT ;  /* 0x0000000f05f97c10 */ /* 0x000fe4000affe4ff */
[----:B------:R-:W-:Y:S01]  /*14540*/  IADD3 R30, P3, PT, R32, UR14, RZ ;  /* 0x0000000e201e7c10 */ /* 0x000fe2000ff7e0ff */
[----:B------:R-:W5:Y:S01]  /*14550*/  LDL.LU.64 R34, [R1+0x790] ;  /* 0x0007900001227983 */ /* 0x000f620000300a00 */
[----:B------:R-:W-:Y:S02]  /*14560*/  IADD3 R20, P4, PT, R26, UR14, RZ ;  /* 0x0000000e1a147c10 */ /* 0x000fe4000ff9e0ff */
[----:B------:R-:W-:Y:S01]  /*14570*/  IADD3.X R31, PT, PT, R33, UR15, RZ, P3, !PT ;  /* 0x0000000f211f7c10 */ /* 0x000fe20009ffe4ff */
[----:B------:R-:W5:Y:S01]  /*14580*/  LDL.LU.64 R24, [R1+0x788] ;  /* 0x0007880001187983 */ /* 0x000f620000300a00 */
[----:B------:R-:W-:-:S03]  /*14590*/  IADD3.X R21, PT, PT, R27, UR15, RZ, P4, !PT ;  /* 0x0000000f1b157c10 */ /* 0x000fc6000a7fe4ff */
[----:B------:R1:W-:Y:S04]  /*145a0*/  STL.64 [R1+0x10], R8 ;  /* 0x0000100801007387 */ /* 0x0003e80000100a00 */
[----:B-1----:R-:W5:Y:S04]  /*145b0*/  LDL.LU.64 R8, [R1+0x780] ;  /* 0x0007800001087983 */ /* 0x002f680000300a00 */
[----:B------:R1:W-:Y:S04]  /*145c0*/  STL.64 [R1+0x20], R30 ;  /* 0x0000201e01007387 */ /* 0x0003e80000100a00 */
[----:B------:R1:W-:Y:S01]  /*145d0*/  STL.64 [R1+0x30], R20 ;  /* 0x0000301401007387 */ /* 0x0003e20000100a00 */
[----:B--2---:R-:W-:-:S04]  /*145e0*/  IADD3 R4, P5, PT, R6, UR14, RZ ;  /* 0x0000000e06047c10 */ /* 0x004fc8000ffbe0ff */
[----:B------:R-:W-:Y:S02]  /*145f0*/  IADD3.X R5, PT, PT, R7, UR15, RZ, P5, !PT ;  /* 0x0000000f07057c10 */ /* 0x000fe4000affe4ff */
[----:B------:R-:W-:-:S03]  /*14600*/  IADD3 R6, P2, PT, R16, UR14, RZ ;  /* 0x0000000e10067c10 */ /* 0x000fc6000ff5e0ff */
[----:B------:R2:W-:Y:S01]  /*14610*/  STL.64 [R1+0x50], R4 ;  /* 0x0000500401007387 */ /* 0x0005e20000100a00 */
[----:B------:R-:W-:-:S03]  /*14620*/  IADD3.X R7, PT, PT, R17, UR15, RZ, P2, !PT ;  /* 0x0000000f11077c10 */ /* 0x000fc600097fe4ff */
[----:B------:R-:W5:Y:S01]  /*14630*/  LDL.LU.64 R16, [R1+0x2d8] ;  /* 0x0002d80001107983 */ /* 0x000f620000300a00 */
[----:B-1----:R-:W-:Y:S02]  /*14640*/  IADD3 R30, P3, PT, R36, UR14, RZ ;  /* 0x0000000e241e7c10 */ /* 0x002fe4000ff7e0ff */
[----:B------:R-:W-:Y:S01]  /*14650*/  IADD3 R20, P4, PT, R22, UR14, RZ ;  /* 0x0000000e16147c10 */ /* 0x000fe2000ff9e0ff */
[----:B------:R-:W5:Y:S01]  /*14660*/  LDL.LU.64 R32, [R1+0x2e0] ;  /* 0x0002e00001207983 */ /* 0x000f620000300a00 */
[----:B------:R-:W-:Y:S02]  /*14670*/  IADD3.X R31, PT, PT, R37, UR15, RZ, P3, !PT ;  /* 0x0000000f251f7c10 */ /* 0x000fe40009ffe4ff */
[----:B------:R-:W-:Y:S01]  /*14680*/  IADD3.X R21, PT, PT, R23, UR15, RZ, P4, !PT ;  /* 0x0000000f17157c10 */ /* 0x000fe2000a7fe4ff */
[----:B------:R-:W5:Y:S01]  /*14690*/  LDL.LU.64 R26, [R1+0x2f0] ;  /* 0x0002f000011a7983 */ /* 0x000f620000300a00 */
[----:B--2---:R-:W-:-:S03]  /*146a0*/  IADD3 R4, P5, PT, R12, UR14, RZ ;  /* 0x0000000e0c047c10 */ /* 0x004fc6000ffbe0ff */
[----:B------:R1:W-:Y:S01]  /*146b0*/  STL.64 [R1+0x60], R6 ;  /* 0x0000600601007387 */ /* 0x0003e20000100a00 */
[----:B------:R-:W-:Y:S02]  /*146c0*/  IADD3.X R5, PT, PT, R13, UR15, RZ, P5, !PT ;  /* 0x0000000f0d057c10 */ /* 0x000fe4000affe4ff */
[----:B------:R-:W-:Y:S01]  /*146d0*/  IADD3 R12, P2, PT, R14, UR14, RZ ;  /* 0x0000000e0e0c7c10 */ /* 0x000fe2000ff5e0ff */
[----:B-1----:R-:W2:Y:S04]  /*146e0*/  LDL.LU.64 R6, [R1+0x2f8] ;  /* 0x0002f80001067983 */ /* 0x002ea80000300a00 */
[----:B------:R1:W-:Y:S01]  /*146f0*/  STL.64 [R1+0x70], R30 ;  /* 0x0000701e01007387 */ /* 0x0003e20000100a00 */
[----:B------:R-:W-:-:S03]  /*14700*/  IADD3.X R13, PT, PT, R15, UR15, RZ, P2, !PT ;  /* 0x0000000f0f0d7c10 */ /* 0x000fc600097fe4ff */
[----:B------:R4:W-:Y:S04]  /*14710*/  STL.64 [R1+0x90], R20 ;  /* 0x0000901401007387 */ /* 0x0009e80000100a00 */
[----:B------:R3:W-:Y:S04]  /*14720*/  STL.64 [R1+0xa0], R4 ;  /* 0x0000a00401007387 */ /* 0x0007e80000100a00 */
[----:B------:R-:W2:Y:S01]  /*14730*/  LDL.LU.64 R14, [R1+0x300] ;  /* 0x00030000010e7983 */ /* 0x000ea20000300a00 */
[----:B-1----:R-:W-:Y:S02]  /*14740*/  IADD3 R30, P3, PT, R38, UR14, RZ ;  /* 0x0000000e261e7c10 */ /* 0x002fe4000ff7e0ff */
[----:B----4-:R-:W-:Y:S01]  /*14750*/  IADD3 R20, P4, PT, R28, UR14, RZ ;  /* 0x0000000e1c147c10 */ /* 0x010fe2000ff9e0ff */
[----:B------:R-:W4:Y:S01]  /*14760*/  LDL.LU.64 R36, [R1+0x310] ;  /* 0x0003100001247983 */ /* 0x000f220000300a00 */
[----:B------:R-:W-:-:S02]  /*14770*/  IADD3.X R31, PT, PT, R39, UR15, RZ, P3, !PT ;  /* 0x0000000f271f7c10 */ /* 0x000fc40009ffe4ff */
[----:B---3--:R-:W-:Y:S01]  /*14780*/  IADD3 R4, P5, PT, R10, UR14, RZ ;  /* 0x0000000e0a047c10 */ /* 0x008fe2000ffbe0ff */
[----:B------:R-:W3:Y:S01]  /*14790*/  LDL.LU.64 R22, [R1+0x318] ;  /* 0x0003180001167983 */ /* 0x000ee20000300a00 */
[----:B------:R-:W-:Y:S02]  /*147a0*/  IADD3.X R21, PT, PT, R29, UR15, RZ, P4, !PT ;  /* 0x0000000f1d157c10 */ /* 0x000fe4000a7fe4ff */
[----:B------:R-:W-:Y:S01]  /*147b0*/  IADD3.X R5, PT, PT, R11, UR15, RZ, P5, !PT ;  /* 0x0000000f0b057c10 */ /* 0x000fe2000affe4ff */
[----:B------:R1:W-:Y:S04]  /*147c0*/  STL.64 [R1+0xb0], R12 ;  /* 0x0000b00c01007387 */ /* 0x0003e80000100a00 */
[----:B-1----:R-:W3:Y:S04]  /*147d0*/  LDL.LU.64 R12, [R1+0x320] ;  /* 0x00032000010c7983 */ /* 0x002ee80000300a00 */
[----:B------:R1:W-:Y:S04]  /*147e0*/  STL.64 [R1+0xd0], R30 ;  /* 0x0000d01e01007387 */ /* 0x0003e80000100a00 */
[----:B------:R1:W-:Y:S04]  /*147f0*/  STL.64 [R1+0xe0], R20 ;  /* 0x0000e01401007387 */ /* 0x0003e80000100a00 */
[----:B------:R1:W-:Y:S01]  /*14800*/  STL.64 [R1+0xf0], R4 ;  /* 0x0000f00401007387 */ /* 0x0003e20000100a00 */
[----:B-----5:R-:W-:-:S04]  /*14810*/  IADD3 R10, P2, PT, R18, UR14, RZ ;  /* 0x0000000e120a7c10 */ /* 0x020fc8000ff5e0ff */
[----:B------:R-:W-:Y:S02]  /*14820*/  IADD3.X R11, PT, PT, R19, UR15, RZ, P2, !PT ;  /* 0x0000000f130b7c10 */ /* 0x000fe400097fe4ff */
[----:B------:R-:W5:Y:S01]  /*14830*/  LDL.LU.64 R18, [R1+0x330] ;  /* 0x0003300001127983 */ /* 0x000f620000300a00 */
[----:B-1----:R-:W-:Y:S02]  /*14840*/  IADD3 R30, P3, PT, R34, UR14, RZ ;  /* 0x0000000e221e7c10 */ /* 0x002fe4000ff7e0ff */
[----:B------:R-:W-:Y:S01]  /*14850*/  IADD3 R20, P4, PT, R24, UR14, RZ ;  /* 0x0000000e18147c10 */ /* 0x000fe2000ff9e0ff */
[----:B------:R-:W5:Y:S01]  /*14860*/  LDL.LU.64 R38, [R1+0x338] ;  /* 0x0003380001267983 */ /* 0x000f620000300a00 */
[----:B------:R-:W-:Y:S02]  /*14870*/  IADD3.X R31, PT, PT, R35, UR15, RZ, P3, !PT ;  /* 0x0000000f231f7c10 */ /* 0x000fe40009ffe4ff */
[----:B------:R-:W-:Y:S01]  /*14880*/  IADD3.X R21, PT, PT, R25, UR15, RZ, P4, !PT ;  /* 0x0000000f19157c10 */ /* 0x000fe2000a7fe4ff */
[----:B------:R-:W5:Y:S04]  /*14890*/  LDL.LU.64 R28, [R1+0x340] ;  /* 0x00034000011c7983 */ /* 0x000f680000300a00 */
[----:B------:R1:W-:Y:S01]  /*148a0*/  STL.64 [R1+0x110], R10 ;  /* 0x0001100a01007387 */ /* 0x0003e20000100a00 */
[----:B------:R-:W-:-:S04]  /*148b0*/  IADD3 R4, P5, PT, R8, UR14, RZ ;  /* 0x0000000e08047c10 */ /* 0x000fc8000ffbe0ff */
[----:B------:R-:W-:Y:S01]  /*148c0*/  IADD3.X R5, PT, PT, R9, UR15, RZ, P5, !PT ;  /* 0x0000000f09057c10 */ /* 0x000fe2000affe4ff */
[----:B-1----:R-:W5:Y:S04]  /*148d0*/  LDL.LU.64 R10, [R1+0x350] ;  /* 0x00035000010a7983 */ /* 0x002f680000300a00 */
[----:B------:R1:W-:Y:S04]  /*148e0*/  STL.64 [R1+0x120], R30 ;  /* 0x0001201e01007387 */ /* 0x0003e80000100a00 */
[----:B------:R1:W-:Y:S04]  /*148f0*/  STL.64 [R1+0x2c0], R20 ;  /* 0x0002c01401007387 */ /* 0x0003e80000100a00 */
[----:B------:R2:W-:Y:S01]  /*14900*/  STL.64 [R1+0x2d0], R4 ;  /* 0x0002d00401007387 */ /* 0x0005e20000100a00 */
[----:B------:R-:W-:-:S04]  /*14910*/  IADD3 R8, P2, PT, R16, UR14, RZ ;  /* 0x0000000e10087c10 */ /* 0x000fc8000ff5e0ff */
        /* <DEDUP_REMOVED lines=9> */
[----:B--2---:R-:W-:-:S03]  /*149b0*/  IADD3 R4, P5, PT, R6, UR14, RZ ;  /* 0x0000000e06047c10 */ /* 0x004fc6000ffbe0ff */
[----:B-1----:R-:W2:Y:S01]  /*149c0*/  LDL.LU.64 R8, [R1+0x378] ;  /* 0x0003780001087983 */ /* 0x002ea20000300a00 */
[----:B------:R-:W-:-:S03]  /*149d0*/  IADD3.X R5, PT, PT, R7, UR15, RZ, P5, !PT ;  /* 0x0000000f07057c10 */ /* 0x000fc6000affe4ff */
[----:B------:R4:W-:Y:S04]  /*149e0*/  STL.64 [R1+0x2e0], R30 ;  /* 0x0002e01e01007387 */ /* 0x0009e80000100a00 */
[----:B------:R3:W-:Y:S01]  /*149f0*/  STL.64 [R1+0x2f0], R20 ;  /* 0x0002f01401007387 */ /* 0x0007e20000100a00 */
[----:B------:R-:W-:-:S03]  /*14a00*/  IADD3 R6, P2, PT, R14, UR14, RZ ;  /* 0x0000000e0e067c10 */ /* 0x000fc6000ff5e0ff */
[----:B------:R1:W-:Y:S01]  /*14a10*/  STL.64 [R1+0x2f8], R4 ;  /* 0x0002f80401007387 */ /* 0x0003e20000100a00 */
[----:B------:R-:W-:-:S03]  /*14a20*/  IADD3.X R7, PT, PT, R15, UR15, RZ, P2, !PT ;  /* 0x0000000f0f077c10 */ /* 0x000fc600097fe4ff */
[----:B------:R-:W2:Y:S01]  /*14a30*/  LDL.LU.64 R14, [R1+0x380] ;  /* 0x00038000010e7983 */ /* 0x000ea20000300a00 */
[----:B----4-:R-:W-:Y:S02]  /*14a40*/  IADD3 R30, P3, PT, R36, UR14, RZ ;  /* 0x0000000e241e7c10 */ /* 0x010fe4000ff7e0ff */
[----:B---3--:R-:W-:Y:S01]  /*14a50*/  IADD3 R20, P4, PT, R22, UR14, RZ ;  /* 0x0000000e16147c10 */ /* 0x008fe2000ff9e0ff */
[----:B------:R-:W3:Y:S01]  /*14a60*/  LDL.LU.64 R32, [R1+0x390] ;  /* 0x0003900001207983 */ /* 0x000ee20000300a00 */
[----:B------:R-:W-:Y:S02]  /*14a70*/  IADD3.X R31, PT, PT, R37, UR15, RZ, P3, !PT ;  /* 0x0000000f251f7c10 */ /* 0x000fe40009ffe4ff */
[----:B------:R-:W-:Y:S01]  /*14a80*/  IADD3.X R21, PT, PT, R23, UR15, RZ, P4, !PT ;  /* 0x0000000f17157c10 */ /* 0x000fe2000a7fe4ff */
[----:B------:R-:W4:Y:S04]  /*14a90*/  LDL.LU.64 R26, [R1+0x398] ;  /* 0x00039800011a7983 */ /* 0x000f280000300a00 */
[----:B------:R1:W-:Y:S02]  /*14aa0*/  STL.64 [R1+0x300], R6 ;  /* 0x0003000601007387 */ /* 0x0003e40000100a00 */
[----:B-1----:R-:W-:-:S04]  /*14ab0*/  IADD3 R4, P5, PT, R12, UR14, RZ ;  /* 0x0000000e0c047c10 */ /* 0x002fc8000ffbe0ff */
[----:B------:R-:W-:Y:S01]  /*14ac0*/  IADD3.X R5, PT, PT, R13, UR15, RZ, P5, !PT ;  /* 0x0000000f0d057c10 */ /* 0x000fe2000affe4ff */
[----:B------:R-:W4:Y:S04]  /*14ad0*/  LDL.LU.64 R6, [R1+0x3a0] ;  /* 0x0003a00001067983 */ /* 0x000f280000300a00 */
        /* <DEDUP_REMOVED lines=29> */
[----:B--2---:R-:W-:-:S04]  /*14cb0*/  IADD3 R4, P5, PT, R8, UR14, RZ ;  /* 0x0000000e08047c10 */ /* 0x004fc8000ffbe0ff */
[----:B------:R-:W-:Y:S01]  /*14cc0*/  IADD3.X R5, PT, PT, R9, UR15, RZ, P5, !PT ;  /* 0x0000000f09057c10 */ /* 0x000fe2000affe4ff */
[----:B-1----:R-:W2:Y:S04]  /*14cd0*/  LDL.LU.64 R10, [R1+0x448] ;  /* 0x00044800010a7983 */ /* 0x002ea80000300a00 */
[----:B------:R3:W-:Y:S04]  /*14ce0*/  STL.64 [R1+0x360], R30 ;  /* 0x0003601e01007387 */ /* 0x0007e80000100a00 */
[----:B------:R4:W-:Y:S01]  /*14cf0*/  STL.64 [R1+0x370], R20 ;  /* 0x0003701401007387 */ /* 0x0009e20000100a00 */
[----:B------:R-:W-:-:S03]  /*14d00*/  IADD3 R8, P2, PT, R14, UR14, RZ ;  /* 0x0000000e0e087c10 */ /* 0x000fc6000ff5e0ff */
[----:B------:R1:W-:Y:S01]  /*14d10*/  STL.64 [R1+0x378], R4 ;  /* 0x0003780401007387 */ /* 0x0003e20000100a00 */
[----:B------:R-:W-:-:S03]  /*14d20*/  IADD3.X R9, PT, PT, R15, UR15, RZ, P2, !PT ;  /* 0x0000000f0f097c10 */ /* 0x000fc600097fe4ff */
[----:B------:R-:W2:Y:S01]  /*14d30*/  LDL.LU.64 R14, [R1+0x458] ;  /* 0x00045800010e7983 */ /* 0x000ea20000300a00 */
[----:B---3--:R-:W-:Y:S02]  /*14d40*/  IADD3 R30, P3, PT, R32, UR14, RZ ;  /* 0x0000000e201e7c10 */ /* 0x008fe4000ff7e0ff */
[----:B----4-:R-:W-:Y:S01]  /*14d50*/  IADD3 R20, P4, PT, R26, UR14, RZ ;  /* 0x0000000e1a147c10 */ /* 0x010fe2000ff9e0ff */
        /* <DEDUP_REMOVED lines=270> */
[----:B-1----:R-:W-:-:S03]  /*15e40*/  IADD3 R30, P3, PT, R36, UR14, RZ ;  /* 0x0000000e241e7c10 */ /* 0x002fc6000ff7e0ff */
[----:B------:R-:W5:Y:S01]  /*15e50*/  LDL.LU.64 R32, [R1+0x570] ;  /* 0x0005700001207983 */ /* 0x000f620000300a00 */
[----:B------:R-:W-:-:S03]  /*15e60*/  IADD3 R20, P4, PT, R22, UR14, RZ ;  /* 0x0000000e16147c10 */ /* 0x000fc6000ff9e0ff */
[----:B------:R-:W5:Y:S01]  /*15e70*/  LDL.LU.64 R26, [R1+0x560] ;  /* 0x00056000011a7983 */ /* 0x000f620000300a00 */
[----:B------:R-:W-:-:S03]  /*15e80*/  IADD3.X R31, PT, PT, R37, UR15, RZ, P3, !PT ;  /* 0x0000000f251f7c10 */ /* 0x000fc60009ffe4ff */
[----:B------:R1:W-:Y:S01]  /*15e90*/  STL.64 [R1+0x788], R6 ;  /* 0x0007880601007387 */ /* 0x0003e20000100a00 */
[----:B------:R-:W-:Y:S02]  /*15ea0*/  IADD3.X R21, PT, PT, R23, UR15, RZ, P4, !PT ;  /* 0x0000000f17157c10 */ /* 0x000fe4000a7fe4ff */
[----:B--2---:R-:W-:Y:S01]  /*15eb0*/  IADD3 R4, P5, PT, R12, UR14, RZ ;  /* 0x0000000e0c047c10 */ /* 0x004fe2000ffbe0ff */
[----:B-1----:R-:W2:Y:S03]  /*15ec0*/  LDL.LU.64 R6, [R1+0x550] ;  /* 0x0005500001067983 */ /* 0x002ea60000300a00 */
[----:B------:R-:W-:Y:S01]  /*15ed0*/  IADD3.X R5, PT, PT, R13, UR15, RZ, P5, !PT ;  /* 0x0000000f0d057c10 */ /* 0x000fe2000affe4ff */
        /* <DEDUP_REMOVED lines=9> */
[----:B------:R-:W-:-:S03]  /*15f70*/  IADD3.X R31, PT, PT, R39, UR15, RZ, P3, !PT ;  /* 0x0000000f271f7c10 */ /* 0x000fc60009ffe4ff */
[----:B------:R-:W4:Y:S01]  /*15f80*/  LDL.LU.64 R22, [R1+0x528] ;  /* 0x0005280001167983 */ /* 0x000f220000300a00 */
[----:B------:R-:W-:-:S03]  /*15f90*/  IADD3.X R21, PT, PT, R29, UR15, RZ, P4, !PT ;  /* 0x0000000f1d157c10 */ /* 0x000fc6000a7fe4ff */
[----:B------:R1:W-:Y:S02]  /*15fa0*/  STL.64 [R1+0x7a8], R12 ;  /* 0x0007a80c01007387 */ /* 0x0003e40000100a00 */
[----:B-1----:R-:W-:-:S04]  /*15fb0*/  IADD3 R4, P5, PT, R10, UR14, RZ ;  /* 0x0000000e0a047c10 */ /* 0x002fc8000ffbe0ff */
[----:B------:R-:W-:Y:S01]  /*15fc0*/  IADD3.X R5, PT, PT, R11, UR15, RZ, P5, !PT ;  /* 0x0000000f0b057c10 */ /* 0x000fe2000affe4ff */
[----:B------:R-:W3:Y:S04]  /*15fd0*/  LDL.LU.64 R12, [R1+0x520] ;  /* 0x00052000010c7983 */ /* 0x000ee80000300a00 */
[----:B------:R-:W-:Y:S04]  /*15fe0*/  STL.64 [R1+0x7b0], R30 ;  /* 0x0007b01e01007387 */ /* 0x000fe80000100a00 */
[----:B------:R1:W-:Y:S04]  /*15ff0*/  STL.64 [R1+0x7b8], R20 ;  /* 0x0007b81401007387 */ /* 0x0003e80000100a00 */
[----:B------:R1:W-:Y:S01]  /*16000*/  STL.64 [R1+0x7c0], R4 ;  /* 0x0007c00401007387 */ /* 0x0003e20000100a00 */
[----:B-----5:R-:W-:-:S04]  /*16010*/  IADD3 R10, P2, PT, R18, UR14, RZ ;  /* 0x0000000e120a7c10 */ /* 0x020fc8000ff5e0ff */
[----:B------:R-:W-:Y:S02]  /*16020*/  IADD3.X R11, PT, PT, R19, UR15, RZ, P2, !PT ;  /* 0x0000000f130b7c10 */ /* 0x000fe400097fe4ff */
[----:B------:R-:W5:Y:S01]  /*16030*/  LDL.LU.64 R18, [R1+0x510] ;  /* 0x0005100001127983 */ /* 0x000f620000300a00 */
[----:B------:R-:W-:Y:S02]  /*16040*/  IADD3 R28, P3, PT, R34, UR14, RZ ;  /* 0x0000000e221c7c10 */ /* 0x000fe4000ff7e0ff */
[----:B-1----:R-:W-:Y:S01]  /*16050*/  IADD3 R20, P4, PT, R24, UR14, RZ ;  /* 0x0000000e18147c10 */ /* 0x002fe2000ff9e0ff */
        /* <DEDUP_REMOVED lines=10> */
[----:B------:R-:W-:Y:S04]  /*16100*/  STL.64 [R1+0x7e0], R4 ;  /* 0x0007e00401007387 */ /* 0x000fe80000100a00 */
[----:B------:R-:W5:Y:S04]  /*16110*/  LDL.LU.64 R34, [R1+0x4d8] ;  /* 0x0004d80001227983 */ /* 0x000f680000300a00 */
[----:B------:R-:W5:Y:S01]  /*16120*/  LDL.LU.64 R24, [R1+0x4c8] ;  /* 0x0004c80001187983 */ /* 0x000f620000300a00 */
[----:B------:R-:W-:-:S04]  /*16130*/  IADD3 R8, P2, PT, R16, UR14, RZ ;  /* 0x0000000e10087c10 */ /* 0x000fc8000ff5e0ff */
[----:B------:R-:W-:Y:S02]  /*16140*/  IADD3.X R9, PT, PT, R17, UR15, RZ, P2, !PT ;  /* 0x0000000f11097c10 */ /* 0x000fe400097fe4ff */
[----:B-1----:R-:W-:Y:S01]  /*16150*/  IADD3 R28, P3, PT, R32, UR14, RZ ;  /* 0x0000000e201c7c10 */ /* 0x002fe2000ff7e0ff */
[----:B------:R-:W5:Y:S01]  /*16160*/  LDL.LU.64 R16, [R1+0x4b8] ;  /* 0x0004b80001107983 */ /* 0x000f620000300a00 */
[----:B------:R-:W-:-:S03]  /*16170*/  IADD3 R20, P4, PT, R26, UR14, RZ ;  /* 0x0000000e1a147c10 */ /* 0x000fc6000ff9e0ff */
[----:B------:R1:W-:Y:S01]  /*16180*/  STL.64 [R1+0x7e8], R8 ;  /* 0x0007e80801007387 */ /* 0x0003e20000100a00 */
[----:B------:R-:W-:Y:S02]  /*16190*/  IADD3.X R29, PT, PT, R33, UR15, RZ, P3, !PT ;  /* 0x0000000f211d7c10 */ /* 0x000fe40009ffe4ff */
[----:B------:R-:W-:Y:S01]  /*161a0*/  IADD3.X R21, PT, PT, R27, UR15, RZ, P4, !PT ;  /* 0x0000000f1b157c10 */ /* 0x000fe2000a7fe4ff */
[----:B-1----:R-:W5:Y:S01]  /*161b0*/  LDL.LU.64 R8, [R1+0x4a8] ;  /* 0x0004a80001087983 */ /* 0x002f620000300a00 */
[----:B--2---:R-:W-:-:S04]  /*161c0*/  IADD3 R4, P5, PT, R6, UR14, RZ ;  /* 0x0000000e06047c10 */ /* 0x004fc8000ffbe0ff */
[----:B------:R-:W-:Y:S01]  /*161d0*/  IADD3.X R5, PT, PT, R7, UR15, RZ, P5, !PT ;  /* 0x0000000f07057c10 */ /* 0x000fe2000affe4ff */
[----:B------:R-:W-:Y:S04]  /*161e0*/  STL.64 [R1+0x7f0], R28 ;  /* 0x0007f01c01007387 */ /* 0x000fe80000100a00 */
[----:B------:R-:W-:Y:S04]  /*161f0*/  STL.64 [R1+0x7f8], R20 ;  /* 0x0007f81401007387 */ /* 0x000fe80000100a00 */
[----:B------:R-:W-:Y:S04]  /*16200*/  STL.64 [R1+0x800], R4 ;  /* 0x0008000401007387 */ /* 0x000fe80000100a00 */
[----:B------:R-:W2:Y:S01]  /*16210*/  LDL.LU.64 R32, [R1+0x4a0] ;  /* 0x0004a00001207983 */ /* 0x000ea20000300a00 */
[----:B------:R-:W-:-:S03]  /*16220*/  IADD3 R6, P2, PT, R14, UR14, RZ ;  /* 0x0000000e0e067c10 */ /* 0x000fc6000ff5e0ff */
[----:B------:R-:W2:Y:S01]  /*16230*/  LDL.LU.64 R26, [R1+0x490] ;  /* 0x00049000011a7983 */ /* 0x000ea20000300a00 */
[----:B------:R-:W-:-:S03]  /*16240*/  IADD3.X R7, PT, PT, R15, UR15, RZ, P2, !PT ;  /* 0x0000000f0f077c10 */ /* 0x000fc600097fe4ff */
[----:B------:R-:W2:Y:S04]  /*16250*/  LDL.LU.64 R14, [R1+0x480] ;  /* 0x00048000010e7983 */ /* 0x000ea80000300a00 */
[----:B------:R1:W-:Y:S04]  /*16260*/  STL.64 [R1+0x808], R6 ;  /* 0x0008080601007387 */ /* 0x0003e80000100a00 */
[----:B-1----:R-:W2:Y:S01]  /*16270*/  LDL.LU.64 R6, [R1+0x470] ;  /* 0x0004700001067983 */ /* 0x002ea20000300a00 */
[----:B---3--:R-:W-:Y:S02]  /*16280*/  IADD3 R28, P3, PT, R36, UR14, RZ ;  /* 0x0000000e241c7c10 */ /* 0x008fe4000ff7e0ff */
[----:B----4-:R-:W-:-:S02]  /*16290*/  IADD3 R20, P4, PT, R22, UR14, RZ ;  /* 0x0000000e16147c10 */ /* 0x010fc4000ff9e0ff */
[----:B------:R-:W-:Y:S02]  /*162a0*/  IADD3 R4, P5, PT, R12, UR14, RZ ;  /* 0x0000000e0c047c10 */ /* 0x000fe4000ffbe0ff */
[----:B------:R-:W-:Y:S02]  /*162b0*/  IADD3.X R29, PT, PT, R37, UR15, RZ, P3, !PT ;  /* 0x0000000f251d7c10 */ /* 0x000fe40009ffe4ff */
[----:B------:R-:W-:Y:S02]  /*162c0*/  IADD3.X R21, PT, PT, R23, UR15, RZ, P4, !PT ;  /* 0x0000000f17157c10 */ /* 0x000fe4000a7fe4ff */
[----:B------:R-:W-:Y:S01]  /*162d0*/  IADD3.X R5, PT, PT, R13, UR15, RZ, P5, !PT ;  /* 0x0000000f0d057c10 */ /* 0x000fe2000affe4ff */
[----:B------:R1:W-:Y:S04]  /*162e0*/  STL.64 [R1+0x810], R28 ;  /* 0x0008101c01007387 */ /* 0x0003e80000100a00 */
[----:B------:R3:W-:Y:S04]  /*162f0*/  STL.64 [R1+0x818], R20 ;  /* 0x0008181401007387 */ /* 0x0007e80000100a00 */
[----:B------:R-:W-:Y:S04]  /*16300*/  STL.64 [R1+0x820], R4 ;  /* 0x0008200401007387 */ /* 0x000fe80000100a00 */
[----:B-1----:R-:W4:Y:S04]  /*16310*/  LDL.LU.64 R28, [R1+0x460] ;  /* 0x00046000011c7983 */ /* 0x002f280000300a00 */
[----:B------:R-:W4:Y:S01]  /*16320*/  LDL.LU.64 R22, [R1+0x450] ;  /* 0x0004500001167983 */ /* 0x000f220000300a00 */
[----:B-----5:R-:W-:-:S04]  /*16330*/  IADD3 R12, P2, PT, R18, UR14, RZ ;  /* 0x0000000e120c7c10 */ /* 0x020fc8000ff5e0ff */
[----:B------:R-:W-:Y:S02]  /*16340*/  IADD3.X R13, PT, PT, R19, UR15, RZ, P2, !PT ;  /* 0x0000000f130d7c10 */ /* 0x000fe400097fe4ff */
[----:B------:R-:W-:Y:S01]  /*16350*/  IADD3 R36, P3, PT, R38, UR14, RZ ;  /* 0x0000000e26247c10 */ /* 0x000fe2000ff7e0ff */
[----:B------:R-:W5:Y:S01]  /*16360*/  LDL.LU.64 R18, [R1+0x440] ;  /* 0x0004400001127983 */ /* 0x000f620000300a00 */
[----:B---3--:R-:W-:Y:S02]  /*16370*/  IADD3 R20, P4, PT, R30, UR14, RZ ;  /* 0x0000000e1e147c10 */ /* 0x008fe4000ff9e0ff */
[----:B------:R-:W-:Y:S01]  /*16380*/  IADD3.X R37, PT, PT, R39, UR15, RZ, P3, !PT ;  /* 0x0000000f27257c10 */ /* 0x000fe20009ffe4ff */
[----:B------:R1:W-:Y:S01]  /*16390*/  STL.64 [R1+0x828], R12 ;  /* 0x0008280c01007387 */ /* 0x0003e20000100a00 */
[----:B------:R-:W-:-:S03]  /*163a0*/  IADD3.X R21, PT, PT, R31, UR15, RZ, P4, !PT ;  /* 0x0000000f1f157c10 */ /* 0x000fc6000a7fe4ff */
[----:B-1----:R-:W3:Y:S01]  /*163b0*/  LDL.LU.64 R12, [R1+0x430] ;  /* 0x00043000010c7983 */ /* 0x002ee20000300a00 */
[----:B------:R-:W-:-:S03]  /*163c0*/  IADD3 R4, P5, PT, R10, UR14, RZ ;  /* 0x0000000e0a047c10 */ /* 0x000fc6000ffbe0ff */
[----:B------:R-:W-:Y:S01]  /*163d0*/  STL.64 [R1+0x830], R36 ;  /* 0x0008302401007387 */ /* 0x000fe20000100a00 */
[----:B------:R-:W-:-:S03]  /*163e0*/  IADD3.X R5, PT, PT, R11, UR15, RZ, P5, !PT ;  /* 0x0000000f0b057c10 */ /* 0x000fc6000affe4ff */
[----:B------:R1:W-:Y:S04]  /*163f0*/  STL.64 [R1+0x838], R20 ;  /* 0x0008381401007387 */ /* 0x0003e80000100a00 */
[----:B------:R1:W-:Y:S01]  /*16400*/  STL.64 [R1+0x840], R4 ;  /* 0x0008400401007387 */ /* 0x0003e20000100a00 */
[----:B------:R-:W-:Y:S02]  /*16410*/  IADD3 R30, P2, PT, R34, UR14, RZ ;  /* 0x0000000e221e7c10 */ /* 0x000fe4000ff5e0ff */
[----:B-1----:R-:W-:Y:S02]  /*16420*/  IADD3 R20, P3, PT, R24, UR14, RZ ;  /* 0x0000000e18147c10 */ /* 0x002fe4000ff7e0ff */
[----:B------:R-:W-:Y:S02]  /*16430*/  IADD3.X R31, PT, PT, R35, UR15, RZ, P2, !PT ;  /* 0x0000000f231f7c10 */ /* 0x000fe400097fe4ff */
[----:B------:R-:W-:-:S03]  /*16440*/  IADD3.X R21, PT, PT, R25, UR15, RZ, P3, !PT ;  /* 0x0000000f19157c10 */ /* 0x000fc60009ffe4ff */
[----:B------:R2:W-:Y:S04]  /*16450*/  STL.64 [R1+0x848], R30 ;  /* 0x0008481e01007387 */ /* 0x0005e80000100a00 */
[----:B------:R-:W3:Y:S04]  /*16460*/  LDL.LU.64 R38, [R1+0x420] ;  /* 0x0004200001267983 */ /* 0x000ee80000300a00 */
[----:B------:R1:W-:Y:S04]  /*16470*/  STL.64 [R1+0x850], R20 ;  /* 0x0008501401007387 */ /* 0x0003e80000100a00 */
[----:B------:R-:W3:Y:S01]  /*16480*/  LDL.LU.64 R24, [R1+0x418] ;  /* 0x0004180001187983 */ /* 0x000ee20000300a00 */
[----:B------:R-:W-:-:S04]  /*16490*/  IADD3 R10, P4, PT, R16, UR14, RZ ;  /* 0x0000000e100a7c10 */ /* 0x000fc8000ff9e0ff */
[----:B------:R-:W-:-:S05]  /*164a0*/  IADD3.X R11, PT, PT, R17, UR15, RZ, P4, !PT ;  /* 0x0000000f110b7c10 */ /* 0x000fca000a7fe4ff */
[----:B------:R1:W-:Y:S04]  /*164b0*/  STL.64 [R1+0x858], R10 ;  /* 0x0008580a01007387 */ /* 0x0003e80000100a00 */
[----:B------:R-:W3:Y:S01]  /*164c0*/  LDL.LU.64 R16, [R1+0x408] ;  /* 0x0004080001107983 */ /* 0x000ee20000300a00 */
[----:B------:R-:W-:-:S04]  /*164d0*/  IADD3 R4, P5, PT, R8, UR14, RZ ;  /* 0x0000000e08047c10 */ /* 0x000fc8000ffbe0ff */
[----:B------:R-:W-:-:S05]  /*164e0*/  IADD3.X R5, PT, PT, R9, UR15, RZ, P5, !PT ;  /* 0x0000000f09057c10 */ /* 0x000fca000affe4ff */
[----:B------:R1:W-:Y:S04]  /*164f0*/  STL.64 [R1+0x860], R4 ;  /* 0x0008600401007387 */ /* 0x0003e80000100a00 */
[----:B------:R-:W3:Y:S01]  /*16500*/  LDL.LU.64 R8, [R1+0x3f8] ;  /* 0x0003f80001087983 */ /* 0x000ee20000300a00 */
[----:B--2---:R-:W-:Y:S02]  /*16510*/  IADD3 R30, P2, PT, R32, UR14, RZ ;  /* 0x0000000e201e7c10 */ /* 0x004fe4000ff5e0ff */
[----:B-1----:R-:W-:Y:S02]  /*16520*/  IADD3 R20, P3, PT, R26, UR14, RZ ;  /* 0x0000000e1a147c10 */ /* 0x002fe4000ff7e0ff */
[----:B------:R-:W-:Y:S02]  /*16530*/  IADD3.X R31, PT, PT, R33, UR15, RZ, P2, !PT ;  /* 0x0000000f211f7c10 */ /* 0x000fe400097fe4ff */
[----:B------:R-:W-:-:S02]  /*16540*/  IADD3 R10, P4, PT, R14, UR14, RZ ;  /* 0x0000000e0e0a7c10 */ /* 0x000fc4000ff9e0ff */
[----:B------:R-:W-:Y:S01]  /*16550*/  IADD3.X R21, PT, PT, R27, UR15, RZ, P3, !PT ;  /* 0x0000000f1b157c10 */ /* 0x000fe20009ffe4ff */
[----:B------:R-:W-:Y:S01]  /*16560*/  STL.64 [R1+0x868], R30 ;  /* 0x0008681e01007387 */ /* 0x000fe20000100a00 */
[----:B------:R-:W-:-:S03]  /*16570*/  IADD3.X R11, PT, PT, R15, UR15, RZ, P4, !PT ;  /* 0x0000000f0f0b7c10 */ /* 0x000fc6000a7fe4ff */
[----:B------:R-:W2:Y:S04]  /*16580*/  LDL.LU.64 R42, [R1+0x3e8] ;  /* 0x0003e800012a7983 */ /* 0x000ea80000300a00 */
[----:B------:R-:W-:Y:S04]  /*16590*/  STL.64 [R1+0x870], R20 ;  /* 0x0008701401007387 */ /* 0x000fe80000100a00 */
[----:B------:R-:W2:Y:S01]  /*165a0*/  LDL.LU.64 R34, [R1+0x3d8] ;  /* 0x0003d80001227983 */ /* 0x000ea20000300a00 */
[----:B------:R-:W-:-:S03]  /*165b0*/  IADD3 R4, P5, PT, R6, UR14, RZ ;  /* 0x0000000e06047c10 */ /* 0x000fc6000ffbe0ff */
[----:B------:R1:W-:Y:S01]  /*165c0*/  STL.64 [R1+0x878], R10 ;  /* 0x0008780a01007387 */ /* 0x0003e20000100a00 */
[----:B------:R-:W-:-:S03]  /*165d0*/  IADD3.X R5, PT, PT, R7, UR15, RZ, P5, !PT ;  /* 0x0000000f07057c10 */ /* 0x000fc6000affe4ff */
[----:B-1----:R-:W2:Y:S04]  /*165e0*/  LDL.LU.64 R10, [R1+0x3d0] ;  /* 0x0003d000010a7983 */ /* 0x002ea80000300a00 */
[----:B------:R3:W-:Y:S04]  /*165f0*/  STL.64 [R1+0x880], R4 ;  /* 0x0008800401007387 */ /* 0x0007e80000100a00 */
[----:B------:R-:W2:Y:S01]  /*16600*/  LDL.LU.64 R6, [R1+0x3c0] ;  /* 0x0003c00001067983 */ /* 0x000ea20000300a00 */
[----:B----4-:R-:W-:Y:S02]  /*16610*/  IADD3 R26, P2, PT, R28, UR14, RZ ;  /* 0x0000000e1c1a7c10 */ /* 0x010fe4000ff5e0ff */
[----:B------:R-:W-:-:S02]  /*16620*/  IADD3 R20, P3, PT, R22, UR14, RZ ;  /* 0x0000000e16147c10 */ /* 0x000fc4000ff7e0ff */
[----:B------:R-:W-:Y:S02]  /*16630*/  IADD3.X R27, PT, PT, R29, UR15, RZ, P2, !PT ;  /* 0x0000000f1d1b7c10 */ /* 0x000fe400097fe4ff */
[----:B------:R-:W-:-:S03]  /*16640*/  IADD3.X R21, PT, PT, R23, UR15, RZ, P3, !PT ;  /* 0x0000000f17157c10 */ /* 0x000fc60009ffe4ff */
[----:B------:R-:W-:Y:S04]  /*16650*/  STL.64 [R1+0x888], R26 ;  /* 0x0008881a01007387 */ /* 0x000fe80000100a00 */
[----:B------:R-:W4:Y:S01]  /*16660*/  LDL.LU.64 R40, [R1+0x2b8] ;  /* 0x0002b80001287983 */ /* 0x000f220000300a00 */
[----:B-----5:R-:W-:-:S03]  /*16670*/  IADD3 R14, P4, PT, R18, UR14, RZ ;  /* 0x0000000e120e7c10 */ /* 0x020fc6000ff9e0ff */
[----:B------:R-:W-:Y:S01]  /*16680*/  STL.64 [R1+0x890], R20 ;  /* 0x0008901401007387 */ /* 0x000fe20000100a00 */
[----:B------:R-:W-:-:S03]  /*16690*/  IADD3.X R15, PT, PT, R19, UR15, RZ, P4, !PT ;  /* 0x0000000f130f7c10 */ /* 0x000fc6000a7fe4ff */
[----:B------:R-:W5:Y:S04]  /*166a0*/  LDL.LU.64 R36, [R1+0x2b0] ;  /* 0x0002b00001247983 */ /* 0x000f680000300a00 */
[----:B------:R1:W-:Y:S04]  /*166b0*/  STL.64 [R1+0x898], R14 ;  /* 0x0008980e01007387 */ /* 0x0003e80000100a00 */
[----:B------:R-:W5:Y:S01]  /*166c0*/  LDL.LU.64 R30, [R1+0x2a8] ;  /* 0x0002a800011e7983 */ /* 0x000f620000300a00 */
[----:B---3--:R-:W-:-:S04]  /*166d0*/  IADD3 R4, P5, PT, R12, UR14, RZ ;  /* 0x0000000e0c047c10 */ /* 0x008fc8000ffbe0ff */
[----:B------:R-:W-:-:S05]  /*166e0*/  IADD3.X R5, PT, PT, R13, UR15, RZ, P5, !PT ;  /* 0x0000000f0d057c10 */ /* 0x000fca000affe4ff */
[----:B------:R-:W-:Y:S04]  /*166f0*/  STL.64 [R1+0x8a0], R4 ;  /* 0x0008a00401007387 */ /* 0x000fe80000100a00 */
[----:B------:R-:W3:Y:S04]  /*16700*/  LDL.LU.64 R18, [R1+0x2a0] ;  /* 0x0002a00001127983 */ /* 0x000ee80000300a00 */
[----:B------:R-:W3:Y:S04]  /*16710*/  LDL.LU.64 R32, [R1+0x298] ;  /* 0x0002980001207983 */ /* 0x000ee80000300a00 */
[----:B------:R-:W3:Y:S04]  /*16720*/  LDL.LU.64 R28, [R1+0x290] ;  /* 0x00029000011c7983 */ /* 0x000ee80000300a00 */
[----:B------:R-:W3:Y:S04]  /*16730*/  LDL.LU.64 R22, [R1+0x288] ;  /* 0x0002880001167983 */ /* 0x000ee80000300a00 */
[----:B-1----:R-:W3:Y:S01]  /*16740*/  LDL.LU.64 R14, [R1+0x280] ;  /* 0x00028000010e7983 */ /* 0x002ee20000300a00 */
[----:B------:R-:W-:-:S04]  /*16750*/  IADD3 R26, P2, PT, R38, UR14, RZ ;  /* 0x0000000e261a7c10 */ /* 0x000fc8000ff5e0ff */
[----:B------:R-:W-:Y:S02]  /*16760*/  IADD3.X R27, PT, PT, R39, UR15, RZ, P2, !PT ;  /* 0x0000000f271b7c10 */ /* 0x000fe400097fe4ff */
[----:B------:R-:W-:-:S03]  /*16770*/  IADD3 R20, P3, PT, R24, UR14, RZ ;  /* 0x0000000e18147c10 */ /* 0x000fc6000ff7e0ff */
[----:B------:R-:W-:Y:S01]  /*16780*/  STL.64 [R1+0x8a8], R26 ;  /* 0x0008a81a01007387 */ /* 0x000fe20000100a00 */
[----:B------:R-:W-:-:S03]  /*16790*/  IADD3.X R21, PT, PT, R25, UR15, RZ, P3, !PT ;  /* 0x0000000f19157c10 */ /* 0x000fc60009ffe4ff */
[----:B------:R-:W3:Y:S04]  /*167a0*/  LDL.LU.64 R24, [R1+0x278] ;  /* 0x0002780001187983 */ /* 0x000ee80000300a00 */
[----:B------:R1:W-:Y:S04]  /*167b0*/  STL.64 [R1+0x8b0], R20 ;  /* 0x0008b01401007387 */ /* 0x0003e80000100a00 */
[----:B-1----:R-:W3:Y:S01]  /*167c0*/  LDL.LU.64 R20, [R1+0x270] ;  /* 0x0002700001147983 */ /* 0x002ee20000300a00 */
[----:B------:R-:W-:-:S04]  /*167d0*/  IADD3 R12, P4, PT, R16, UR14, RZ ;  /* 0x0000000e100c7c10 */ /* 0x000fc8000ff9e0ff */
[----:B------:R-:W-:-:S05]  /*167e0*/  IADD3.X R13, PT, PT, R17, UR15, RZ, P4, !PT ;  /* 0x0000000f110d7c10 */ /* 0x000fca000a7fe4ff */
[----:B------:R1:W-:Y:S04]  /*167f0*/  STL.64 [R1+0x8b8], R12 ;  /* 0x0008b80c01007387 */ /* 0x0003e80000100a00 */
[----:B------:R-:W3:Y:S01]  /*16800*/  LDL.LU.64 R16, [R1+0x268] ;  /* 0x0002680001107983 */ /* 0x000ee20000300a00 */
[----:B------:R-:W-:-:S04]  /*16810*/  IADD3 R4, P5, PT, R8, UR14, RZ ;  /* 0x0000000e08047c10 */ /* 0x000fc8000ffbe0ff */
[----:B------:R-:W-:-:S05]  /*16820*/  IADD3.X R5, PT, PT, R9, UR15, RZ, P5, !PT ;  /* 0x0000000f09057c10 */ /* 0x000fca000affe4ff */
[----:B------:R2:W-:Y:S04]  /*16830*/  STL.64 [R1+0x8c0], R4 ;  /* 0x0008c00401007387 */ /* 0x0005e80000100a00 */
[----:B-1----:R-:W3:Y:S01]  /*16840*/  LDL.LU.64 R12, [R1+0x260] ;  /* 0x00026000010c7983 */ /* 0x002ee20000300a00 */
[----:B--2---:R-:W-:-:S04]  /*16850*/  IADD3 R38, P2, PT, R42, UR14, RZ ;  /* 0x0000000e2a267c10 */ /* 0x004fc8000ff5e0ff */
[----:B------:R-:W-:Y:S02]  /*16860*/  IADD3.X R39, PT, PT, R43, UR15, RZ, P2, !PT ;  /* 0x0000000f2b277c10 */ /* 0x000fe400097fe4ff */
[----:B------:R-:W-:-:S03]  /*16870*/  IADD3 R26, P3, PT, R34, UR14, RZ ;  /* 0x0000000e221a7c10 */ /* 0x000fc6000ff7e0ff */
[----:B------:R4:W-:Y:S01]  /*16880*/  STL.64 [R1+0x8c8], R38 ;  /* 0x0008c82601007387 */ /* 0x0009e20000100a00 */
[----:B------:R-:W-:Y:S02]  /*16890*/  IADD3.X R27, PT, PT, R35, UR15, RZ, P3, !PT ;  /* 0x0000000f231b7c10 */ /* 0x000fe40009ffe4ff */
[----:B------:R-:W-:-:S04]  /*168a0*/  IADD3 R8, P4, PT, R10, UR14, RZ ;  /* 0x0000000e0a087c10 */ /* 0x000fc8000ff9e0ff */
[----:B------:R-:W-:Y:S02]  /*168b0*/  IADD3.X R9, PT, PT, R11, UR15, RZ, P4, !PT ;  /* 0x0000000f0b097c10 */ /* 0x000fe4000a7fe4ff */
[----:B------:R-:W2:Y:S01]  /*168c0*/  LDL.LU.64 R10, [R1+0x258] ;  /* 0x00025800010a7983 */ /* 0x000ea20000300a00 */
[----:B------:R-:W-:-:S03]  /*168d0*/  IADD3 R4, P5, PT, R6, UR14, RZ ;  /* 0x0000000e06047c10 */ /* 0x000fc6000ffbe0ff */
[----:B------:R-:W-:Y:S01]  /*168e0*/  STL.64 [R1+0x8d0], R26 ;  /* 0x0008d01a01007387 */ /* 0x000fe20000100a00 */
[----:B------:R-:W-:-:S03]  /*168f0*/  IADD3.X R5, PT, PT, R7, UR15, RZ, P5, !PT ;  /* 0x0000000f07057c10 */ /* 0x000fc6000affe4ff */
[----:B------:R-:W2:Y:S04]  /*16900*/  LDL.LU.64 R6, [R1+0x250] ;  /* 0x0002500001067983 */ /* 0x000ea80000300a00 */
[----:B------:R-:W-:Y:S01]  /*16910*/  STL.64 [R1+0x8d8], R8 ;  /* 0x0008d80801007387 */ /* 0x000fe20000100a00 */
[----:B----4-:R-:W-:-:S04]  /*16920*/  IADD3 R38, P2, PT, R40, UR14, RZ ;  /* 0x0000000e28267c10 */ /* 0x010fc8000ff5e0ff */
[----:B------:R-:W-:Y:S01]  /*16930*/  IADD3.X R39, PT, PT, R41, UR15, RZ, P2, !PT ;  /* 0x0000000f29277c10 */ /* 0x000fe200097fe4ff */
[----:B------:R1:W-:Y:S01]  /*16940*/  STL.64 [R1+0x8e0], R4 ;  /* 0x0008e00401007387 */ /* 0x0003e20000100a00 */
[----:B-----5:R-:W-:Y:S01]  /*16950*/  IADD3 R34, P3, PT, R36, UR14, RZ ;  /* 0x0000000e24227c10 */ /* 0x020fe2000ff7e0ff */
[----:B-1----:R-:W1:Y:S03]  /*16960*/  LDC R4, c[0x0][0x3a0] ;  /* 0x0000e800ff047b82 */ /* 0x002e660000000800 */
[----:B------:R-:W-:Y:S02]  /*16970*/  IADD3.X R35, PT, PT, R37, UR15, RZ, P3, !PT ;  /* 0x0000000f25237c10 */ /* 0x000fe40009ffe4ff */
[----:B------:R-:W-:Y:S01]  /*16980*/  IADD3 R26, P4, PT, R30, UR14, RZ ;  /* 0x0000000e1e1a7c10 */ /* 0x000fe2000ff9e0ff */
[----:B------:R-:W-:Y:S02]  /*16990*/  STL.64 [R1+0x8e8], R38 ;  /* 0x0008e82601007387 */ /* 0x000fe40000100a00 */
[----:B------:R-:W4:Y:S01]  /*169a0*/  LDC R5, c[0x0][0x3a0] ;  /* 0x0000e800ff057b82 */ /* 0x000f220000000800 */
[----:B------:R-:W-:Y:S01]  /*169b0*/  IADD3.X R27, PT, PT, R31, UR15, RZ, P4, !PT ;  /* 0x0000000f1f1b7c10 */ /* 0x000fe2000a7fe4ff */
[----:B------:R-:W-:Y:S04]  /*169c0*/  STL.64 [R1+0x8f0], R34 ;  /* 0x0008f02201007387 */ /* 0x000fe80000100a00 */
[----:B------:R5:W-:Y:S01]  /*169d0*/  STL.64 [R1+0x8f8], R26 ;  /* 0x0008f81a01007387 */ /* 0x000be20000100a00 */
[----:B---3--:R-:W-:-:S04]  /*169e0*/  IADD3 R8, P5, PT, R18, UR14, RZ ;  /* 0x0000000e12087c10 */ /* 0x008fc8000ffbe0ff */
[----:B------:R-:W-:Y:S02]  /*169f0*/  IADD3.X R9, PT, PT, R19, UR15, RZ, P5, !PT ;  /* 0x0000000f13097c10 */ /* 0x000fe4000affe4ff */
[----:B------:R-:W-:Y:S02]  /*16a00*/  IADD3 R30, P2, PT, R32, UR14, RZ ;  /* 0x0000000e201e7c10 */ /* 0x000fe4000ff5e0ff */
[----:B-----5:R-:W-:Y:S01]  /*16a10*/  IADD3 R26, P3, PT, R28, UR14, RZ ;  /* 0x0000000e1c1a7c10 */ /* 0x020fe2000ff7e0ff */
[----:B------:R3:W-:Y:S01]  /*16a20*/  STL.64 [R1+0x900], R8 ;  /* 0x0009000801007387 */ /* 0x0007e20000100a00 */
[----:B------:R-:W-:Y:S02]  /*16a30*/  IADD3.X R31, PT, PT, R33, UR15, RZ, P2, !PT ;  /* 0x0000000f211f7c10 */ /* 0x000fe400097fe4ff */
[----:B------:R-:W-:Y:S02]  /*16a40*/  IADD3 R18, P4, PT, R22, UR14, RZ ;  /* 0x0000000e16127c10 */ /* 0x000fe4000ff9e0ff */
[----:B------:R-:W-:-:S02]  /*16a50*/  IADD3.X R27, PT, PT, R29, UR15, RZ, P3, !PT ;  /* 0x0000000f1d1b7c10 */ /* 0x000fc40009ffe4ff */
[----:B------:R-:W-:Y:S02]  /*16a60*/  IADD3.X R19, PT, PT, R23, UR15, RZ, P4, !PT ;  /* 0x0000000f17137c10 */ /* 0x000fe4000a7fe4ff */
[----:B---3--:R-:W-:Y:S01]  /*16a70*/  IADD3 R8, P5, PT, R14, UR14, RZ ;  /* 0x0000000e0e087c10 */ /* 0x008fe2000ffbe0ff */
[----:B------:R-:W-:Y:S03]  /*16a80*/  STL.64 [R1+0x908], R30 ;  /* 0x0009081e01007387 */ /* 0x000fe60000100a00 */
[----:B------:R-:W-:Y:S01]  /*16a90*/  IADD3.X R9, PT, PT, R15, UR15, RZ, P5, !PT ;  /* 0x0000000f0f097c10 */ /* 0x000fe2000affe4ff */
[----:B------:R-:W-:Y:S04]  /*16aa0*/  STL.64 [R1+0x910], R26 ;  /* 0x0009101a01007387 */ /* 0x000fe80000100a00 */
[----:B------:R3:W-:Y:S01]  /*16ab0*/  STL.64 [R1+0x918], R18 ;  /* 0x0009181201007387 */ /* 0x0007e20000100a00 */
[----:B------:R-:W-:-:S03]  /*16ac0*/  IADD3 R22, P2, PT, R24, UR14, RZ ;  /* 0x0000000e18167c10 */ /* 0x000fc6000ff5e0ff */
[----:B------:R5:W-:Y:S01]  /*16ad0*/  STL.64 [R1+0x920], R8 ;  /* 0x0009200801007387 */ /* 0x000be20000100a00 */
[----:B------:R-:W-:Y:S01]  /*16ae0*/  IADD3.X R23, PT, PT, R25, UR15, RZ, P2, !PT ;  /* 0x0000000f19177c10 */ /* 0x000fe200097fe4ff */
[----:B-1----:R-:W-:Y:S01]  /*16af0*/  VIADD R4, R4, 0xffffff3e ;  /* 0xffffff3e04047836 */ /* 0x002fe20000000000 */
[----:B---3--:R-:W-:-:S04]  /*16b00*/  IADD3 R18, P3, PT, R20, UR14, RZ ;  /* 0x0000000e14127c10 */ /* 0x008fc8000ff7e0ff */
[----:B------:R-:W-:Y:S01]  /*16b10*/  IADD3.X R19, PT, PT, R21, UR15, RZ, P3, !PT ;  /* 0x0000000f15137c10 */ /* 0x000fe20009ffe4ff */
[----:B------:R-:W-:Y:S04]  /*16b20*/  STL.64 [R1+0x928], R22 ;  /* 0x0009281601007387 */ /* 0x000fe80000100a00 */
[----:B------:R-:W-:Y:S01]  /*16b30*/  STL.64 [R1+0x930], R18 ;  /* 0x0009301201007387 */ /* 0x000fe20000100a00 */
[----:B----4-:R-:W-:Y:S01]  /*16b40*/  VIADD R5, R5, 0xffffff3f ;  /* 0xffffff3f05057836 */ /* 0x010fe20000000000 */
[----:B------:R-:W-:Y:S02]  /*16b50*/  ISETP.GE.U32.AND P3, PT, R4, 0x7ffffeff, PT ;  /* 0x7ffffeff0400780c */ /* 0x000fe40003f66070 */
[----:B------:R-:W-:Y:S02]  /*16b60*/  ISETP.NE.U32.AND P2, PT, RZ, UR16, PT ;  /* 0x00000010ff007c0c */ /* 0x000fe4000bf45070 */
[----:B------:R-:W-:-:S04]  /*16b70*/  IADD3 R14, P4, PT, R16, UR14, RZ ;  /* 0x0000000e100e7c10 */ /* 0x000fc8000ff9e0ff */
[----:B------:R-:W-:Y:S02]  /*16b80*/  IADD3.X R15, PT, PT, R17, UR15, RZ, P4, !PT ;  /* 0x0000000f110f7c10 */ /* 0x000fe4000a7fe4ff */
[----:B-----5:R-:W-:-:S03]  /*16b90*/  IADD3 R8, P5, PT, R12, UR14, RZ ;  /* 0x0000000e0c087c10 */ /* 0x020fc6000ffbe0ff */
[----:B------:R-:W-:Y:S01]  /*16ba0*/  STL.64 [R1+0x938], R14 ;  /* 0x0009380e01007387 */ /* 0x000fe20000100a00 */
[----:B------:R-:W1:Y:S01]  /*16bb0*/  LDC R12, c[0x0][0x3a0] ;  /* 0x0000e800ff0c7b82 */ /* 0x000e620000000800 */
[----:B------:R-:W-:-:S05]  /*16bc0*/  IADD3.X R9, PT, PT, R13, UR15, RZ, P5, !PT ;  /* 0x0000000f0d097c10 */ /* 0x000fca000affe4ff */
[----:B------:R2:W-:Y:S01]  /*16bd0*/  STL.64 [R1+0x940], R8 ;  /* 0x0009400801007387 */ /* 0x0005e20000100a00 */
[----:B------:R-:W-:Y:S02]  /*16be0*/  ISETP.GE.U32.AND P4, PT, R5, 0x7fffff00, PT ;  /* 0x7fffff000500780c */ /* 0x000fe40003f86070 */
[----:B--2---:R-:W-:-:S04]  /*16bf0*/  IADD3 R8, P6, PT, R10, UR12, RZ ;  /* 0x0000000c0a087c10 */ /* 0x004fc8000ffde0ff */
[----:B------:R-:W-:Y:S02]  /*16c00*/  IADD3.X R9, PT, PT, R11, UR13, RZ, P6, !PT ;  /* 0x0000000d0b097c10 */ /* 0x000fe4000b7fe4ff */
[----:B------:R-:W-:-:S04]  /*16c10*/  IADD3 R4, P6, PT, R6, UR12, RZ ;  /* 0x0000000c06047c10 */ /* 0x000fc8000ffde0ff */
[----:B------:R-:W-:-:S05]  /*16c20*/  IADD3.X R5, PT, PT, R7, UR13, RZ, P6, !PT ;  /* 0x0000000d07057c10 */ /* 0x000fca000b7fe4ff */
[----:B------:R2:W-:Y:S04]  /*16c30*/  STL.64 [R1+0xa70], R4 ;  /* 0x000a700401007387 */ /* 0x0005e80000100a00 */
[----:B------:R2:W-:Y:S01]  /*16c40*/  STL.64 [R1+0x980], R8 ;  /* 0x0009800801007387 */ /* 0x0005e20000100a00 */
[----:B-1----:R-:W-:-:S05]  /*16c50*/  VIADD R12, R12, 0x3f ;  /* 0x0000003f0c0c7836 */ /* 0x002fca0000000000 */
[----:B------:R-:W-:Y:S01]  /*16c60*/  ISETP.LT.OR P5, PT, R12, 0x40, P2 ;  /* 0x000000400c00780c */ /* 0x000fe200017a1670 */
[----:B------:R-:W-:-:S12]  /*16c70*/  @!P0 BRA `(.L_x_7) ;  /* 0x00000008000c8947 */ /* 0x000fd80003800000 */
[----:B------:R-:W3:Y:S01]  /*16c80*/  LDL.LU R44, [R1+0x18] ;  /* 0x00001800012c7983 */ /* 0x000ee20000300800 */
[----:B--2---:R-:W-:Y:S01]  /*16c90*/  MOV R4, R110 ;  /* 0x0000006e00047202 */ /* 0x004fe20000000f00 */
[----:B------:R-:W-:Y:S01]  /*16ca0*/  IMAD.MOV.U32 R5, RZ, RZ, R106 ;  /* 0x000000ffff057224 */ /* 0x000fe200078e006a */
[----:B------:R-:W-:Y:S01]  /*16cb0*/  MOV R10, R90 ;  /* 0x0000005a000a7202 */ /* 0x000fe20000000f00 */
[----:B------:R-:W3:Y:S01]  /*16cc0*/  LDL.LU R45, [R1+0x8] ;  /* 0x00000800012d7983 */ /* 0x000ee20000300800 */
[----:B------:R-:W-:Y:S01]  /*16cd0*/  IMAD.MOV.U32 R6, RZ, RZ, R102 ;  /* 0x000000ffff067224 */ /* 0x000fe200078e0066 */
[----:B------:R-:W-:Y:S01]  /*16ce0*/  MOV R16, R146 ;  /* 0x0000009200107202 */ /* 0x000fe20000000f00 */
[----:B------:R-:W-:Y:S01]  /*16cf0*/  IMAD.MOV.U32 R7, RZ, RZ, R98 ;  /* 0x000000ffff077224 */ /* 0x000fe200078e0062 */
        /* <DEDUP_REMOVED lines=17> */
[----:B------:R-:W-:-:S02]  /*16e10*/  IMAD.MOV.U32 R18, RZ, RZ, R138 ;  /* 0x000000ffff127224 */ /* 0x000fc400078e008a */
[----:B------:R-:W-:Y:S01]  /*16e20*/  IMAD.MOV.U32 R19, RZ, RZ, R134 ;  /* 0x000000ffff137224 */ /* 0x000fe200078e0086 */
[----:B------:R-:W3:Y:S01]  /*16e30*/  LDL.LU R53, [R1+0x88] ;  /* 0x0000880001357983 */ /* 0x000ee20000300800 */
[----:B------:R-:W-:Y:S02]  /*16e40*/  IMAD.MOV.U32 R20, RZ, RZ, R162 ;  /* 0x000000ffff147224 */ /* 0x000fe400078e00a2 */
[----:B------:R-:W-:Y:S01]  /*16e50*/  IMAD.MOV.U32 R21, RZ, RZ, R158 ;  /* 0x000000ffff157224 */ /* 0x000fe200078e009e */
[----:B------:R-:W3:Y:S01]  /*16e60*/  LDL.LU R54, [R1+0x78] ;  /* 0x0000780001367983 */ /* 0x000ee20000300800 */
[----:B------:R-:W-:Y:S02]  /*16e70*/  IMAD.MOV.U32 R23, RZ, RZ, R150 ;  /* 0x000000ffff177224 */ /* 0x000fe400078e0096 */
        /* <DEDUP_REMOVED lines=25> */
[----:B------:R-:W3:Y:S04]  /*17010*/  LDL.LU R63, [R1+0xe8] ;  /* 0x0000e800013f7983 */ /* 0x000ee80000300800 */
[----:B------:R-:W3:Y:S04]  /*17020*/  LDL.LU R64, [R1+0x158] ;  /* 0x0001580001407983 */ /* 0x000ee80000300800 */
[----:B------:R-:W3:Y:S04]  /*17030*/  LDL.LU R65, [R1+0x148] ;  /* 0x0001480001417983 */ /* 0x000ee80000300800 */
[----:B------:R-:W3:Y:S04]  /*17040*/  LDL.LU R66, [R1+0x138] ;  /* 0x0001380001427983 */ /* 0x000ee80000300800 */
[----:B------:R-:W3:Y:S01]  /*17050*/  LDL.LU R67, [R1+0x128] ;  /* 0x0001280001437983 */ /* 0x000ee20000300800 */
[----:B------:R-:W-:-:S02]  /*17060*/  IMAD.MOV.U32 R46, RZ, RZ, R250 ;  /* 0x000000ffff2e7224 */ /* 0x000fc400078e00fa */
[----:B------:R-:W-:-:S04]  /*17070*/  IMAD.MOV.U32 R47, RZ, RZ, R246 ;  /* 0x000000ffff2f7224 */ /* 0x000fc800078e00f6 */
[----:B---3--:R1:W-:Y:S01]  /*17080*/  STTM.x64 tmem[UR11+0x180], R4 ;  /* 0x00018004000079ed */ /* 0x0083e2000834000b */
[----:B------:R-:W-:Y:S05]  /*17090*/  @!P0 BRA `(.L_x_7) ;  /* 0x0000000400048947 */ /* 0x000fea0003800000 */
[----:B-1----:R-:W2:Y:S01]  /*170a0*/  LDL.LU R44, [R1+0x1c] ;  /* 0x00001c00012c7983 */ /* 0x002ea20000300800 */
[----:B------:R-:W-:Y:S01]  /*170b0*/  MOV R4, R111 ;  /* 0x0000006f00047202 */ /* 0x000fe20000000f00 */
[----:B------:R-:W-:Y:S01]  /*170c0*/  IMAD.MOV.U32 R5, RZ, RZ, R107 ;  /* 0x000000ffff057224 */ /* 0x000fe200078e006b */
[----:B------:R-:W-:Y:S01]  /*170d0*/  MOV R10, R91 ;  /* 0x0000005b000a7202 */ /* 0x000fe20000000f00 */
[----:B------:R-:W2:Y:S01]  /*170e0*/  LDL.LU R45, [R1+0xc] ;  /* 0x00000c00012d7983 */ /* 0x000ea20000300800 */
[----:B------:R-:W-:Y:S01]  /*170f0*/  IMAD.MOV.U32 R6, RZ, RZ, R103 ;  /* 0x000000ffff067224 */ /* 0x000fe200078e0067 */
[----:B------:R-:W-:Y:S01]  /*17100*/  MOV R16, R147 ;  /* 0x0000009300107202 */ /* 0x000fe20000000f00 */
[----:B------:R-:W-:Y:S01]  /*17110*/  IMAD.MOV.U32 R7, RZ, RZ, R99 ;  /* 0x000000ffff077224 */ /* 0x000fe200078e0063 */
        /* <DEDUP_REMOVED lines=17> */
[----:B------:R-:W-:-:S02]  /*17230*/  IMAD.MOV.U32 R18, RZ, RZ, R139 ;  /* 0x000000ffff127224 */ /* 0x000fc400078e008b */
[----:B------:R-:W-:Y:S01]  /*17240*/  IMAD.MOV.U32 R19, RZ, RZ, R135 ;  /* 0x000000ffff137224 */ /* 0x000fe200078e0087 */
[----:B------:R-:W2:Y:S01]  /*17250*/  LDL.LU R53, [R1+0x8c] ;  /* 0x00008c0001357983 */ /* 0x000ea20000300800 */
[----:B------:R-:W-:Y:S02]  /*17260*/  IMAD.MOV.U32 R20, RZ, RZ, R163 ;  /* 0x000000ffff147224 */ /* 0x000fe400078e00a3 */
[----:B------:R-:W-:Y:S01]  /*17270*/  IMAD.MOV.U32 R21, RZ, RZ, R159 ;  /* 0x000000ffff157224 */ /* 0x000fe200078e009f */
[----:B------:R-:W2:Y:S01]  /*17280*/  LDL.LU R54, [R1+0x7c] ;  /* 0x00007c0001367983 */ /* 0x000ea20000300800 */
[----:B------:R-:W-:Y:S02]  /*17290*/  IMAD.MOV.U32 R23, RZ, RZ, R151 ;  /* 0x000000ffff177224 */ /* 0x000fe400078e0097 */
        /* <DEDUP_REMOVED lines=25> */
[----:B------:R-:W2:Y:S04]  /*17430*/  LDL.LU R63, [R1+0xec] ;  /* 0x0000ec00013f7983 */ /* 0x000ea80000300800 */
[----:B------:R-:W2:Y:S04]  /*17440*/  LDL.LU R64, [R1+0x15c] ;  /* 0x00015c0001407983 */ /* 0x000ea80000300800 */
[----:B------:R-:W2:Y:S04]  /*17450*/  LDL.LU R65, [R1+0x14c] ;  /* 0x00014c0001417983 */ /* 0x000ea80000300800 */
[----:B------:R-:W2:Y:S04]  /*17460*/  LDL.LU R66, [R1+0x13c] ;  /* 0x00013c0001427983 */ /* 0x000ea80000300800 */
[----:B------:R-:W2:Y:S01]  /*17470*/  LDL.LU R67, [R1+0x12c] ;  /* 0x00012c0001437983 */ /* 0x000ea20000300800 */
[----:B------:R-:W-:-:S02]  /*17480*/  IMAD.MOV.U32 R46, RZ, RZ, R251 ;  /* 0x000000ffff2e7224 */ /* 0x000fc400078e00fb */
[----:B------:R-:W-:-:S04]  /*17490*/  IMAD.MOV.U32 R47, RZ, RZ, R247 ;  /* 0x000000ffff2f7224 */ /* 0x000fc800078e00f7 */
[----:B--2---:R3:W-:Y:S03]  /*174a0*/  STTM.x64 tmem[UR11+0x1c0], R4 ;  /* 0x0001c004000079ed */ /* 0x0047e6000834000b */
.L_x_7:
[----:B------:R-:W4:Y:S01]  /*174b0*/  FENCE.VIEW.ASYNC.T ;  /* 0x00000000000073c6 */ /* 0x000f220000000200 */
[----:B------:R-:W-:Y:S01]  /*174c0*/  UIADD3 UR16, UPT, UPT, UR10, 0x100, URZ ;  /* 0x000001000a107890 */ /* 0x000fe2000fffe0ff */
[----:B----4-:R-:W-:Y:S06]  /*174d0*/  BAR.SYNC.DEFER_BLOCKING 0x0 ;  /* 0x0000000000007b1d */ /* 0x010fec0000010000 */
[----:B------:R-:W-:Y:S05]  /*174e0*/  @P5 BRA `(.L_x_8) ;  /* 0x0000000800405947 */ /* 0x000fea0003800000 */
[----:B------:R-:W-:Y:S01]  /*174f0*/  UIADD3 UR4, UPT, UPT, UR7, 0x60000, URZ ;  /* 0x0006000007047890 */ /* 0x000fe2000fffe0ff */
[----:B-123--:R-:W-:Y:S01]  /*17500*/  MOV.SPILL R5, UR13 ;  /* 0x0000000d00057c02 */ /* 0x00efe20009000f00 */
[----:B------:R-:W-:Y:S01]  /*17510*/  UMOV UR25, URZ ;  /* 0x000000ff00197c82 */ /* 0x000fe20008000000 */
[----:B------:R-:W-:Y:S01]  /*17520*/  UIADD3 UR34, UPT, UPT, UR10, 0x108, URZ ;  /* 0x000001080a227890 */ /* 0x000fe2000fffe0ff */
[----:B------:R-:W-:Y:S01]  /*17530*/  MOV.SPILL R4, UR12 ;  /* 0x0000000c00047c02 */ /* 0x000fe20009000f00 */
[----:B------:R-:W-:Y:S02]  /*17540*/  USHF.R.U32.HI UR26, URZ, 0x4, UR4 ;  /* 0x00000004ff1a7899 */ /* 0x000fe40008011604 */
[----:B------:R-:W-:Y:S02]  /*17550*/  UIADD3 UR36, UPT, UPT, UR10, 0x110, URZ ;  /* 0x000001100a247890 */ /* 0x000fe4000fffe0ff */
[----:B------:R-:W-:Y:S01]  /*17560*/  USGXT.U32 UR26, UR26, 0xe ;  /* 0x0000000e1a1a789a */ /* 0x000fe20008000000 */
[----:B------:R-:W-:Y:S01]  /*17570*/  UMOV UR40, 0x0 ;  /* 0x0000000000287882 */ /* 0x000fe20000000000 */
[----:B------:R-:W-:-:S02]  /*17580*/  UMOV UR41, 0x8100910 ;  /* 0x0810091000297882 */ /* 0x000fc40000000000 */
[----:B------:R-:W-:Y:S01]  /*17590*/  UIADD3 UR28, UP1, UPT, UR26, 0x2, URZ ;  /* 0x000000021a1c7890 */ /* 0x000fe2000ff3e0ff */
[----:B------:R-:W-:Y:S01]  /*175a0*/  UMOV UR27, 0x40004040 ;  /* 0x40004040001b7882 */ /* 0x000fe20000000000 */
[----:B------:R-:W-:Y:S02]  /*175b0*/  UMOV UR64, 0x0 ;  /* 0x0000000000407882 */ /* 0x000fe40000000000 */
[----:B------:R-:W-:Y:S01]  /*175c0*/  UIADD3.X UR29, UPT, UPT, UR25, 0x40004040, URZ, UP1, !UPT ;  /* 0x40004040191d7890 */ /* 0x000fe20008ffe4ff */
[----:B------:R-:W-:Y:S01]  /*175d0*/  UTCHMMA tmem[UR16], gdesc[UR26], tmem[UR10], tmem[UR40], idesc[UR41], !UPT ;  /* 0x00ff281a100079ea */ /* 0x000fe2000f80000a */
[----:B------:R-:W-:Y:S01]  /*175e0*/  UMOV UR65, 0x8100910 ;  /* 0x0810091000417882 */ /* 0x000fe20000000000 */
[----:B------:R-:W-:Y:S01]  /*175f0*/  UMOV UR62, 0x0 ;  /* 0x00000000003e7882 */ /* 0x000fe20000000000 */
[----:B------:R-:W-:Y:S01]  /*17600*/  UIADD3.64 UR30, UPT, UPT, UR28, 0x2, URZ ;  /* 0x000000021c1e7897 */ /* 0x000fe2000fffe0ff */
[----:B------:R-:W-:Y:S01]  /*17610*/  UMOV UR63, 0x8100910 ;  /* 0x08100910003f7882 */ /* 0x000fe20000000000 */
[----:B------:R-:W-:-:S02]  /*17620*/  UIADD3 UR77, UPT, UPT, UR10, 0x118, URZ ;  /* 0x000001180a4d7890 */ /* 0x000fc4000fffe0ff */
[----:B------:R-:W-:Y:S02]  /*17630*/  UIADD3.64 UR32, UPT, UPT, UR28, 0x4, URZ ;  /* 0x000000041c207897 */ /* 0x000fe4000fffe0ff */
[----:B------:R1:W-:Y:S01]  /*17640*/  UTCHMMA tmem[UR34], gdesc[UR28], tmem[UR10], tmem[UR64], idesc[UR65], UPT ;  /* 0x00ff401c220079ea */ /* 0x0003e2000b80000a */
[----:B------:R-:W-:Y:S02]  /*17650*/  UIADD3 UR74, UPT, UPT, UR10, 0x120, URZ ;  /* 0x000001200a4a7890 */ /* 0x000fe4000fffe0ff */
[----:B------:R2:W-:Y:S01]  /*17660*/  UTCHMMA tmem[UR36], gdesc[UR30], tmem[UR10], tmem[UR62], idesc[UR63], UPT ;  /* 0x00ff3e1e240079ea */ /* 0x0005e2000b80000a */
[----:B------:R-:W-:Y:S02]  /*17670*/  UIADD3 UR6, UPT, UPT, UR10, 0x128, URZ ;  /* 0x000001280a067890 */ /* 0x000fe4000fffe0ff */
[----:B------:R-:W-:Y:S02]  /*17680*/  UIADD3 UR24, UPT, UPT, UR10, 0x130, URZ ;  /* 0x000001300a187890 */ /* 0x000fe4000fffe0ff */
[----:B------:R-:W-:-:S02]  /*17690*/  UIADD3.64 UR38, UPT, UPT, UR28, 0x202, URZ ;  /* 0x000002021c267897 */ /* 0x000fc4000fffe0ff */
[----:B-1----:R-:W-:Y:S02]  /*176a0*/  UIADD3.64 UR34, UPT, UPT, UR28, 0x1fe, URZ ;  /* 0x000001fe1c227897 */ /* 0x002fe4000fffe0ff */
[----:B------:R-:W-:Y:S02]  /*176b0*/  UIADD3 UR23, UPT, UPT, UR10, 0x138, URZ ;  /* 0x000001380a177890 */ /* 0x000fe4000fffe0ff */
[----:B--2---:R-:W-:Y:S02]  /*176c0*/  UIADD3.64 UR36, UPT, UPT, UR28, 0x200, URZ ;  /* 0x000002001c247897 */ /* 0x004fe4000fffe0ff */
[----:B------:R-:W-:Y:S02]  /*176d0*/  UIADD3.64 UR40, UPT, UPT, UR28, 0x204, URZ ;  /* 0x000002041c287897 */ /* 0x000fe4000fffe0ff */
[----:B------:R-:W-:Y:S02]  /*176e0*/  UIADD3 UR19, UPT, UPT, UR10, 0x40, URZ ;  /* 0x000000400a137890 */ /* 0x000fe4000fffe0ff */
[----:B------:R-:W-:-:S02]  /*176f0*/  UIADD3 UR22, UPT, UPT, UR10, 0x140, URZ ;  /* 0x000001400a167890 */ /* 0x000fc4000fffe0ff */
[----:B------:R-:W-:Y:S02]  /*17700*/  UIADD3 UR9, UPT, UPT, UR10, 0x40, URZ ;  /* 0x000000400a097890 */ /* 0x000fe4000fffe0ff */
[----:B------:R-:W-:Y:S01]  /*17710*/  UIADD3 UR18, UPT, UPT, UR10, 0x148, URZ ;  /* 0x000001480a127890 */ /* 0x000fe2000fffe0ff */
[----:B------:R-:W-:Y:S01]  /*17720*/  UMOV UR60, 0x0 ;  /* 0x00000000003c7882 */ /* 0x000fe20000000000 */
[----:B------:R-:W-:Y:S01]  /*17730*/  UMOV UR61, 0x8100910 ;  /* 0x08100910003d7882 */ /* 0x000fe20000000000 */
[----:B------:R-:W-:Y:S02]  /*17740*/  UIADD3 UR17, UPT, UPT, UR10, 0x40, URZ ;  /* 0x000000400a117890 */ /* 0x000fe4000fffe0ff */
[----:B------:R1:W-:Y:S01]  /*17750*/  UTCHMMA tmem[UR77], gdesc[UR32], tmem[UR10], tmem[UR60], idesc[UR61], UPT ;  /* 0x00ff3c204d0079ea */ /* 0x0003e2000b80000a */
[----:B------:R-:W-:Y:S01]  /*17760*/  UIADD3 UR5, UPT, UPT, UR10, 0x150, URZ ;  /* 0x000001500a057890 */ /* 0x000fe2000fffe0ff */
[----:B------:R-:W-:Y:S01]  /*17770*/  UMOV UR58, 0x0 ;  /* 0x00000000003a7882 */ /* 0x000fe20000000000 */
[----:B------:R-:W-:Y:S01]  /*17780*/  UMOV UR59, 0x8100910 ;  /* 0x08100910003b7882 */ /* 0x000fe20000000000 */
[----:B------:R-:W-:-:S02]  /*17790*/  UIADD3 UR72, UPT, UPT, UR10, 0x40, URZ ;  /* 0x000000400a487890 */ /* 0x000fc4000fffe0ff */
[----:B------:R2:W-:Y:S01]  /*177a0*/  UTCHMMA tmem[UR74], gdesc[UR34], tmem[UR10], tmem[UR58], idesc[UR59], UPT ;  /* 0x00ff3a224a0079ea */ /* 0x0005e2000b80000a */
        /* <DEDUP_REMOVED lines=14> */
[----:B------:R-:W-:Y:S01]  /*17890*/  UTCHMMA tmem[UR23], gdesc[UR40], tmem[UR10], tmem[UR46], idesc[UR47], UPT ;  /* 0x00ff2e28170079ea */ /* 0x000fe2000b80000a */
[----:B------:R-:W-:Y:S01]  /*178a0*/  UIADD3 UR69, UPT, UPT, UR10, 0x170, URZ ;  /* 0x000001700a457890 */ /* 0x000fe2000fffe0ff */
[----:B------:R-:W-:Y:S01]  /*178b0*/  UMOV UR48, 0x0 ;  /* 0x0000000000307882 */ /* 0x000fe20000000000 */
[----:B------:R-:W-:Y:S01]  /*178c0*/  UMOV UR49, 0x8100910 ;  /* 0x0810091000317882 */ /* 0x000fe20000000000 */
[----:B------:R-:W-:Y:S01]  /*178d0*/  UIADD3 UR25, UPT, UPT, UR10, 0x40, URZ ;  /* 0x000000400a197890 */ /* 0x000fe2000fffe0ff */
[----:B------:R-:W-:Y:S01]  /*178e0*/  UTCHMMA tmem[UR22], gdesc[UR26], tmem[UR19], tmem[UR48], idesc[UR49], !UPT ;  /* 0x00ff301a160079ea */ /* 0x000fe2000f800013 */
[----:B------:R-:W-:Y:S01]  /*178f0*/  UIADD3 UR67, UPT, UPT, UR10, 0x178, URZ ;  /* 0x000001780a437890 */ /* 0x000fe2000fffe0ff */
[----:B------:R-:W-:Y:S01]  /*17900*/  UMOV UR50, 0x0 ;  /* 0x0000000000327882 */ /* 0x000fe20000000000 */
[----:B------:R-:W-:Y:S01]  /*17910*/  UMOV UR51, 0x8100910 ;  /* 0x0810091000337882 */ /* 0x000fe20000000000 */
[----:B------:R-:W-:Y:S01]  /*17920*/  UIADD3 UR75, UPT, UPT, UR10, 0x80, URZ ;  /* 0x000000800a4b7890 */ /* 0x000fe2000fffe0ff */
[----:B------:R5:W-:Y:S01]  /*17930*/  UTCHMMA tmem[UR18], gdesc[UR28], tmem[UR9], tmem[UR50], idesc[UR51], UPT ;  /* 0x00ff321c120079ea */ /* 0x000be2000b800009 */
        /* <DEDUP_REMOVED lines=9> */
[----:B------:R-:W-:Y:S01]  /*179d0*/  UTCHMMA tmem[UR4], gdesc[UR32], tmem[UR72], tmem[UR54], idesc[UR55], UPT ;  /* 0x00ff3620040079ea */ /* 0x000fe2000b800048 */
[----:B-1----:R-:W-:Y:S01]  /*179e0*/  UIADD3 UR60, UPT, UPT, UR10, 0x190, URZ ;  /* 0x000001900a3c7890 */ /* 0x002fe2000fffe0ff */
[----:B------:R-:W-:Y:S01]  /*179f0*/  UMOV UR56, 0x0 ;  /* 0x0000000000387882 */ /* 0x000fe20000000000 */
[----:B------:R-:W-:Y:S01]  /*17a00*/  UMOV UR57, 0x8100910 ;  /* 0x0810091000397882 */ /* 0x000fe20000000000 */
[----:B--2---:R-:W-:Y:S01]  /*17a10*/  UIADD3 UR58, UPT, UPT, UR10, 0x80, URZ ;  /* 0x000000800a3a7890 */ /* 0x004fe2000fffe0ff */
[----:B------:R-:W-:Y:S01]  /*17a20*/  UTCHMMA tmem[UR73], gdesc[UR34], tmem[UR70], tmem[UR56], idesc[UR57], UPT ;  /* 0x00ff3822490079ea */ /* 0x000fe2000b800046 */
[----:B------:R-:W-:Y:S01]  /*17a30*/  UIADD3 UR59, UPT, UPT, UR10, 0x198, URZ ;  /* 0x000001980a3b7890 */ /* 0x000fe2000fffe0ff */
[----:B------:R1:W-:Y:S01]  /*17a40*/  UTCHMMA tmem[UR71], gdesc[UR36], tmem[UR68], tmem[UR44], idesc[UR45], UPT ;  /* 0x00ff2c24470079ea */ /* 0x0003e2000b800044 */
[----:B---3--:R-:W-:Y:S01]  /*17a50*/  UIADD3 UR6, UPT, UPT, UR10, 0x80, URZ ;  /* 0x000000800a067890 */ /* 0x008fe2000fffe0ff */
[----:B------:R2:W-:Y:S01]  /*17a60*/  UTCHMMA tmem[UR69], gdesc[UR38], tmem[UR66], tmem[UR46], idesc[UR47], UPT ;  /* 0x00ff2e26450079ea */ /* 0x0005e2000b800042 */
[----:B------:R-:W-:Y:S01]  /*17a70*/  UIADD3 UR42, UPT, UPT, UR10, 0x1a0, URZ ;  /* 0x000001a00a2a7890 */ /* 0x000fe2000fffe0ff */
[----:B------:R3:W-:Y:S01]  /*17a80*/  UTCHMMA tmem[UR67], gdesc[UR40], tmem[UR25], tmem[UR48], idesc[UR49], UPT ;  /* 0x00ff3028430079ea */ /* 0x0007e2000b800019 */
[----:B----4-:R-:W-:Y:S01]  /*17a90*/  UIADD3 UR24, UPT, UPT, UR10, 0x80, URZ ;  /* 0x000000800a187890 */ /* 0x010fe2000fffe0ff */
[----:B------:R4:W-:Y:S01]  /*17aa0*/  UTCHMMA tmem[UR76], gdesc[UR26], tmem[UR75], tmem[UR50], idesc[UR51], !UPT ;  /* 0x00ff321a4c0079ea */ /* 0x0009e2000f80004b */
[----:B------:R-:W-:Y:S01]  /*17ab0*/  UIADD3 UR43, UPT, UPT, UR10, 0x1a8, URZ ;  /* 0x000001a80a2b7890 */ /* 0x000fe2000fffe0ff */
[----:B------:R-:W-:Y:S01]  /*17ac0*/  UTCHMMA tmem[UR65], gdesc[UR28], tmem[UR64], tmem[UR52], idesc[UR53], UPT ;  /* 0x00ff341c410079ea */ /* 0x000fe2000b800040 */
[----:B------:R-:W-:Y:S01]  /*17ad0*/  UIADD3 UR63, UPT, UPT, UR10, 0x80, URZ ;  /* 0x000000800a3f7890 */ /* 0x000fe2000fffe0ff */
[----:B------:R1:W-:Y:S01]  /*17ae0*/  UTCHMMA tmem[UR60], gdesc[UR30], tmem[UR62], tmem[UR54], idesc[UR55], UPT ;  /* 0x00ff361e3c0079ea */ /* 0x0003e2000b80003e */
[----:B------:R-:W-:-:S02]  /*17af0*/  UIADD3 UR61, UPT, UPT, UR10, 0x1b0, URZ ;  /* 0x000001b00a3d7890 */ /* 0x000fc4000fffe0ff */
[----:B------:R-:W-:Y:S02]  /*17b00*/  UIADD3 UR74, UPT, UPT, UR10, 0x80, URZ ;  /* 0x000000800a4a7890 */ /* 0x000fe4000fffe0ff */
[----:B-----5:R-:W-:Y:S02]  /*17b10*/  UIADD3 UR9, UPT, UPT, UR10, 0x1b8, URZ ;  /* 0x000001b80a097890 */ /* 0x020fe4000fffe0ff */
[----:B------:R-:W-:Y:S02]  /*17b20*/  UIADD3 UR77, UPT, UPT, UR10, 0xc0, URZ ;  /* 0x000000c00a4d7890 */ /* 0x000fe4000fffe0ff */
[----:B------:R-:W-:Y:S02]  /*17b30*/  UIADD3 UR17, UPT, UPT, UR10, 0x1c0, URZ ;  /* 0x000001c00a117890 */ /* 0x000fe4000fffe0ff */
[----:B-1----:R-:W-:Y:S02]  /*17b40*/  UIADD3 UR68, UPT, UPT, UR10, 0xc0, URZ ;  /* 0x000000c00a447890 */ /* 0x002fe4000fffe0ff */
[----:B------:R-:W-:-:S02]  /*17b50*/  UIADD3 UR72, UPT, UPT, UR10, 0x1c8, URZ ;  /* 0x000001c80a487890 */ /* 0x000fc4000fffe0ff */
[----:B--2---:R-:W-:Y:S02]  /*17b60*/  UIADD3 UR66, UPT, UPT, UR10, 0xc0, URZ ;  /* 0x000000c00a427890 */ /* 0x004fe4000fffe0ff */
[----:B------:R-:W-:Y:S01]  /*17b70*/  UIADD3 UR70, UPT, UPT, UR10, 0x1d0, URZ ;  /* 0x000001d00a467890 */ /* 0x000fe2000fffe0ff */
[----:B------:R-:W-:Y:S01]  /*17b80*/  UMOV UR4, 0x0 ;  /* 0x0000000000047882 */ /* 0x000fe20000000000 */
[----:B------:R-:W-:Y:S01]  /*17b90*/  UMOV UR5, 0x8100910 ;  /* 0x0810091000057882 */ /* 0x000fe20000000000 */
[----:B------:R-:W-:Y:S01]  /*17ba0*/  UIADD3 UR73, UPT, UPT, UR10, 0xc0, URZ ;  /* 0x000000c00a497890 */ /* 0x000fe2000fffe0ff */
[----:B------:R1:W-:Y:S01]  /*17bb0*/  UTCHMMA tmem[UR59], gdesc[UR32], tmem[UR58], tmem[UR4], idesc[UR5], UPT ;  /* 0x00ff04203b0079ea */ /* 0x0003e2000b80003a */
[----:B------:R-:W-:Y:S01]  /*17bc0*/  UIADD3 UR71, UPT, UPT, UR10, 0x1d8, URZ ;  /* 0x000001d80a477890 */ /* 0x000fe2000fffe0ff */
[----:B------:R2:W-:Y:S01]  /*17bd0*/  UTCHMMA tmem[UR42], gdesc[UR34], tmem[UR6], tmem[UR4], idesc[UR5], UPT ;  /* 0x00ff04222a0079ea */ /* 0x0005e2000b800006 */
[----:B------:R-:W-:Y:S01]  /*17be0*/  UMOV UR12, 0x0 ;  /* 0x00000000000c7882 */ /* 0x000fe20000000000 */
[----:B------:R-:W-:Y:S01]  /*17bf0*/  UMOV UR13, 0x8100910 ;  /* 0x08100910000d7882 */ /* 0x000fe20000000000 */
[----:B---3--:R-:W-:Y:S01]  /*17c00*/  UIADD3 UR25, UPT, UPT, UR10, 0xc0, URZ ;  /* 0x000000c00a197890 */ /* 0x008fe2000fffe0ff */
[----:B------:R3:W-:Y:S01]  /*17c10*/  UTCHMMA tmem[UR43], gdesc[UR36], tmem[UR24], tmem[UR12], idesc[UR13], UPT ;  /* 0x00ff0c242b0079ea */ /* 0x0007e2000b800018 */
[----:B------:R-:W-:Y:S01]  /*17c20*/  UIADD3 UR69, UPT, UPT, UR10, 0x1e0, URZ ;  /* 0x000001e00a457890 */ /* 0x000fe2000fffe0ff */
[----:B------:R-:W-:Y:S01]  /*17c30*/  UMOV UR22, 0x0 ;  /* 0x0000000000167882 */ /* 0x000fe20000000000 */
[----:B------:R-:W-:Y:S01]  /*17c40*/  UMOV UR23, 0x8100910 ;  /* 0x0810091000177882 */ /* 0x000fe20000000000 */
[----:B----4-:R-:W-:Y:S01]  /*17c50*/  UIADD3 UR75, UPT, UPT, UR10, 0xc0, URZ ;  /* 0x000000c00a4b7890 */ /* 0x010fe2000fffe0ff */
[----:B------:R4:W-:Y:S01]  /*17c60*/  UTCHMMA tmem[UR61], gdesc[UR38], tmem[UR63], tmem[UR22], idesc[UR23], UPT ;  /* 0x00ff16263d0079ea */ /* 0x0009e2000b80003f */
[----:B------:R-:W-:Y:S01]  /*17c70*/  UIADD3 UR67, UPT, UPT, UR10, 0x1e8, URZ ;  /* 0x000001e80a437890 */ /* 0x000fe2000fffe0ff */
[----:B------:R-:W-:Y:S01]  /*17c80*/  UMOV UR18, 0x0 ;  /* 0x0000000000127882 */ /* 0x000fe20000000000 */
[----:B------:R-:W-:Y:S01]  /*17c90*/  UMOV UR19, 0x8100910 ;  /* 0x0810091000137882 */ /* 0x000fe20000000000 */
[----:B------:R-:W-:Y:S01]  /*17ca0*/  UIADD3 UR60, UPT, UPT, UR10, 0xc0, URZ ;  /* 0x000000c00a3c7890 */ /* 0x000fe2000fffe0ff */
[----:B------:R4:W-:Y:S01]  /*17cb0*/  UTCHMMA tmem[UR9], gdesc[UR40], tmem[UR74], tmem[UR18], idesc[UR19], UPT ;  /* 0x00ff1228090079ea */ /* 0x0009e2000b80004a */
[----:B------:R-:W-:Y:S01]  /*17cc0*/  UIADD3 UR76, UPT, UPT, UR10, 0x1f0, URZ ;  /* 0x000001f00a4c7890 */ /* 0x000fe2000fffe0ff */
[----:B------:R4:W-:Y:S01]  /*17cd0*/  UTCHMMA tmem[UR17], gdesc[UR26], tmem[UR77], tmem[UR44], idesc[UR45], !UPT ;  /* 0x00ff2c1a110079ea */ /* 0x0009e2000f80004d */
[----:B-1----:R-:W-:Y:S01]  /*17ce0*/  UIADD3 UR58, UPT, UPT, UR10, 0xc0, URZ ;  /* 0x000000c00a3a7890 */ /* 0x002fe2000fffe0ff */
[----:B------:R4:W-:Y:S01]  /*17cf0*/  UTCHMMA tmem[UR72], gdesc[UR28], tmem[UR68], tmem[UR46], idesc[UR47], UPT ;  /* 0x00ff2e1c480079ea */ /* 0x0009e2000b800044 */
[----:B------:R-:W-:Y:S01]  /*17d00*/  UIADD3 UR59, UPT, UPT, UR10, 0x1f8, URZ ;  /* 0x000001f80a3b7890 */ /* 0x000fe2000fffe0ff */
[----:B------:R4:W-:Y:S01]  /*17d10*/  UTCHMMA tmem[UR70], gdesc[UR30], tmem[UR66], tmem[UR48], idesc[UR49], UPT ;  /* 0x00ff301e460079ea */ /* 0x0009e2000b800042 */
[----:B------:R4:W-:Y:S01]  /*17d20*/  UTCHMMA tmem[UR71], gdesc[UR32], tmem[UR73], tmem[UR50], idesc[UR51], UPT ;  /* 0x00ff3220470079ea */ /* 0x0009e2000b800049 */
[----:B--2---:R-:W-:Y:S01]  /*17d30*/  UMOV UR4, UR8 ;  /* 0x0000000800047c82 */ /* 0x004fe20008000000 */
[----:B------:R-:W-:Y:S01]  /*17d40*/  UMOV UR5, URZ ;  /* 0x000000ff00057c82 */ /* 0x000fe20008000000 */
[----:B------:R4:W-:Y:S01]  /*17d50*/  UTCHMMA tmem[UR69], gdesc[UR34], tmem[UR25], tmem[UR52], idesc[UR53], UPT ;  /* 0x00ff3422450079ea */ /* 0x0009e2000b800019 */
[----:B------:R-:W-:Y:S01]  /*17d60*/  UMOV UR64, 0x0 ;  /* 0x0000000000407882 */ /* 0x000fe20000000000 */
[----:B------:R-:W-:Y:S01]  /*17d70*/  UMOV UR65, 0x8100910 ;  /* 0x0810091000417882 */ /* 0x000fe20000000000 */
[----:B------:R4:W-:Y:S01]  /*17d80*/  UTCHMMA tmem[UR67], gdesc[UR36], tmem[UR75], tmem[UR54], idesc[UR55], UPT ;  /* 0x00ff3624430079ea */ /* 0x0009e2000b80004b */
[----:B------:R-:W-:Y:S01]  /*17d90*/  UMOV UR4, UR4 ;  /* 0x0000000400047c82 */ /* 0x000fe20008000000 */
[----:B------:R4:W-:Y:S01]  /*17da0*/  UTCHMMA tmem[UR76], gdesc[UR38], tmem[UR60], tmem[UR56], idesc[UR57], UPT ;  /* 0x00ff38264c0079ea */ /* 0x0009e2000b80003c */
[----:B------:R4:W-:Y:S01]  /*17db0*/  UTCHMMA tmem[UR59], gdesc[UR40], tmem[UR58], tmem[UR64], idesc[UR65], UPT ;  /* 0x00ff40283b0079ea */ /* 0x0009e2000b80003a */
[----:B------:R4:W-:Y:S01]  /*17dc0*/  UTCBAR [UR4], URZ ;  /* 0x000000ff040073e9 */ /* 0x0009e200080000ff */
[----:B---3--:R-:W-:-:S02]  /*17dd0*/  R2UR.FILL UR13, R5 ;  /* 0x00000000050d72ca */ /* 0x008fc400004e0000 */
[----:B------:R-:W-:-:S15]  /*17de0*/  R2UR.FILL UR12, R4 ;  /* 0x00000000040c72ca */ /* 0x000fde00004e0000 */
.L_x_8:
[----:B-1-3--:R-:W3:Y:S01]  /*17df0*/  LDL.64 R16, [R1] ;  /* 0x0000000001107983 */ /* 0x00aee20000100a00 */
[----:B--2---:R-:W1:Y:S01]  /*17e00*/  LDC R4, c[0x0][0x3a0] ;  /* 0x0000e800ff047b82 */ /* 0x004e620000000800 */
[----:B----4-:R-:W2:Y:S02]  /*17e10*/  LDCU UR26, c[0x0][0x3a0] ;  /* 0x00007400ff1a77ac */ /* 0x010ea40008000800 */
[----:B------:R-:W4:Y:S01]  /*17e20*/  LDL.64 R8, [R1+0x10] ;  /* 0x0000100001087983 */ /* 0x000f220000100a00 */
[----:B------:R-:W5:Y:S03]  /*17e30*/  LDCU UR25, c[0x0][0x3a0] ;  /* 0x00007400ff1977ac */ /* 0x000f660008000800 */
[----:B------:R-:W2:Y:S01]  /*17e40*/  LDL.64 R14, [R1+0x20] ;  /* 0x00002000010e7983 */ /* 0x000ea20000100a00 */
[----:B------:R-:W5:Y:S01]  /*17e50*/  LDC R7, c[0x0][0x3a0] ;  /* 0x0000e800ff077b82 */ /* 0x000f620000000800 */
[----:B------:R-:W1:Y:S02]  /*17e60*/  LDCU UR17, c[0x0][0x3a0] ;  /* 0x00007400ff1177ac */ /* 0x000e640008000800 */
[----:B------:R-:W2:Y:S01]  /*17e70*/  LDL.64 R12, [R1+0x30] ;  /* 0x00003000010c7983 */ /* 0x000ea20000100a00 */
[----:B------:R-:W1:Y:S03]  /*17e80*/  LDCU UR18, c[0x0][0x3a0] ;  /* 0x00007400ff1277ac */ /* 0x000e660008000800 */
[----:B------:R-:W2:Y:S01]  /*17e90*/  LDL.64 R10, [R1+0x40] ;  /* 0x00004000010a7983 */ /* 0x000ea20000100a00 */
[----:B------:R-:W5:Y:S01]  /*17ea0*/  LDC R6, c[0x0][0x3a0] ;  /* 0x0000e800ff067b82 */ /* 0x000f620000000800 */
[----:B------:R-:W1:Y:S07]  /*17eb0*/  LDCU UR9, c[0x0][0x3a0] ;  /* 0x00007400ff0977ac */ /* 0x000e6e0008000800 */
[----:B------:R-:W-:Y:S08]  /*17ec0*/  BAR.SYNC.DEFER_BLOCKING 0x0 ;  /* 0x0000000000007b1d */ /* 0x000ff00000010000 */
[----:B------:R-:W5:Y:S01]  /*17ed0*/  LDC R5, c[0x0][0x3a0] ;  /* 0x0000e800ff057b82 */ /* 0x000f620000000800 */
[----:B-1----:R-:W-:Y:S01]  /*17ee0*/  IADD3 R4, PT, PT, R4, -0xc3, RZ ;  /* 0xffffff3d04047810 */ /* 0x002fe20007ffe0ff */
[----:B------:R-:W2:Y:S01]  /*17ef0*/  LDL.64 R26, [R1+0x50] ;  /* 0x00005000011a7983 */ /* 0x000ea20000100a00 */
[----:B------:R-:W1:Y:S02]  /*17f00*/  LDCU UR6, c[0x0][0x3a0] ;  /* 0x00007400ff0677ac */ /* 0x000e640008000800 */
[----:B------:R-:W-:Y:S01]  /*17f10*/  ISETP.GE.U32.AND P0, PT, R4, 0x7ffffefe, PT ;  /* 0x7ffffefe0400780c */ /* 0x000fe20003f06070 */
[----:B------:R-:W2:Y:S01]  /*17f20*/  LDL.64 R24, [R1+0x60] ;  /* 0x0000600001187983 */ /* 0x000ea20000100a00 */
[----:B-----5:R-:W-:Y:S01]  /*17f30*/  VIADD R4, R7, 0xffffff3c ;  /* 0xffffff3c07047836 */ /* 0x020fe20000000000 */
[----:B------:R-:W5:Y:S01]  /*17f40*/  LDCU UR24, c[0x0][0x3a0] ;  /* 0x00007400ff1877ac */ /* 0x000f620008000800 */
[----:B------:R-:W1:Y:S01]  /*17f50*/  LDC R7, c[0x0][0x3a0] ;  /* 0x0000e800ff077b82 */ /* 0x000e620000000800 */
[----:B------:R-:W2:Y:S01]  /*17f60*/  LDL.64 R22, [R1+0x80] ;  /* 0x0000800001167983 */ /* 0x000ea20000100a00 */
[----:B------:R-:W1:Y:S03]  /*17f70*/  LDCU UR4, c[0x0][0x3a0] ;  /* 0x00007400ff0477ac */ /* 0x000e660008000800 */
[----:B------:R-:W2:Y:S01]  /*17f80*/  LDL.64 R30, [R1+0x90] ;  /* 0x00009000011e7983 */ /* 0x000ea20000100a00 */
[----:B------:R-:W1:Y:S03]  /*17f90*/  LDCU UR23, c[0x0][0x3a0] ;  /* 0x00007400ff1777ac */ /* 0x000e660008000800 */
[----:B------:R-:W-:Y:S01]  /*17fa0*/  @!PT LDS RZ, [RZ] ;  /* 0x00000000fffff984 */ /* 0x000fe20000000800 */
[----:B------:R-:W-:Y:S01]  /*17fb0*/  @!PT LDS RZ, [RZ] ;  /* 0x00000000fffff984 */ /* 0x000fe20000000800 */
[----:B------:R-:W-:Y:S01]  /*17fc0*/  @!PT LDS RZ, [RZ] ;  /* 0x00000000fffff984 */ /* 0x000fe20000000800 */
[----:B------:R-:W-:Y:S01]  /*17fd0*/  LDGSTS.E [R2], desc[UR20][R68.64], !P4 ;  /* 0x0000000044027fae */ /* 0x000fe2000e1a1014 */
[----:B------:R-:W1:Y:S03]  /*17fe0*/  LDCU UR22, c[0x0][0x3a0] ;  /* 0x00007400ff1677ac */ /* 0x000e660008000800 */
[----:B------:R-:W-:Y:S01]  /*17ff0*/  LDGSTS.E [R2+0x200], desc[UR20][R70.64], !P4 ;  /* 0x0020000046027fae */ /* 0x000fe2000e1a1014 */
[----:B------:R-:W1:Y:S03]  /*18000*/  LDCU UR19, c[0x0][0x3a0] ;  /* 0x00007400ff1377ac */ /* 0x000e660008000800 */
[----:B------:R-:W-:Y:S01]  /*18010*/  LDGSTS.E [R2+0x400], desc[UR20][R72.64], !P4 ;  /* 0x0040000048027fae */ /* 0x000fe2000e1a1014 */
[----:B------:R-:W1:Y:S03]  /*18020*/  LDCU UR5, c[0x0][0x3a0] ;  /* 0x00007400ff0577ac */ /* 0x000e660008000800 */
[----:B------:R-:W-:Y:S01]  /*18030*/  LDGSTS.E [R2+0x600], desc[UR20][R74.64], !P4 ;  /* 0x006000004a027fae */ /* 0x000fe2000e1a1014 */
[----:B------:R-:W-:Y:S01]  /*18040*/  ISETP.GE.U32.AND P4, PT, R4, 0x7ffffefd, PT ;  /* 0x7ffffefd0400780c */ /* 0x000fe20003f86070 */
[----:B------:R-:W1:Y:S02]  /*18050*/  LDCU UR28, c[0x0][0x3a0] ;  /* 0x00007400ff1c77ac */ /* 0x000e640008000800 */
[----:B------:R-:W-:Y:S01]  /*18060*/  LDGSTS.E [R2+0x800], desc[UR20][R76.64], !P3 ;  /* 0x008000004c027fae */ /* 0x000fe2000d9a1014 */
[----:B------:R-:W-:Y:S01]  /*18070*/  VIADD R4, R6, 0xffffff3b ;  /* 0xffffff3b06047836 */ /* 0x000fe20000000000 */
[----:B------:R-:W1:Y:S01]  /*18080*/  LDCU UR27, c[0x0][0x3a0] ;  /* 0x00007400ff1b77ac */ /* 0x000e620008000800 */
[----:B------:R-:W5:Y:S01]  /*18090*/  LDC R6, c[0x0][0x3a0] ;  /* 0x0000e800ff067b82 */ /* 0x000f620000000800 */
[----:B------:R-:W-:Y:S04]  /*180a0*/  LDGSTS.E [R2+0xa00], desc[UR20][R92.64], !P3 ;  /* 0x00a000005c027fae */ /* 0x000fe8000d9a1014 */
[----:B------:R-:W-:Y:S04]  /*180b0*/  LDGSTS.E [R2+0xc00], desc[UR20][R96.64], !P3 ;  /* 0x00c0000060027fae */ /* 0x000fe8000d9a1014 */
[----:B------:R-:W-:Y:S04]  /*180c0*/  LDGSTS.E [R2+0xe00], desc[UR20][R100.64], !P3 ;  /* 0x00e0000064027fae */ /* 0x000fe8000d9a1014 */
[----:B------:R-:W-:Y:S04]  /*180d0*/  LDGSTS.E [R2+0x1000], desc[UR20][R78.64], !P0 ;  /* 0x010000004e027fae */ /* 0x000fe8000c1a1014 */
[----:B------:R-:W-:Y:S04]  /*180e0*/  LDGSTS.E [R2+0x1200], desc[UR20][R104.64], !P0 ;  /* 0x0120000068027fae */ /* 0x000fe8000c1a1014 */
[----:B------:R-:W-:Y:S04]  /*180f0*/  LDGSTS.E [R2+0x1400], desc[UR20][R108.64], !P0 ;  /* 0x014000006c027fae */ /* 0x000fe8000c1a1014 */
[----:B------:R-:W-:Y:S01]  /*18100*/  LDGSTS.E [R2+0x1600], desc[UR20][R112.64], !P0 ;  /* 0x0160000070027fae */ /* 0x000fe2000c1a1014 */
[----:B------:R-:W-:Y:S01]  /*18110*/  ISETP.GE.U32.AND P0, PT, R4, 0x7ffffefc, PT ;  /* 0x7ffffefc0400780c */ /* 0x000fe20003f06070 */
[----:B------:R-:W-:-:S02]  /*18120*/  VIADD R4, R5, 0xffffff3a ;  /* 0xffffff3a05047836 */ /* 0x000fc40000000000 */
[----:B------:R-:W5:Y:S01]  /*18130*/  LDC R5, c[0x0][0x3a0] ;  /* 0x0000e800ff057b82 */ /* 0x000f620000000800 */
[----:B------:R-:W-:Y:S02]  /*18140*/  LDGSTS.E [R2+0x1800], desc[UR20][R84.64], !P4 ;  /* 0x0180000054027fae */ /* 0x000fe4000e1a1014 */
[----:B------:R-:W-:Y:S02]  /*18150*/  ISETP.GE.U32.AND P3, PT, R4, 0x7ffffefb, PT ;  /* 0x7ffffefb0400780c */ /* 0x000fe40003f66070 */
[----:B------:R-:W-:Y:S01]  /*18160*/  LDGSTS.E [R2+0x1a00], desc[UR20][R116.64], !P4 ;  /* 0x01a0000074027fae */ /* 0x000fe2000e1a1014 */
[----:B-1----:R-:W-:Y:S02]  /*18170*/  VIADD R4, R7, 0xffffff39 ;  /* 0xffffff3907047836 */ /* 0x002fe40000000000 */
[----:B------:R-:W1:Y:S01]  /*18180*/  LDC R7, c[0x0][0x3a0] ;  /* 0x0000e800ff077b82 */ /* 0x000e620000000800 */
[----:B------:R-:W-:Y:S04]  /*18190*/  LDGSTS.E [R2+0x1c00], desc[UR20][R120.64], !P4 ;  /* 0x01c0000078027fae */ /* 0x000fe8000e1a1014 */
[----:B------:R-:W-:Y:S04]  /*181a0*/  LDGSTS.E [R2+0x1e00], desc[UR20][R124.64], !P4 ;  /* 0x01e000007c027fae */ /* 0x000fe8000e1a1014 */
[----:B------:R-:W-:Y:S04]  /*181b0*/  LDGSTS.E [R2+0x2000], desc[UR20][R88.64], !P0 ;  /* 0x0200000058027fae */ /* 0x000fe8000c1a1014 */
[----:B------:R-:W-:Y:S04]  /*181c0*/  LDGSTS.E [R2+0x2200], desc[UR20][R128.64], !P0 ;  /* 0x0220000080027fae */ /* 0x000fe8000c1a1014 */
[----:B------:R-:W-:Y:S04]  /*181d0*/  LDGSTS.E [R2+0x2400], desc[UR20][R132.64], !P0 ;  /* 0x0240000084027fae */ /* 0x000fe8000c1a1014 */
[----:B------:R-:W-:Y:S01]  /*181e0*/  LDGSTS.E [R2+0x2600], desc[UR20][R136.64], !P0 ;  /* 0x0260000088027fae */ /* 0x000fe2000c1a1014 */
[----:B------:R-:W-:Y:S01]  /*181f0*/  ISETP.GE.U32.AND P0, PT, R4, 0x7ffffefa, PT ;  /* 0x7ffffefa0400780c */ /* 0x000fe20003f06070 */
[----:B-----5:R-:W-:-:S02]  /*18200*/  VIADD R4, R6, 0xffffff38 ;  /* 0xffffff3806047836 */ /* 0x020fc40000000000 */
[----:B------:R-:W-:Y:S01]  /*18210*/  LDGSTS.E [R2+0x2800], desc[UR20][R140.64], !P3 ;  /* 0x028000008c027fae */ /* 0x000fe2000d9a1014 */
[----:B------:R-:W5:Y:S03]  /*18220*/  LDC R6, c[0x0][0x3a0] ;  /* 0x0000e800ff067b82 */ /* 0x000f660000000800 */
[----:B------:R-:W-:Y:S04]  /*18230*/  LDGSTS.E [R2+0x2a00], desc[UR20][R144.64], !P3 ;  /* 0x02a0000090027fae */ /* 0x000fe8000d9a1014 */
[----:B------:R-:W-:Y:S04]  /*18240*/  LDGSTS.E [R2+0x2c00], desc[UR20][R148.64], !P3 ;  /* 0x02c0000094027fae */ /* 0x000fe8000d9a1014 */
[----:B------:R-:W-:Y:S01]  /*18250*/  LDGSTS.E [R2+0x2e00], desc[UR20][R152.64], !P3 ;  /* 0x02e0000098027fae */ /* 0x000fe2000d9a1014 */
[----:B------:R-:W-:-:S02]  /*18260*/  ISETP.GE.U32.AND P3, PT, R4, 0x7ffffef9, PT ;  /* 0x7ffffef90400780c */ /* 0x000fc40003f66070 */
[----:B------:R-:W-:Y:S01]  /*18270*/  IADD3 R4, PT, PT, R5, -0xc9, RZ ;  /* 0xffffff3705047810 */ /* 0x000fe20007ffe0ff */
[----:B------:R-:W-:Y:S01]  /*18280*/  LDGSTS.E [R2+0x3000], desc[UR20][R156.64], !P0 ;  /* 0x030000009c027fae */ /* 0x000fe2000c1a1014 */
[----:B------:R-:W1:Y:S03]  /*18290*/  LDC R5, c[0x0][0x3a0] ;  /* 0x0000e800ff057b82 */ /* 0x000e660000000800 */
        /* <DEDUP_REMOVED lines=10> */
[----:B------:R-:W-:Y:S01]  /*18340*/  ISETP.GE.U32.AND P3, PT, R4, 0x7ffffef7, PT ;  /* 0x7ffffef70400780c */ /* 0x000fe20003f66070 */
[----:B-1----:R-:W-:-:S02]  /*18350*/  VIADD R4, R5, 0xffffff35 ;  /* 0xffffff3505047836 */ /* 0x002fc40000000000 */
[----:B------:R-:W1:Y:S01]  /*18360*/  LDC R5, c[0x0][0x3a0] ;  /* 0x0000e800ff057b82 */ /* 0x000e620000000800 */
        /* <DEDUP_REMOVED lines=13> */
[----:B------:R-:W-:Y:S01]  /*18440*/  LDGSTS.E [R2+0x5000], desc[UR20][R220.64], !P0 ;  /* 0x05000000dc027fae */ /* 0x000fe2000c1a1014 */
[----:B------:R-:W1:Y:S03]  /*18450*/  LDC R5, c[0x0][0x3a0] ;  /* 0x0000e800ff057b82 */ /* 0x000e660000000800 */
[----:B------:R-:W-:Y:S04]  /*18460*/  LDGSTS.E [R2+0x5200], desc[UR20][R224.64], !P0 ;  /* 0x05200000e0027fae */ /* 0x000fe8000c1a1014 */
[----:B------:R-:W-:Y:S04]  /*18470*/  LDGSTS.E [R2+0x5400], desc[UR20][R228.64], !P0 ;  /* 0x05400000e4027fae */ /* 0x000fe8000c1a1014 */
[----:B------:R-:W-:Y:S01]  /*18480*/  LDGSTS.E [R2+0x5600], desc[UR20][R232.64], !P0 ;  /* 0x05600000e8027fae */ /* 0x000fe2000c1a1014 */
[----:B------:R-:W-:-:S02]  /*18490*/  ISETP.GE.U32.AND P0, PT, R4, 0x7ffffef4, PT ;  /* 0x7ffffef40400780c */ /* 0x000fc40003f06070 */
[----:B------:R-:W1:Y:S01]  /*184a0*/  LDC R4, c[0x0][0x3a0] ;  /* 0x0000e800ff047b82 */ /* 0x000e620000000800 */
[----:B------:R-:W-:Y:S04]  /*184b0*/  LDGSTS.E [R2+0x5800], desc[UR20][R236.64], !P3 ;  /* 0x05800000ec027fae */ /* 0x000fe8000d9a1014 */
[----:B------:R-:W-:Y:S04]  /*184c0*/  LDGSTS.E [R2+0x5a00], desc[UR20][R240.64], !P3 ;  /* 0x05a00000f0027fae */ /* 0x000fe8000d9a1014 */
[----:B------:R-:W-:Y:S04]  /*184d0*/  LDGSTS.E [R2+0x5c00], desc[UR20][R244.64], !P3 ;  /* 0x05c00000f4027fae */ /* 0x000fe8000d9a1014 */
[----:B------:R-:W-:Y:S04]  /*184e0*/  LDGSTS.E [R2+0x5e00], desc[UR20][R248.64], !P3 ;  /* 0x05e00000f8027fae */ /* 0x000fe8000d9a1014 */
        /* <DEDUP_REMOVED lines=16> */
[----:B---3--:R-:W-:Y:S04]  /*185f0*/  LDGSTS.E [R2+0x6000], desc[UR20][R16.64], !P0 ;  /* 0x0600000010027fae */ /* 0x008fe8000c1a1014 */
[----:B----4-:R3:W-:Y:S04]  /*18600*/  LDGSTS.E [R2+0x6200], desc[UR20][R8.64], !P0 ;  /* 0x0620000008027fae */ /* 0x0107e8000c1a1014 */
[----:B--2---:R-:W-:Y:S04]  /*18610*/  LDGSTS.E [R2+0x6400], desc[UR20][R14.64], !P0 ;  /* 0x064000000e027fae */ /* 0x004fe8000c1a1014 */
[----:B------:R2:W-:Y:S01]  /*18620*/  LDGSTS.E [R2+0x6600], desc[UR20][R12.64], !P0 ;  /* 0x066000000c027fae */ /* 0x0005e2000c1a1014 */
[----:B-1----:R-:W-:-:S03]  /*18630*/  VIADD R4, R4, 0xffffff32 ;  /* 0xffffff3204047836 */ /* 0x002fc60000000000 */
[----:B------:R-:W4:Y:S01]  /*18640*/  LDL.64 R16, [R1+0xc0] ;  /* 0x0000c00001107983 */ /* 0x000f220000100a00 */
[----:B---3--:R-:W1:Y:S03]  /*18650*/  LDC R8, c[0x0][0x3a0] ;  /* 0x0000e800ff087b82 */ /* 0x008e660000000800 */
[----:B------:R-:W3:Y:S01]  /*18660*/  LDL.64 R14, [R1+0xe0] ;  /* 0x0000e000010e7983 */ /* 0x000ee20000100a00 */
[----:B--2---:R-:W-:Y:S01]  /*18670*/  MOV R12, R10 ;  /* 0x0000000a000c7202 */ /* 0x004fe20000000f00 */
[----:B------:R-:W-:Y:S01]  /*18680*/  IMAD.MOV.U32 R13, RZ, RZ, R11 ;  /* 0x000000ffff0d7224 */ /* 0x000fe200078e000b */
[----:B------:R-:W-:Y:S01]  /*18690*/  UIADD3 UR26, UPT, UPT, UR26, -0xd2, URZ ;  /* 0xffffff2e1a1a7890 */ /* 0x000fe2000fffe0ff */
[----:B------:R-:W2:Y:S01]  /*186a0*/  LDL.64 R10, [R1+0x70] ;  /* 0x00007000010a7983 */ /* 0x000ea20000100a00 */
[----:B------:R-:W-:Y:S01]  /*186b0*/  ISETP.GE.U32.AND P0, PT, R4, 0x7ffffef3, PT ;  /* 0x7ffffef30400780c */ /* 0x000fe20003f06070 */
[----:B------:R-:W-:Y:S01]  /*186c0*/  UIADD3 UR25, UPT, UPT, UR25, -0xd1, URZ ;  /* 0xffffff2f19197890 */ /* 0x000fe2000fffe0ff */
[----:B------:R-:W1:Y:S01]  /*186d0*/  LDC R9, c[0x0][0x3a0] ;  /* 0x0000e800ff097b82 */ /* 0x000e620000000800 */
[----:B------:R-:W3:Y:S04]  /*186e0*/  LDL.64 R62, [R1+0xa80] ;  /* 0x000a8000013e7983 */ /* 0x000ee80000100a00 */
[----:B------:R-:W3:Y:S04]  /*186f0*/  LDL.64 R60, [R1+0x7e0] ;  /* 0x0007e000013c7983 */ /* 0x000ee80000100a00 */
[----:B------:R-:W3:Y:S04]  /*18700*/  LDL.64 R58, [R1+0x7e8] ;  /* 0x0007e800013a7983 */ /* 0x000ee80000100a00 */
[----:B------:R-:W-:Y:S04]  /*18710*/  LDGSTS.E [R2+0x6800], desc[UR20][R12.64], !P0 ;  /* 0x068000000c027fae */ /* 0x000fe8000c1a1014 */
[----:B------:R-:W-:Y:S04]  /*18720*/  LDGSTS.E [R2+0x6a00], desc[UR20][R26.64], !P0 ;  /* 0x06a000001a027fae */ /* 0x000fe8000c1a1014 */
[----:B------:R-:W-:Y:S04]  /*18730*/  LDGSTS.E [R2+0x6c00], desc[UR20][R24.64], !P0 ;  /* 0x06c0000018027fae */ /* 0x000fe8000c1a1014 */
[----:B------:R-:W3:Y:S04]  /*18740*/  LDL.64 R12, [R1+0xf0] ;  /* 0x0000f000010c7983 */ /* 0x000ee80000100a00 */
[----:B------:R-:W3:Y:S04]  /*18750*/  LDL.64 R26, [R1+0x100] ;  /* 0x00010000011a7983 */ /* 0x000ee80000100a00 */
[----:B------:R-:W3:Y:S01]  /*18760*/  LDL.64 R24, [R1+0x2c0] ;  /* 0x0002c00001187983 */ /* 0x000ee20000100a00 */
[----:B------:R-:W-:Y:S01]  /*18770*/  UIADD3 UR17, UPT, UPT, UR17, -0xd7, URZ ;  /* 0xffffff2911117890 */ /* 0x000fe2000fffe0ff */
[----:B------:R-:W-:Y:S01]  /*18780*/  VIADD R4, R5, 0xffffff26 ;  /* 0xffffff2605047836 */ /* 0x000fe20000000000 */
[----:B------:R-:W-:Y:S01]  /*18790*/  UIADD3 UR18, UPT, UPT, UR18, -0xd8, URZ ;  /* 0xffffff2812127890 */ /* 0x000fe2000fffe0ff */
[----:B------:R-:W3:Y:S01]  /*187a0*/  LDL.64 R56, [R1+0x7f0] ;  /* 0x0007f00001387983 */ /* 0x000ee20000100a00 */
[----:B------:R-:W-:-:S02]  /*187b0*/  UISETP.GE.U32.AND UP6, UPT, UR26, 0x7ffffeef, UPT ;  /* 0x7ffffeef1a00788c */ /* 0x000fc4000bfc6070 */
[----:B------:R-:W-:Y:S01]  /*187c0*/  UIADD3 UR9, UPT, UPT, UR9, -0xdc, URZ ;  /* 0xffffff2409097890 */ /* 0x000fe2000fffe0ff */
[----:B------:R-:W3:Y:S01]  /*187d0*/  LDL.64 R250, [R1+0xa88] ;  /* 0x000a880001fa7983 */ /* 0x000ee20000100a00 */
[----:B------:R-:W-:Y:S02]  /*187e0*/  UISETP.GE.U32.AND UP1, UPT, UR25, 0x7ffffef0, UPT ;  /* 0x7ffffef01900788c */ /* 0x000fe4000bf26070 */
[----:B------:R-:W-:Y:S01]  /*187f0*/  UIADD3 UR6, UPT, UPT, UR6, -0xdb, URZ ;  /* 0xffffff2506067890 */ /* 0x000fe2000fffe0ff */
[----:B------:R-:W3:Y:S01]  /*18800*/  LDL.64 R246, [R1+0x888] ;  /* 0x0008880001f67983 */ /* 0x000ee20000100a00 */
[----:B------:R-:W-:Y:S01]  /*18810*/  UISETP.GE.U32.AND UP3, UPT, UR17, 0x7ffffeea, UPT ;  /* 0x7ffffeea1100788c */ /* 0x000fe2000bf66070 */
[----:B------:R-:W-:Y:S01]  /*18820*/  ISETP.GE.U32.AND P4, PT, R4, 0x7ffffee7, PT ;  /* 0x7ffffee70400780c */ /* 0x000fe20003f86070 */
[----:B------:R-:W-:Y:S01]  /*18830*/  UIADD3 UR24, UPT, UPT, UR24, -0xd4, URZ ;  /* 0xffffff2c18187890 */ /* 0x000fe2000fffe0ff */
[----:B------:R-:W3:Y:S01]  /*18840*/  LDL.64 R242, [R1+0x890] ;  /* 0x0008900001f27983 */ /* 0x000ee20000100a00 */
[----:B------:R-:W-:-:S02]  /*18850*/  UISETP.GE.U32.AND UP2, UPT, UR18, 0x7ffffee9, UPT ;  /* 0x7ffffee91200788c */ /* 0x000fc4000bf46070 */
[----:B------:R-:W-:Y:S01]  /*18860*/  USEL UR17, URZ, 0x4, UP6 ;  /* 0x00000004ff117887 */ /* 0x000fe2000b000000 */
[----:B------:R-:W-:Y:S01]  /*18870*/  VIADD R4, R7, 0xffffff20 ;  /* 0xffffff2007047836 */ /* 0x000fe20000000000 */
[----:B------:R-:W-:Y:S01]  /*18880*/  UIADD3 UR4, UPT, UPT, UR4, -0xdf, URZ ;  /* 0xffffff2104047890 */ /* 0x000fe2000fffe0ff */
[----:B------:R-:W3:Y:S01]  /*18890*/  LDL.64 R238, [R1+0x898] ;  /* 0x0008980001ee7983 */ /* 0x000ee20000100a00 */
[----:B------:R-:W-:Y:S02]  /*188a0*/  UISETP.GE.U32.AND UP6, UPT, UR9, 0x7ffffee5, UPT ;  /* 0x7ffffee50900788c */ /* 0x000fe4000bfc6070 */
[----:B------:R-:W-:Y:S01]  /*188b0*/  UIADD3 UR23, UPT, UPT, UR23, -0xd3, URZ ;  /* 0xffffff2d17177890 */ /* 0x000fe2000fffe0ff */
[----:B------:R-:W3:Y:S01]  /*188c0*/  LDL.64 R234, [R1+0xa90] ;  /* 0x000a900001ea7983 */ /* 0x000ee20000100a00 */
[----:B------:R-:W-:Y:S01]  /*188d0*/  USEL UR9, URZ, 0x7fff8, UP1 ;  /* 0x0007fff8ff097887 */ /* 0x000fe20008800000 */
[----:B-----5:R-:W-:Y:S01]  /*188e0*/  VIADD R5, R6, 0xffffff27 ;  /* 0xffffff2706057836 */ /* 0x020fe20000000000 */
[----:B------:R-:W-:Y:S01]  /*188f0*/  UISETP.GE.U32.AND UP1, UPT, UR6, 0x7ffffee6, UPT ;  /* 0x7ffffee60600788c */ /* 0x000fe2000bf26070 */
[----:B------:R-:W5:Y:S04]  /*18900*/  LDL.64 R230, [R1+0x8a0] ;  /* 0x0008a00001e67983 */ /* 0x000f680000100a00 */
[----:B------:R-:W3:Y:S04]  /*18910*/  LDL.64 R226, [R1+0x8a8] ;  /* 0x0008a80001e27983 */ /* 0x000ee80000100a00 */
        /* <DEDUP_REMOVED lines=36> */
[----:B--2---:R-:W-:Y:S04]  /*18b60*/  LDGSTS.E [R2+0x6e00], desc[UR20][R10.64], !P0 ;  /* 0x06e000000a027fae */ /* 0x004fe8000c1a1014 */
[----:B------:R-:W2:Y:S01]  /*18b70*/  LDL.64 R10, [R1+0x120] ;  /* 0x00012000010a7983 */ /* 0x000ea20000100a00 */
[----:B------:R-:W-:-:S02]  /*18b80*/  UISETP.GE.U32.AND UP4, UPT, UR24, 0x7ffffeed, UPT ;  /* 0x7ffffeed1800788c */ /* 0x000fc4000bf86070 */
[----:B------:R-:W-:Y:S02]  /*18b90*/  USEL UR6, URZ, 0x1, UP2 ;  /* 0x00000001ff067887 */ /* 0x000fe40009000000 */
[----:B------:R-:W-:Y:S02]  /*18ba0*/  UIADD3 UR22, UPT, UPT, UR22, -0xd6, URZ ;  /* 0xffffff2a16167890 */ /* 0x000fe4000fffe0ff */
[----:B------:R-:W-:Y:S01]  /*18bb0*/  UISETP.GE.U32.AND UP2, UPT, UR4, 0x7ffffee2, UPT ;  /* 0x7ffffee20400788c */ /* 0x000fe2000bf46070 */
[----:B------:R-:W-:Y:S01]  /*18bc0*/  ISETP.GE.U32.AND P3, PT, R4, 0x7ffffee1, PT ;  /* 0x7ffffee10400780c */ /* 0x000fe20003f66070 */
[----:B------:R-:W-:Y:S02]  /*18bd0*/  UISETP.GE.U32.AND UP5, UPT, UR23, 0x7ffffeee, UPT ;  /* 0x7ffffeee1700788c */ /* 0x000fe4000bfa6070 */
[----:B------:R-:W-:Y:S01]  /*18be0*/  UIADD3 UR19, UPT, UPT, UR19, -0xd5, URZ ;  /* 0xffffff2b13137890 */ /* 0x000fe2000fffe0ff */
[----:B------:R-:W-:Y:S01]  /*18bf0*/  ISETP.GE.U32.AND P5, PT, R5, 0x7ffffee8, PT ;  /* 0x7ffffee80500780c */ /* 0x000fe20003fa6070 */
[----:B------:R-:W-:Y:S01]  /*18c00*/  USEL UR18, URZ, 0x1, UP4 ;  /* 0x00000001ff127887 */ /* 0x000fe2000a000000 */
[----:B-1----:R-:W-:Y:S01]  /*18c10*/  VIADD R5, R8, 0xffffff22 ;  /* 0xffffff2208057836 */ /* 0x002fe20000000000 */
[----:B------:R-:W-:-:S02]  /*18c20*/  UIADD3 UR5, UPT, UPT, UR5, -0xdd, URZ ;  /* 0xffffff2305057890 */ /* 0x000fc4000fffe0ff */
[----:B------:R-:W-:Y:S01]  /*18c30*/  USEL UR26, URZ, 0x1fffe, UP2 ;  /* 0x0001fffeff1a7887 */ /* 0x000fe20009000000 */
[----:B------:R-:W-:Y:S01]  /*18c40*/  SEL R4, RZ, 0x1, P3 ;  /* 0x00000001ff047807 */ /* 0x000fe20001800000 */
[----:B------:R-:W-:Y:S01]  /*18c50*/  UISETP.GE.U32.AND UP4, UPT, UR22, 0x7ffffeeb, UPT ;  /* 0x7ffffeeb1600788c */ /* 0x000fe2000bf86070 */
[----:B------:R-:W-:Y:S01]  /*18c60*/  SEL R6, RZ, 0x4, P4 ;  /* 0x00000004ff067807 */ /* 0x000fe20002000000 */
[----:B------:R-:W-:Y:S01]  /*18c70*/  USEL UR22, URZ, 0x1fffe, UP5 ;  /* 0x0001fffeff167887 */ /* 0x000fe2000a800000 */
[----:B------:R-:W1:Y:S01]  /*18c80*/  LDC R8, c[0x0][0x3a0] ;  /* 0x0000e800ff087b82 */ /* 0x000e620000000800 */
[----:B------:R-:W-:Y:S02]  /*18c90*/  UISETP.GE.U32.AND UP5, UPT, UR19, 0x7ffffeec, UPT ;  /* 0x7ffffeec1300788c */ /* 0x000fe4000bfa6070 */
[----:B------:R-:W-:Y:S02]  /*18ca0*/  USEL UR19, URZ, 0x1fffe, UP3 ;  /* 0x0001fffeff137887 */ /* 0x000fe40009800000 */
[----:B------:R-:W-:-:S02]  /*18cb0*/  UISETP.GE.U32.AND UP3, UPT, UR5, 0x7ffffee4, UPT ;  /* 0x7ffffee40500788c */ /* 0x000fc4000bf66070 */
[----:B------:R-:W-:Y:S02]  /*18cc0*/  USEL UR23, URZ, 0x1, UP6 ;  /* 0x00000001ff177887 */ /* 0x000fe4000b000000 */
[----:B------:R-:W-:Y:S01]  /*18cd0*/  USEL UR24, URZ, 0x1fffe, UP1 ;  /* 0x0001fffeff187887 */ /* 0x000fe20008800000 */
[----:B------:R-:W-:Y:S01]  /*18ce0*/  ISETP.GE.U32.AND P4, PT, R5, 0x7ffffee3, PT ;  /* 0x7ffffee30500780c */ /* 0x000fe20003f86070 */
[----:B------:R-:W-:Y:S01]  /*18cf0*/  UIADD3 UR6, UPT, UPT, UR6, UR19, URZ ;  /* 0x0000001306067290 */ /* 0x000fe2000fffe0ff */
[----:B------:R-:W-:Y:S01]  /*18d00*/  IADD3 R4, PT, PT, R4, UR26, RZ ;  /* 0x0000001a04047c10 */ /* 0x000fe2000fffe0ff */
[----:B------:R-:W-:Y:S02]  /*18d10*/  USEL UR25, URZ, 0x7fff8, UP3 ;  /* 0x0007fff8ff197887 */ /* 0x000fe40009800000 */
[----:B------:R-:W-:Y:S01]  /*18d20*/  UIADD3 UR23, UPT, UPT, UR23, UR24, URZ ;  /* 0x0000001817177290 */ /* 0x000fe2000fffe0ff */
[----:B------:R-:W-:Y:S01]  /*18d30*/  SEL R7, RZ, 0x4, P4 ;  /* 0x00000004ff077807 */ /* 0x000fe20002000000 */
[----:B------:R-:W-:Y:S01]  /*18d40*/  USEL UR4, URZ, 0x4, UP4 ;  /* 0x00000004ff047887 */ /* 0x000fe2000a000000 */
[----:B------:R-:W-:Y:S01]  /*18d50*/  LOP3.LUT R4, R4, 0x3, RZ, 0xc0, !PT ;  /* 0x0000000304047812 */ /* 0x000fe200078ec0ff */
[----:B------:R-:W-:-:S02]  /*18d60*/  USEL UR5, URZ, 0x7fff8, UP5 ;  /* 0x0007fff8ff057887 */ /* 0x000fc4000a800000 */
[----:B------:R-:W-:Y:S02]  /*18d70*/  ULOP3.LUT UR6, UR6, 0x3, URZ, 0xc0, !UPT ;  /* 0x0000000306067892 */ /* 0x000fe4000f8ec0ff */
[----:B------:R-:W-:Y:S01]  /*18d80*/  ULOP3.LUT UR23, UR23, 0x3, URZ, 0xc0, !UPT ;  /* 0x0000000317177892 */ /* 0x000fe2000f8ec0ff */
[----:B------:R-:W-:Y:S01]  /*18d90*/  SEL R5, RZ, 0x7fff8, P5 ;  /* 0x0007fff8ff057807 */ /* 0x000fe20002800000 */
[----:B------:R-:W-:Y:S01]  /*18da0*/  UIADD3 UR18, UPT, UPT, UR18, UR22, URZ ;  /* 0x0000001612127290 */ /* 0x000fe2000fffe0ff */
[----:B------:R-:W-:Y:S01]  /*18db0*/  IADD3 R4, PT, PT, R4, UR25, R7 ;  /* 0x0000001904047c10 */ /* 0x000fe2000fffe007 */
[----:B------:R-:W-:Y:S01]  /*18dc0*/  UIADD3 UR4, UPT, UPT, UR6, UR5, UR4 ;  /* 0x0000000506047290 */ /* 0x000fe2000fffe004 */
[----:B------:R-:W2:Y:S01]  /*18dd0*/  LDC R7, c[0x0][0x3a0] ;  /* 0x0000e800ff077b82 */ /* 0x000ea20000000800 */
[----:B------:R-:W-:Y:S01]  /*18de0*/  IADD3 R5, PT, PT, R5, UR23, R6 ;  /* 0x0000001705057c10 */ /* 0x000fe2000fffe006 */
[----:B------:R-:W-:Y:S01]  /*18df0*/  ULOP3.LUT UR18, UR18, 0x3, URZ, 0xc0, !UPT ;  /* 0x0000000312127892 */ /* 0x000fe2000f8ec0ff */
[----:B------:R-:W-:Y:S01]  /*18e00*/  LOP3.LUT R4, R4, 0xf, RZ, 0xc0, !PT ;  /* 0x0000000f04047812 */ /* 0x000fe200078ec0ff */
[----:B------:R-:W-:-:S02]  /*18e10*/  USHF.L.U32 UR4, UR4, 0x8, URZ ;  /* 0x0000000804047899 */ /* 0x000fc400080006ff */
[----:B------:R-:W-:Y:S02]  /*18e20*/  UIADD3 UR9, UPT, UPT, UR18, UR9, UR17 ;  /* 0x0000000912097290 */ /* 0x000fe4000fffe011 */
[----:B------:R-:W-:Y:S01]  /*18e30*/  ULOP3.LUT UR4, UR4, 0xf00, URZ, 0xe2, !UPT ;  /* 0x00000f0004047892 */ /* 0x000fe2000f8ee2ff */
[----:B------:R-:W-:Y:S01]  /*18e40*/  IMAD R4, R5, 0x10, R4 ;  /* 0x0000001005047824 */ /* 0x000fe200078e0204 */
[----:B------:R-:W2:Y:S01]  /*18e50*/  LDCU UR23, c[0x0][0x3a0] ;  /* 0x00007400ff1777ac */ /* 0x000ea20008000800 */
[----:B------:R-:W-:Y:S01]  /*18e60*/  VIADD R6, R9, 0xffffff31 ;  /* 0xffffff3109067836 */ /* 0x000fe20000000000 */
[----:B------:R-:W-:Y:S02]  /*18e70*/  ULEA UR4, UR9, UR4, 0xc ;  /* 0x0000000409047291 */ /* 0x000fe4000f8e60ff */
[----:B------:R-:W-:Y:S01]  /*18e80*/  LOP3.LUT R4, R4, 0xff, RZ, 0xc0, !PT ;  /* 0x000000ff04047812 */ /* 0x000fe200078ec0ff */
[----:B-1----:R-:W-:Y:S01]  /*18e90*/  VIADD R5, R8, 0xffffff30 ;  /* 0xffffff3008057836 */ /* 0x002fe20000000000 */
[----:B------:R-:W-:Y:S01]  /*18ea0*/  ISETP.GE.U32.AND P5, PT, R6, 0x7ffffef2, PT ;  /* 0x7ffffef20600780c */ /* 0x000fe20003fa6070 */
[----:B------:R-:W1:Y:S01]  /*18eb0*/  LDC R8, c[0x0][0x3a0] ;  /* 0x0000e800ff087b82 */ /* 0x000e620000000800 */
[----:B------:R-:W1:Y:S01]  /*18ec0*/  LDCU UR26, c[0x0][0x3a0] ;  /* 0x00007400ff1a77ac */ /* 0x000e620008000800 */
[----:B------:R-:W-:Y:S01]  /*18ed0*/  VIADD R4, R4, UR4 ;  /* 0x0000000404047c36 */ /* 0x000fe20008000000 */
[----:B------:R-:W-:Y:S01]  /*18ee0*/  ISETP.GE.U32.AND P4, PT, R5, 0x7ffffef1, PT ;  /* 0x7ffffef10500780c */ /* 0x000fe20003f86070 */
[----:B------:R-:W1:Y:S03]  /*18ef0*/  LDCU UR18, c[0x0][0x3a0] ;  /* 0x00007400ff1277ac */ /* 0x000e660008000800 */
[----:B------:R-:W-:Y:S01]  /*18f00*/  LOP3.LUT R4, R4, 0xffff, RZ, 0xc0, !PT ;  /* 0x0000ffff04047812 */ /* 0x000fe200078ec0ff */
[----:B------:R-:W1:Y:S01]  /*18f10*/  LDC R9, c[0x0][0x3a0] ;  /* 0x0000e800ff097b82 */ /* 0x000e620000000800 */
[----:B------:R-:W1:Y:S02]  /*18f20*/  LDCU UR25, c[0x0][0x3a0] ;  /* 0x00007400ff1977ac */ /* 0x000e640008000800 */
[----:B------:R-:W-:Y:S01]  /*18f30*/  SHF.R.U32.HI R5, RZ, 0xf, R4 ;  /* 0x0000000fff057819 */ /* 0x000fe20000011604 */
[----:B------:R-:W-:Y:S01]  /*18f40*/  LDGSTS.E [R2+0x7000], desc[UR20][R22.64], !P5 ;  /* 0x0700000016027fae */ /* 0x000fe2000e9a1014 */
[----:B------:R-:W1:Y:S03]  /*18f50*/  LDCU UR24, c[0x0][0x3a0] ;  /* 0x00007400ff1877ac */ /* 0x000e660008000800 */
[----:B------:R-:W-:Y:S01]  /*18f60*/  LDGSTS.E [R2+0x7200], desc[UR20][R30.64], !P5 ;  /* 0x072000001e027fae */ /* 0x000fe2000e9a1014 */
[----:B------:R-:W-:Y:S01]  /*18f70*/  LOP3.LUT P0, RZ, R5, 0x1, RZ, 0xc0, !PT ;  /* 0x0000000105ff7812 */ /* 0x000fe2000780c0ff */
[----:B------:R-:W1:Y:S02]  /*18f80*/  LDCU UR17, c[0x0][0x3a0] ;  /* 0x00007400ff1177ac */ /* 0x000e640008000800 */
[----:B------:R-:W-:Y:S01]  /*18f90*/  LDGSTS.E [R2+0x7400], desc[UR20][R20.64], !P5 ;  /* 0x0740000014027fae */ /* 0x000fe2000e9a1014 */
[----:B------:R-:W1:Y:S03]  /*18fa0*/  LDCU UR5, c[0x0][0x3a0] ;  /* 0x00007400ff0577ac */ /* 0x000e660008000800 */
[----:B------:R-:W5:Y:S01]  /*18fb0*/  LDL.64 R22, [R1+0x2d0] ;  /* 0x0002d00001167983 */ /* 0x000f620000100a00 */
[----:B------:R-:W1:Y:S03]  /*18fc0*/  LDCU UR4, c[0x0][0x3a0] ;  /* 0x00007400ff0477ac */ /* 0x000e660008000800 */
[----:B------:R-:W-:Y:S01]  /*18fd0*/  LDGSTS.E [R2+0x7600], desc[UR20][R18.64], !P5 ;  /* 0x0760000012027fae */ /* 0x000fe2000e9a1014 */
[----:B------:R-:W1:Y:S03]  /*18fe0*/  LDCU UR22, c[0x0][0x3a0] ;  /* 0x00007400ff1677ac */ /* 0x000e660008000800 */
[----:B------:R-:W5:Y:S01]  /*18ff0*/  LDL.64 R20, [R1+0x2d8] ;  /* 0x0002d80001147983 */ /* 0x000f620000100a00 */
[----:B------:R-:W1:Y:S03]  /*19000*/  LDCU UR19, c[0x0][0x3a0] ;  /* 0x00007400ff1377ac */ /* 0x000e660008000800 */
[----:B----4-:R-:W-:Y:S01]  /*19010*/  LDGSTS.E [R2+0x7800], desc[UR20][R16.64], !P4 ;  /* 0x0780000010027fae */ /* 0x010fe2000e1a1014 */
[----:B------:R-:W4:Y:S03]  /*19020*/  LDCU UR9, c[0x0][0x3a0] ;  /* 0x00007400ff0977ac */ /* 0x000f260008000800 */
[----:B------:R-:W4:Y:S01]  /*19030*/  LDL.64 R18, [R1+0x2e0] ;  /* 0x0002e00001127983 */ /* 0x000f220000100a00 */
[----:B------:R-:W-:-:S03]  /*19040*/  UIADD3 UR28, UPT, UPT, UR28, -0xe4, URZ ;  /* 0xffffff1c1c1c7890 */ /* 0x000fc6000fffe0ff */
[----:B------:R-:W4:Y:S01]  /*19050*/  LDL.64 R30, [R1+0x2e8] ;  /* 0x0002e800011e7983 */ /* 0x000f220000100a00 */
[----:B------:R-:W1:Y:S03]  /*19060*/  LDCU UR6, c[0x0][0x3a0] ;  /* 0x00007400ff0677ac */ /* 0x000e660008000800 */
[----:B------:R-:W4:Y:S04]  /*19070*/  LDL.64 R16, [R1+0x2f0] ;  /* 0x0002f00001107983 */ /* 0x000f280000100a00 */
[----:B------:R-:W-:Y:S04]  /*19080*/  LDGSTS.E [R2+0x7a00], desc[UR20][R28.64], !P4 ;  /* 0x07a000001c027fae */ /* 0x000fe8000e1a1014 */
[----:B---3--:R-:W-:Y:S04]  /*19090*/  LDGSTS.E [R2+0x7c00], desc[UR20][R14.64], !P4 ;  /* 0x07c000000e027fae */ /* 0x008fe8000e1a1014 */
[----:B------:R-:W-:Y:S04]  /*190a0*/  LDGSTS.E [R2+0x7e00], desc[UR20][R12.64], !P4 ;  /* 0x07e000000c027fae */ /* 0x000fe8000e1a1014 */
[----:B------:R-:W-:Y:S04]  /*190b0*/  LDGSTS.E [R2+0x8000], desc[UR20][R26.64], P0 ;  /* 0x080000001a027fae */ /* 0x000fe800081a1014 */
[----:B------:R-:W3:Y:S04]  /*190c0*/  LDL.64 R14, [R1+0x2f8] ;  /* 0x0002f800010e7983 */ /* 0x000ee80000100a00 */
[----:B------:R-:W3:Y:S04]  /*190d0*/  LDL.64 R12, [R1+0x300] ;  /* 0x00030000010c7983 */ /* 0x000ee80000100a00 */
[----:B------:R-:W3:Y:S04]  /*190e0*/  LDL.64 R28, [R1+0x308] ;  /* 0x00030800011c7983 */ /* 0x000ee80000100a00 */
[----:B------:R-:W-:Y:S04]  /*190f0*/  LDGSTS.E [R2+0x8200], desc[UR20][R34.64], P0 ;  /* 0x0820000022027fae */ /* 0x000fe800081a1014 */
[----:B------:R-:W3:Y:S01]  /*19100*/  LDL.64 R26, [R1+0x310] ;  /* 0x00031000011a7983 */ /* 0x000ee20000100a00 */
[----:B------:R-:W-:-:S02]  /*19110*/  SHF.R.U32.HI R5, RZ, 0xe, R4 ;  /* 0x0000000eff057819 */ /* 0x000fc40000011604 */
[----:B------:R-:W-:Y:S01]  /*19120*/  SHF.R.U32.HI R6, RZ, 0xd, R4 ;  /* 0x0000000dff067819 */ /* 0x000fe20000011604 */
[----:B------:R-:W3:Y:S04]  /*19130*/  LDL.64 R34, [R1+0x360] ;  /* 0x0003600001227983 */ /* 0x000ee80000100a00 */
[----:B--2---:R-:W-:Y:S04]  /*19140*/  LDGSTS.E [R2+0x8400], desc[UR20][R10.64], P0 ;  /* 0x084000000a027fae */ /* 0x004fe800081a1014 */
[----:B------:R-:W-:Y:S04]  /*19150*/  LDGSTS.E [R2+0x8600], desc[UR20][R24.64], P0 ;  /* 0x0860000018027fae */ /* 0x000fe800081a1014 */
[----:B------:R-:W2:Y:S04]  /*19160*/  LDL.64 R10, [R1+0x318] ;  /* 0x00031800010a7983 */ /* 0x000ea80000100a00 */
[----:B------:R-:W2:Y:S01]  /*19170*/  LDL.64 R24, [R1+0x320] ;  /* 0x0003200001187983 */ /* 0x000ea20000100a00 */
[----:B------:R-:W-:-:S02]  /*19180*/  LOP3.LUT P5, RZ, R5, 0x1, RZ, 0xc0, !PT ;  /* 0x0000000105ff7812 */ /* 0x000fc400078ac0ff */
[----:B------:R-:W-:Y:S02]  /*19190*/  LOP3.LUT P4, RZ, R6, 0x1, RZ, 0xc0, !PT ;  /* 0x0000000106ff7812 */ /* 0x000fe4000788c0ff */
[----:B------:R-:W-:Y:S01]  /*191a0*/  SHF.R.U32.HI R5, RZ, 0xc, R4 ;  /* 0x0000000cff057819 */ /* 0x000fe20000011604 */
[----:B------:R-:W1:Y:S03]  /*191b0*/  LDC R6, c[0x0][0x3a0] ;  /* 0x0000e800ff067b82 */ /* 0x000e660000000800 */
[----:B------:R-:W-:-:S05]  /*191c0*/  LOP3.LUT P6, RZ, R5, 0x1, RZ, 0xc0, !PT ;  /* 0x0000000105ff7812 */ /* 0x000fca00078cc0ff */
[----:B------:R-:W-:Y:S04]  /*191d0*/  LDGSTS.E [R2+0x8800], desc[UR20][R32.64], P5 ;  /* 0x0880000020027fae */ /* 0x000fe8000a9a1014 */
[----:B------:R-:W2:Y:S04]  /*191e0*/  LDL.64 R32, [R1+0x378] ;  /* 0x0003780001207983 */ /* 0x000ea80000100a00 */
[----:B-----5:R-:W-:Y:S04]  /*191f0*/  LDGSTS.E [R2+0x8a00], desc[UR20][R22.64], P5 ;  /* 0x08a0000016027fae */ /* 0x020fe8000a9a1014 */
[----:B------:R-:W-:Y:S04]  /*19200*/  LDGSTS.E [R2+0x8c00], desc[UR20][R20.64], P5 ;  /* 0x08c0000014027fae */ /* 0x000fe8000a9a1014 */
[----:B------:R-:W5:Y:S04]  /*19210*/  LDL.64 R22, [R1+0x330] ;  /* 0x0003300001167983 */ /* 0x000f680000100a00 */
[----:B----4-:R-:W-:Y:S04]  /*19220*/  LDGSTS.E [R2+0x8e00], desc[UR20][R18.64], P5 ;  /* 0x08e0000012027fae */ /* 0x010fe8000a9a1014 */
[----:B------:R-:W4:Y:S04]  /*19230*/  LDL.64 R20, [R1+0x338] ;  /* 0x0003380001147983 */ /* 0x000f280000100a00 */
[----:B------:R-:W-:Y:S04]  /*19240*/  LDGSTS.E [R2+0x9000], desc[UR20][R30.64], P4 ;  /* 0x090000001e027fae */ /* 0x000fe8000a1a1014 */
[----:B------:R-:W4:Y:S04]  /*19250*/  LDL.64 R18, [R1+0x340] ;  /* 0x0003400001127983 */ /* 0x000f280000100a00 */
[----:B------:R-:W-:Y:S04]  /*19260*/  LDGSTS.E [R2+0x9200], desc[UR20][R16.64], P4 ;  /* 0x0920000010027fae */ /* 0x000fe8000a1a1014 */
[----:B------:R-:W4:Y:S04]  /*19270*/  LDL.64 R30, [R1+0x380] ;  /* 0x00038000011e7983 */ /* 0x000f280000100a00 */
[----:B------:R-:W4:Y:S04]  /*19280*/  LDL.64 R16, [R1+0x358] ;  /* 0x0003580001107983 */ /* 0x000f280000100a00 */
[----:B---3--:R-:W-:Y:S04]  /*19290*/  LDGSTS.E [R2+0x9400], desc[UR20][R14.64], P4 ;  /* 0x094000000e027fae */ /* 0x008fe8000a1a1014 */
[----:B------:R-:W-:Y:S04]  /*192a0*/  LDGSTS.E [R2+0x9600], desc[UR20][R12.64], P4 ;  /* 0x096000000c027fae */ /* 0x000fe8000a1a1014 */
[----:B------:R-:W-:Y:S04]  /*192b0*/  LDGSTS.E [R2+0x9800], desc[UR20][R28.64], P6 ;  /* 0x098000001c027fae */ /* 0x000fe8000b1a1014 */
[----:B------:R-:W3:Y:S04]  /*192c0*/  LDL.64 R14, [R1+0x368] ;  /* 0x00036800010e7983 */ /* 0x000ee80000100a00 */
[----:B------:R-:W3:Y:S04]  /*192d0*/  LDL.64 R12, [R1+0x370] ;  /* 0x00037000010c7983 */ /* 0x000ee80000100a00 */
[----:B------:R-:W-:Y:S04]  /*192e0*/  LDGSTS.E [R2+0x9a00], desc[UR20][R26.64], P6 ;  /* 0x09a000001a027fae */ /* 0x000fe8000b1a1014 */
[----:B------:R-:W3:Y:S04]  /*192f0*/  LDL.64 R28, [R1+0x388] ;  /* 0x00038800011c7983 */ /* 0x000ee80000100a00 */
[----:B------:R-:W3:Y:S04]  /*19300*/  LDL.64 R26, [R1+0x398] ;  /* 0x00039800011a7983 */ /* 0x000ee80000100a00 */
[----:B--2---:R-:W-:Y:S04]  /*19310*/  LDGSTS.E [R2+0x9c00], desc[UR20][R10.64], P6 ;  /* 0x09c000000a027fae */ /* 0x004fe8000b1a1014 */
[----:B------:R-:W-:Y:S04]  /*19320*/  LDGSTS.E [R2+0x9e00], desc[UR20][R24.64], P6 ;  /* 0x09e0000018027fae */ /* 0x000fe8000b1a1014 */
[----:B------:R-:W2:Y:S04]  /*19330*/  LDL.64 R10, [R1+0x390] ;  /* 0x00039000010a7983 */ /* 0x000ea80000100a00 */
[----:B------:R-:W2:Y:S01]  /*19340*/  LDL.64 R24, [R1+0x3a0] ;  /* 0x0003a00001187983 */ /* 0x000ea20000100a00 */
[----:B------:R-:W-:-:S04]  /*19350*/  SHF.R.U32.HI R5, RZ, 0xb, R4 ;  /* 0x0000000bff057819 */ /* 0x000fc80000011604 */
[----:B------:R-:W-:Y:S02]  /*19360*/  LOP3.LUT P0, RZ, R5, 0x1, RZ, 0xc0, !PT ;  /* 0x0000000105ff7812 */ /* 0x000fe4000780c0ff */
[----:B------:R-:W-:-:S04]  /*19370*/  SHF.R.U32.HI R5, RZ, 0xa, R4 ;  /* 0x0000000aff057819 */ /* 0x000fc80000011604 */
[----:B------:R-:W-:Y:S02]  /*19380*/  LOP3.LUT P5, RZ, R5, 0x1, RZ, 0xc0, !PT ;  /* 0x0000000105ff7812 */ /* 0x000fe400078ac0ff */
[----:B------:R-:W-:-:S04]  /*19390*/  SHF.R.U32.HI R5, RZ, 0x9, R4 ;  /* 0x00000009ff057819 */ /* 0x000fc80000011604 */
[----:B------:R-:W-:Y:S01]  /*193a0*/  LOP3.LUT P4, RZ, R5, 0x1, RZ, 0xc0, !PT ;  /* 0x0000000105ff7812 */ /* 0x000fe2000788c0ff */
[----:B------:R-:W-:Y:S01]  /*193b0*/  LDGSTS.E [R2+0xa000], desc[UR20][R40.64], P0 ;  /* 0x0a00000028027fae */ /* 0x000fe200081a1014 */
[----:B------:R-:W-:Y:S02]  /*193c0*/  SHF.R.U32.HI R5, RZ, 0x8, R4 ;  /* 0x00000008ff057819 */ /* 0x000fe40000011604 */
[----:B-1----:R-:W-:Y:S01]  /*193d0*/  IADD3 R6, PT, PT, R6, -0xf3, RZ ;  /* 0xffffff0d06067810 */ /* 0x002fe20007ffe0ff */
[----:B------:R-:W2:Y:S04]  /*193e0*/  LDL.64 R40, [R1+0x5e0] ;  /* 0x0005e00001287983 */ /* 0x000ea80000100a00 */
[----:B-----5:R-:W-:Y:S04]  /*193f0*/  LDGSTS.E [R2+0xa200], desc[UR20][R22.64], P0 ;  /* 0x0a20000016027fae */ /* 0x020fe800081a1014 */
[----:B----4-:R-:W-:Y:S04]  /*19400*/  LDGSTS.E [R2+0xa400], desc[UR20][R20.64], P0 ;  /* 0x0a40000014027fae */ /* 0x010fe800081a1014 */
[----:B------:R-:W4:Y:S04]  /*19410*/  LDL.64 R22, [R1+0x3a8] ;  /* 0x0003a80001167983 */ /* 0x000f280000100a00 */
[----:B------:R-:W-:Y:S01]  /*19420*/  LDGSTS.E [R2+0xa600], desc[UR20][R18.64], P0 ;  /* 0x0a60000012027fae */ /* 0x000fe200081a1014 */
[----:B------:R-:W-:-:S03]  /*19430*/  LOP3.LUT P0, RZ, R5, 0x1, RZ, 0xc0, !PT ;  /* 0x0000000105ff7812 */ /* 0x000fc6000780c0ff */
[----:B------:R-:W-:Y:S04]  /*19440*/  LDGSTS.E [R2+0xa800], desc[UR20][R38.64], P5 ;  /* 0x0a80000026027fae */ /* 0x000fe8000a9a1014 */
[----:B------:R-:W-:Y:S04]  /*19450*/  LDGSTS.E [R2+0xaa00], desc[UR20][R36.64], P5 ;  /* 0x0aa0000024027fae */ /* 0x000fe8000a9a1014 */
[----:B------:R-:W5:Y:S04]  /*19460*/  LDL.64 R20, [R1+0x3b0] ;  /* 0x0003b00001147983 */ /* 0x000f680000100a00 */
[----:B------:R-:W-:Y:S04]  /*19470*/  LDGSTS.E [R2+0xac00], desc[UR20][R16.64], P5 ;  /* 0x0ac0000010027fae */ /* 0x000fe8000a9a1014 */
[----:B------:R-:W-:Y:S04]  /*19480*/  LDGSTS.E [R2+0xae00], desc[UR20][R34.64], P5 ;  /* 0x0ae0000022027fae */ /* 0x000fe8000a9a1014 */
[----:B------:R-:W5:Y:S04]  /*19490*/  LDL.64 R18, [R1+0x3b8] ;  /* 0x0003b80001127983 */ /* 0x000f680000100a00 */
[----:B------:R-:W5:Y:S04]  /*194a0*/  LDL.64 R16, [R1+0x3c8] ;  /* 0x0003c80001107983 */ /* 0x000f680000100a00 */
[----:B---3--:R-:W-:Y:S04]  /*194b0*/  LDGSTS.E [R2+0xb000], desc[UR20][R14.64], P4 ;  /* 0x0b0000000e027fae */ /* 0x008fe8000a1a1014 */
[----:B------:R-:W-:Y:S04]  /*194c0*/  LDGSTS.E [R2+0xb200], desc[UR20][R12.64], P4 ;  /* 0x0b2000000c027fae */ /* 0x000fe8000a1a1014 */
[----:B------:R-:W-:Y:S04]  /*194d0*/  LDGSTS.E [R2+0xb400], desc[UR20][R32.64], P4 ;  /* 0x0b40000020027fae */ /* 0x000fe8000a1a1014 */
[----:B------:R-:W3:Y:S04]  /*194e0*/  LDL.64 R14, [R1+0x3e0] ;  /* 0x0003e000010e7983 */ /* 0x000ee80000100a00 */
[----:B------:R-:W-:Y:S04]  /*194f0*/  LDGSTS.E [R2+0xb600], desc[UR20][R30.64], P4 ;  /* 0x0b6000001e027fae */ /* 0x000fe8000a1a1014 */
[----:B------:R-:W3:Y:S04]  /*19500*/  LDL.64 R12, [R1+0x3f0] ;  /* 0x0003f000010c7983 */ /* 0x000ee80000100a00 */
[----:B------:R-:W-:Y:S04]  /*19510*/  LDGSTS.E [R2+0xb800], desc[UR20][R28.64], P0 ;  /* 0x0b8000001c027fae */ /* 0x000fe800081a1014 */
[----:B------:R-:W3:Y:S04]  /*19520*/  LDL.64 R34, [R1+0x400] ;  /* 0x0004000001227983 */ /* 0x000ee80000100a00 */
[----:B------:R-:W3:Y:S04]  /*19530*/  LDL.64 R32, [R1+0x428] ;  /* 0x0004280001207983 */ /* 0x000ee80000100a00 */
[----:B------:R-:W3:Y:S04]  /*19540*/  LDL.64 R30, [R1+0x438] ;  /* 0x00043800011e7983 */ /* 0x000ee80000100a00 */
[----:B------:R-:W3:Y:S01]  /*19550*/  LDL.64 R28, [R1+0x448] ;  /* 0x00044800011c7983 */ /* 0x000ee20000100a00 */
[----:B------:R-:W-:-:S03]  /*19560*/  SHF.R.U32.HI R5, RZ, 0x7, R4 ;  /* 0x00000007ff057819 */ /* 0x000fc60000011604 */
[----:B------:R-:W3:Y:S04]  /*19570*/  LDL.64 R38, [R1+0x568] ;  /* 0x0005680001267983 */ /* 0x000ee80000100a00 */
[----:B------:R-:W3:Y:S04]  /*19580*/  LDL.64 R36, [R1+0x578] ;  /* 0x0005780001247983 */ /* 0x000ee80000100a00 */
[----:B--2---:R-:W-:Y:S04]  /*19590*/  LDGSTS.E [R2+0xba00], desc[UR20][R10.64], P0 ;  /* 0x0ba000000a027fae */ /* 0x004fe800081a1014 */
[----:B------:R-:W-:Y:S04]  /*195a0*/  LDGSTS.E [R2+0xbc00], desc[UR20][R26.64], P0 ;  /* 0x0bc000001a027fae */ /* 0x000fe800081a1014 */
[----:B------:R-:W-:Y:S04]  /*195b0*/  LDGSTS.E [R2+0xbe00], desc[UR20][R24.64], P0 ;  /* 0x0be0000018027fae */ /* 0x000fe800081a1014 */
[----:B------:R-:W2:Y:S04]  /*195c0*/  LDL.64 R10, [R1+0x410] ;  /* 0x00041000010a7983 */ /* 0x000ea80000100a00 */
[----:B------:R-:W2:Y:S04]  /*195d0*/  LDL.64 R26, [R1+0x458] ;  /* 0x00045800011a7983 */ /* 0x000ea80000100a00 */
[----:B------:R-:W2:Y:S01]  /*195e0*/  LDL.64 R24, [R1+0x468] ;  /* 0x0004680001187983 */ /* 0x000ea20000100a00 */
[----:B------:R-:W-:-:S02]  /*195f0*/  LOP3.LUT P5, RZ, R5, 0x1, RZ, 0xc0, !PT ;  /* 0x0000000105ff7812 */ /* 0x000fc400078ac0ff */
[----:B------:R-:W-:-:S04]  /*19600*/  SHF.R.U32.HI R5, RZ, 0x6, R4 ;  /* 0x00000006ff057819 */ /* 0x000fc80000011604 */
[----:B------:R-:W-:Y:S02]  /*19610*/  LOP3.LUT P4, RZ, R5, 0x1, RZ, 0xc0, !PT ;  /* 0x0000000105ff7812 */ /* 0x000fe4000788c0ff */
[----:B------:R-:W-:-:S04]  /*19620*/  SHF.R.U32.HI R5, RZ, 0x5, R4 ;  /* 0x00000005ff057819 */ /* 0x000fc80000011604 */
[----:B------:R-:W-:Y:S02]  /*19630*/  LOP3.LUT P6, RZ, R5, 0x1, RZ, 0xc0, !PT ;  /* 0x0000000105ff7812 */ /* 0x000fe400078cc0ff */
[----:B------:R-:W-:-:S04]  /*19640*/  SHF.R.U32.HI R5, RZ, 0x4, R4 ;  /* 0x00000004ff057819 */ /* 0x000fc80000011604 */
[----:B------:R-:W-:Y:S01]  /*19650*/  LOP3.LUT P0, RZ, R5, 0x1, RZ, 0xc0, !PT ;  /* 0x0000000105ff7812 */ /* 0x000fe2000780c0ff */
[----:B----4-:R-:W-:Y:S04]  /*19660*/  LDGSTS.E [R2+0xc000], desc[UR20][R22.64], P5 ;  /* 0x0c00000016027fae */ /* 0x010fe8000a9a1014 */
[----:B------:R-:W4:Y:S04]  /*19670*/  LDL.64 R22, [R1+0x478] ;  /* 0x0004780001167983 */ /* 0x000f280000100a00 */
[----:B-----5:R-:W-:Y:S04]  /*19680*/  LDGSTS.E [R2+0xc200], desc[UR20][R20.64], P5 ;  /* 0x0c20000014027fae */ /* 0x020fe8000a9a1014 */
[----:B------:R-:W-:Y:S04]  /*19690*/  LDGSTS.E [R2+0xc400], desc[UR20][R18.64], P5 ;  /* 0x0c40000012027fae */ /* 0x000fe8000a9a1014 */
[----:B------:R-:W-:Y:S04]  /*196a0*/  LDGSTS.E [R2+0xc600], desc[UR20][R16.64], P5 ;  /* 0x0c60000010027fae */ /* 0x000fe8000a9a1014 */
[----:B------:R-:W5:Y:S04]  /*196b0*/  LDL.64 R20, [R1+0x488] ;  /* 0x0004880001147983 */ /* 0x000f680000100a00 */
[----:B------:R-:W5:Y:S04]  /*196c0*/  LDL.64 R18, [R1+0x498] ;  /* 0x0004980001127983 */ /* 0x000f680000100a00 */
[----:B------:R-:W5:Y:S04]  /*196d0*/  LDL.64 R16, [R1+0x4b0] ;  /* 0x0004b00001107983 */ /* 0x000f680000100a00 */
[----:B---3--:R-:W-:Y:S04]  /*196e0*/  LDGSTS.E [R2+0xc800], desc[UR20][R14.64], P4 ;  /* 0x0c8000000e027fae */ /* 0x008fe8000a1a1014 */
[----:B------:R-:W-:Y:S04]  /*196f0*/  LDGSTS.E [R2+0xca00], desc[UR20][R12.64], P4 ;  /* 0x0ca000000c027fae */ /* 0x000fe8000a1a1014 */
[----:B------:R-:W3:Y:S04]  /*19700*/  LDL.64 R14, [R1+0x4c0] ;  /* 0x0004c000010e7983 */ /* 0x000ee80000100a00 */
[----:B------:R-:W-:Y:S04]  /*19710*/  LDGSTS.E [R2+0xcc00], desc[UR20][R34.64], P4 ;  /* 0x0cc0000022027fae */ /* 0x000fe8000a1a1014 */
[----:B------:R-:W3:Y:S01]  /*19720*/  LDL.64 R12, [R1+0x4d0] ;  /* 0x0004d000010c7983 */ /* 0x000ee20000100a00 */
[----:B------:R-:W-:-:S03]  /*19730*/  SHF.R.U32.HI R5, RZ, 0x3, R4 ;  /* 0x00000003ff057819 */ /* 0x000fc60000011604 */
[----:B------:R-:W3:Y:S04]  /*19740*/  LDL.64 R34, [R1+0x588] ;  /* 0x0005880001227983 */ /* 0x000ee80000100a00 */
[----:B--2---:R-:W-:Y:S04]  /*19750*/  LDGSTS.E [R2+0xce00], desc[UR20][R10.64], P4 ;  /* 0x0ce000000a027fae */ /* 0x004fe8000a1a1014 */
[----:B------:R-:W-:Y:S04]  /*19760*/  LDGSTS.E [R2+0xd000], desc[UR20][R32.64], P6 ;  /* 0x0d00000020027fae */ /* 0x000fe8000b1a1014 */
[----:B------:R-:W-:Y:S04]  /*19770*/  LDGSTS.E [R2+0xd200], desc[UR20][R30.64], P6 ;  /* 0x0d2000001e027fae */ /* 0x000fe8000b1a1014 */
[----:B------:R-:W-:Y:S04]  /*19780*/  LDGSTS.E [R2+0xd400], desc[UR20][R28.64], P6 ;  /* 0x0d4000001c027fae */ /* 0x000fe8000b1a1014 */
[----:B------:R-:W-:Y:S04]  /*19790*/  LDGSTS.E [R2+0xd600], desc[UR20][R26.64], P6 ;  /* 0x0d6000001a027fae */ /* 0x000fe8000b1a1014 */
[----:B------:R-:W2:Y:S04]  /*197a0*/  LDL.64 R10, [R1+0x4e0] ;  /* 0x0004e000010a7983 */ /* 0x000ea80000100a00 */
[----:B------:R-:W-:Y:S01]  /*197b0*/  LDGSTS.E [R2+0xd800], desc[UR20][R24.64], P0 ;  /* 0x0d80000018027fae */ /* 0x000fe200081a1014 */
[----:B------:R-:W-:-:S03]  /*197c0*/  LOP3.LUT P5, RZ, R5, 0x1, RZ, 0xc0, !PT ;  /* 0x0000000105ff7812 */ /* 0x000fc600078ac0ff */
[----:B------:R-:W2:Y:S04]  /*197d0*/  LDL.64 R28, [R1+0x508] ;  /* 0x00050800011c7983 */ /* 0x000ea80000100a00 */
[----:B------:R-:W2:Y:S04]  /*197e0*/  LDL.64 R26, [R1+0x530] ;  /* 0x00053000011a7983 */ /* 0x000ea80000100a00 */
[----:B------:R-:W2:Y:S01]  /*197f0*/  LDL.64 R24, [R1+0x4f8] ;  /* 0x0004f80001187983 */ /* 0x000ea20000100a00 */
[----:B------:R-:W-:-:S03]  /*19800*/  SHF.R.U32.HI R5, RZ, 0x2, R4 ;  /* 0x00000002ff057819 */ /* 0x000fc60000011604 */
[----:B------:R-:W2:Y:S01]  /*19810*/  LDL.64 R32, [R1+0x5a8] ;  /* 0x0005a80001207983 */ /* 0x000ea20000100a00 */
[----:B------:R-:W-:Y:S02]  /*19820*/  LOP3.LUT P4, RZ, R5, 0x1, RZ, 0xc0, !PT ;  /* 0x0000000105ff7812 */ /* 0x000fe4000788c0ff */
[----:B------:R-:W1:Y:S01]  /*19830*/  LDC R5, c[0x0][0x3a0] ;  /* 0x0000e800ff057b82 */ /* 0x000e620000000800 */
[----:B------:R-:W2:Y:S04]  /*19840*/  LDL.64 R30, [R1+0x5b8] ;  /* 0x0005b800011e7983 */ /* 0x000ea80000100a00 */
[----:B----4-:R4:W-:Y:S01]  /*19850*/  LDGSTS.E [R2+0xda00], desc[UR20][R22.64], P0 ;  /* 0x0da0000016027fae */ /* 0x0109e200081a1014 */
[----:B-1----:R-:W-:Y:S01]  /*19860*/  VIADD R5, R5, 0xffffff0c ;  /* 0xffffff0c05057836 */ /* 0x002fe20000000000 */
[----:B------:R-:W-:Y:S01]  /*19870*/  SHF.R.U32.HI R4, RZ, 0x1, R4 ;  /* 0x00000001ff047819 */ /* 0x000fe20000011604 */
[----:B----4-:R-:W1:Y:S01]  /*19880*/  LDC R22, c[0x0][0x3a0] ;  /* 0x0000e800ff167b82 */ /* 0x010e620000000800 */
[----:B-----5:R4:W-:Y:S04]  /*19890*/  LDGSTS.E [R2+0xdc00], desc[UR20][R20.64], P0 ;  /* 0x0dc0000014027fae */ /* 0x0209e800081a1014 */
[----:B------:R-:W-:Y:S04]  /*198a0*/  LDGSTS.E [R2+0xde00], desc[UR20][R18.64], P0 ;  /* 0x0de0000012027fae */ /* 0x000fe800081a1014 */
[----:B------:R5:W-:Y:S01]  /*198b0*/  LDGSTS.E [R2+0xe000], desc[UR20][R16.64], P5 ;  /* 0x0e00000010027fae */ /* 0x000be2000a9a1014 */
[----:B------:R-:W-:Y:S01]  /*198c0*/  ISETP.GE.U32.AND P0, PT, R5, 0x7ffffecd, PT ;  /* 0x7ffffecd0500780c */ /* 0x000fe20003f06070 */
[----:B----4-:R-:W4:Y:S08]  /*198d0*/  LDC R21, c[0x0][0x3a0] ;  /* 0x0000e800ff157b82 */ /* 0x010f300000000800 */
[----:B-----5:R-:W5:Y:S01]  /*198e0*/  LDC R17, c[0x0][0x3a0] ;  /* 0x0000e800ff117b82 */ /* 0x020f620000000800 */
[----:B---3--:R3:W-:Y:S07]  /*198f0*/  LDGSTS.E [R2+0xe200], desc[UR20][R14.64], P5 ;  /* 0x0e2000000e027fae */ /* 0x0087ee000a9a1014 */
[----:B------:R-:W1:Y:S01]  /*19900*/  LDC R16, c[0x0][0x3a0] ;  /* 0x0000e800ff107b82 */ /* 0x000e620000000800 */
[----:B------:R3:W-:Y:S01]  /*19910*/  LDGSTS.E [R2+0xe400], desc[UR20][R12.64], P5 ;  /* 0x0e4000000c027fae */ /* 0x0007e2000a9a1014 */
[----:B------:R-:W-:-:S06]  /*19920*/  VIADD R5, R7, 0xffffff0e ;  /* 0xffffff0e07057836 */ /* 0x000fcc0000000000 */
[----:B---3--:R-:W3:Y:S08]  /*19930*/  LDC R14, c[0x0][0x3a0] ;  /* 0x0000e800ff0e7b82 */ /* 0x008ef00000000800 */
[----:B------:R-:W1:Y:S08]  /*19940*/  LDC R12, c[0x0][0x3a0] ;  /* 0x0000e800ff0c7b82 */ /* 0x000e700000000800 */
[----:B------:R-:W1:Y:S08]  /*19950*/  LDC R13, c[0x0][0x3a0] ;  /* 0x0000e800ff0d7b82 */ /* 0x000e700000000800 */
[----:B------:R-:W1:Y:S08]  /*19960*/  LDC R20, c[0x0][0x3a0] ;  /* 0x0000e800ff147b82 */ /* 0x000e700000000800 */
[----:B------:R-:W1:Y:S01]  /*19970*/  LDC R19, c[0x0][0x3a0] ;  /* 0x0000e800ff137b82 */ /* 0x000e620000000800 */
[----:B--2---:R2:W-:Y:S01]  /*19980*/  LDGSTS.E [R2+0xe600], desc[UR20][R10.64], P5 ;  /* 0x0e6000000a027fae */ /* 0x0045e2000a9a1014 */
[----:B------:R-:W-:-:S06]  /*19990*/  VIADD R7, R8, 0xffffff0f ;  /* 0xffffff0f08077836 */ /* 0x000fcc0000000000 */
[----:B--2---:R-:W2:Y:S01]  /*199a0*/  LDC R10, c[0x0][0x3a0] ;  /* 0x0000e800ff0a7b82 */ /* 0x004ea20000000800 */
[----:B------:R-:W-:Y:S07]  /*199b0*/  LDGSTS.E [R2+0xe800], desc[UR20][R24.64], P4 ;  /* 0x0e80000018027fae */ /* 0x000fee000a1a1014 */
[----:B------:R-:W3:Y:S01]  /*199c0*/  LDC R11, c[0x0][0x3a0] ;  /* 0x0000e800ff0b7b82 */ /* 0x000ee20000000800 */
[----:B------:R-:W-:Y:S01]  /*199d0*/  ISETP.GE.U32.AND P5, PT, R6, 0x7ffffece, PT ;  /* 0x7ffffece0600780c */ /* 0x000fe20003fa6070 */
[----:B------:R-:W-:Y:S04]  /*199e0*/  LDGSTS.E [R2+0xea00], desc[UR20][R28.64], P4 ;  /* 0x0ea000001c027fae */ /* 0x000fe8000a1a1014 */
[----:B------:R-:W4:Y:S01]  /*199f0*/  LDL.64 R24, [R1+0x548] ;  /* 0x0005480001187983 */ /* 0x000f220000100a00 */
[----:B------:R-:W-:-:S02]  /*19a00*/  SEL R6, RZ, 0x1, P0 ;  /* 0x00000001ff067807 */ /* 0x000fc40000000000 */
[----:B------:R-:W-:Y:S01]  /*19a10*/  ISETP.GE.U32.AND P0, PT, R5, 0x7ffffecf, PT ;  /* 0x7ffffecf0500780c */ /* 0x000fe20003f06070 */
[----:B------:R-:W-:Y:S01]  /*19a20*/  LDGSTS.E [R2+0xec00], desc[UR20][R46.64], P4 ;  /* 0x0ec000002e027fae */ /* 0x000fe2000a1a1014 */
[----:B------:R-:W-:Y:S02]  /*19a30*/  SEL R5, RZ, 0x1fffe, P5 ;  /* 0x0001fffeff057807 */ /* 0x000fe40002800000 */
[----:B------:R-:W-:Y:S01]  /*19a40*/  ISETP.GE.U32.AND P5, PT, R7, 0x7ffffed0, PT ;  /* 0x7ffffed00700780c */ /* 0x000fe20003fa6070 */
[----:B------:R-:W-:Y:S01]  /*19a50*/  VIADD R7, R9, 0xffffff08 ;  /* 0xffffff0809077836 */ /* 0x000fe20000000000 */
[----:B------:R-:W-:Y:S01]  /*19a60*/  SEL R8, RZ, 0x4, P0 ;  /* 0x00000004ff087807 */ /* 0x000fe20000000000 */
[----:B-1----:R-:W-:Y:S01]  /*19a70*/  VIADD R9, R12, 0xffffff09 ;  /* 0xffffff090c097836 */ /* 0x002fe20000000000 */
[----:B------:R-:W4:Y:S02]  /*19a80*/  LDL.64 R28, [R1+0x5d0] ;  /* 0x0005d000011c7983 */ /* 0x000f240000100a00 */
[----:B------:R-:W-:-:S02]  /*19a90*/  ISETP.GE.U32.AND P0, PT, R7, 0x7ffffec9, PT ;  /* 0x7ffffec90700780c */ /* 0x000fc40003f06070 */
[----:B------:R-:W-:Y:S01]  /*19aa0*/  SEL R7, RZ, 0x7fff8, P5 ;  /* 0x0007fff8ff077807 */ /* 0x000fe20002800000 */
[----:B------:R-:W-:Y:S01]  /*19ab0*/  LDGSTS.E [R2+0xee00], desc[UR20][R26.64], P4 ;  /* 0x0ee000001a027fae */ /* 0x000fe2000a1a1014 */
[----:B------:R-:W-:Y:S01]  /*19ac0*/  ISETP.GE.U32.AND P5, PT, R9, 0x7ffffeca, PT ;  /* 0x7ffffeca0900780c */ /* 0x000fe20003fa6070 */
[----:B--2---:R-:W-:Y:S01]  /*19ad0*/  VIADD R9, R10, 0xffffff0a ;  /* 0xffffff0a0a097836 */ /* 0x004fe20000000000 */
[----:B---3--:R-:W-:Y:S01]  /*19ae0*/  IADD3 R11, PT, PT, R11, -0xf5, RZ ;  /* 0xffffff0b0b0b7810 */ /* 0x008fe20007ffe0ff */
[----:B------:R-:W2:Y:S01]  /*19af0*/  LDL.64 R46, [R1+0x600] ;  /* 0x00060000012e7983 */ /* 0x000ea20000100a00 */
[----:B------:R-:W-:Y:S02]  /*19b00*/  SEL R10, RZ, 0x1, P0 ;  /* 0x00000001ff0a7807 */ /* 0x000fe40000000000 */
[----:B------:R-:W-:Y:S02]  /*19b10*/  ISETP.GE.U32.AND P0, PT, R9, 0x7ffffecb, PT ;  /* 0x7ffffecb0900780c */ /* 0x000fe40003f06070 */
[----:B------:R-:W-:-:S02]  /*19b20*/  SEL R9, RZ, 0x1fffe, P5 ;  /* 0x0001fffeff097807 */ /* 0x000fc40002800000 */
[----:B------:R-:W-:Y:S01]  /*19b30*/  ISETP.GE.U32.AND P5, PT, R11, 0x7ffffecc, PT ;  /* 0x7ffffecc0b00780c */ /* 0x000fe20003fa6070 */
[----:B------:R-:W-:Y:S01]  /*19b40*/  VIADD R12, R14, 0xffffff05 ;  /* 0xffffff050e0c7836 */ /* 0x000fe20000000000 */
[----:B------:R-:W3:Y:S02]  /*19b50*/  LDL.64 R26, [R1+0x5f0] ;  /* 0x0005f000011a7983 */ /* 0x000ee40000100a00 */
[----:B------:R-:W-:Y:S02]  /*19b60*/  SEL R14, RZ, 0x7fff8, P5 ;  /* 0x0007fff8ff0e7807 */ /* 0x000fe40002800000 */
[----:B------:R-:W-:Y:S01]  /*19b70*/  LOP3.LUT P5, RZ, R4, 0x1, RZ, 0xc0, !PT ;  /* 0x0000000104ff7812 */ /* 0x000fe200078ac0ff */
[----:B------:R-:W-:Y:S01]  /*19b80*/  VIADD R11, R13, 0xffffff04 ;  /* 0xffffff040d0b7836 */ /* 0x000fe20000000000 */
[----:B------:R-:W-:Y:S02]  /*19b90*/  SEL R15, RZ, 0x4, P0 ;  /* 0x00000004ff0f7807 */ /* 0x000fe40000000000 */
[----:B------:R-:W-:Y:S01]  /*19ba0*/  ISETP.GE.U32.AND P6, PT, R12, 0x7ffffec6, PT ;  /* 0x7ffffec60c00780c */ /* 0x000fe20003fc6070 */
[----:B-----5:R-:W-:Y:S01]  /*19bb0*/  VIADD R12, R17, 0xffffff06 ;  /* 0xffffff06110c7836 */ /* 0x020fe20000000000 */
[----:B------:R-:W-:Y:S01]  /*19bc0*/  ISETP.GE.U32.AND P0, PT, R11, 0x7ffffec5, PT ;  /* 0x7ffffec50b00780c */ /* 0x000fe20003f06070 */
[----:B------:R-:W-:-:S03]  /*19bd0*/  VIADD R4, R16, 0xffffff07 ;  /* 0xffffff0710047836 */ /* 0x000fc60000000000 */
[----:B------:R-:W-:Y:S02]  /*19be0*/  SEL R13, RZ, 0x1, P0 ;  /* 0x00000001ff0d7807 */ /* 0x000fe40000000000 */
[----:B------:R-:W-:-:S04]  /*19bf0*/  ISETP.GE.U32.AND P0, PT, R12, 0x7ffffec7, PT ;  /* 0x7ffffec70c00780c */ /* 0x000fc80003f06070 */
[----:B------:R-:W-:Y:S02]  /*19c00*/  SEL R18, RZ, 0x4, P0 ;  /* 0x00000004ff127807 */ /* 0x000fe40000000000 */
[----:B------:R-:W-:Y:S01]  /*19c10*/  ISETP.GE.U32.AND P0, PT, R4, 0x7ffffec8, PT ;  /* 0x7ffffec80400780c */ /* 0x000fe20003f06070 */
[----:B----4-:R-:W-:Y:S02]  /*19c20*/  VIADD R4, R21, 0xffffff01 ;  /* 0xffffff0115047836 */ /* 0x010fe40000000000 */
[----:B------:R-:W1:Y:S01]  /*19c30*/  LDC R21, c[0x0][0x3a0] ;  /* 0x0000e800ff157b82 */ /* 0x000e620000000800 */
[----:B------:R-:W-:Y:S02]  /*19c40*/  SEL R17, RZ, 0x7fff8, P0 ;  /* 0x0007fff8ff117807 */ /* 0x000fe40000000000 */
[----:B------:R-:W-:Y:S02]  /*19c50*/  ISETP.GE.U32.AND P0, PT, R4, 0x7ffffec2, PT ;  /* 0x7ffffec20400780c */ /* 0x000fe40003f06070 */
[----:B------:R-:W-:-:S03]  /*19c60*/  IADD3 R4, PT, PT, R20, -0xfe, RZ ;  /* 0xffffff0214047810 */ /* 0x000fc60007ffe0ff */
[----:B------:R-:W4:Y:S01]  /*19c70*/  LDC R20, c[0x0][0x3a0] ;  /* 0x0000e800ff147b82 */ /* 0x000f220000000800 */
[----:B------:R-:W-:Y:S02]  /*19c80*/  SEL R12, RZ, 0x1fffe, P0 ;  /* 0x0001fffeff0c7807 */ /* 0x000fe40000000000 */
[----:B------:R-:W-:Y:S01]  /*19c90*/  ISETP.GE.U32.AND P0, PT, R4, 0x7ffffec3, PT ;  /* 0x7ffffec30400780c */ /* 0x000fe20003f06070 */
[----:B------:R-:W-:Y:S02]  /*19ca0*/  IMAD.IADD R4, R6, 0x1, R5 ;  /* 0x0000000106047824 */ /* 0x000fe400078e0205 */
[----:B------:R-:W-:Y:S01]  /*19cb0*/  VIADD R19, R19, 0xffffff03 ;  /* 0xffffff0313137836 */ /* 0x000fe20000000000 */
[----:B------:R-:W-:Y:S02]  /*19cc0*/  SEL R16, RZ, 0x4, P0 ;  /* 0x00000004ff107807 */ /* 0x000fe40000000000 */
[----:B------:R-:W-:Y:S02]  /*19cd0*/  LOP3.LUT R4, R4, 0x3, RZ, 0xc0, !PT ;  /* 0x0000000304047812 */ /* 0x000fe400078ec0ff */
[----:B------:R-:W-:-:S02]  /*19ce0*/  ISETP.GE.U32.AND P0, PT, R19, 0x7ffffec4, PT ;  /* 0x7ffffec41300780c */ /* 0x000fc40003f06070 */
[----:B------:R-:W-:Y:S01]  /*19cf0*/  IADD3 R19, PT, PT, R4, R7, R8 ;  /* 0x0000000704137210 */ /* 0x000fe20007ffe008 */
[----:B-1----:R-:W-:Y:S01]  /*19d00*/  VIADD R5, R21, 0xffffff1e ;  /* 0xffffff1e15057836 */ /* 0x002fe20000000000 */
[----:B------:R-:W-:Y:S01]  /*19d10*/  SEL R8, RZ, 0x7fff8, P0 ;  /* 0x0007fff8ff087807 */ /* 0x000fe20000000000 */
[----:B------:R-:W-:Y:S03]  /*19d20*/  LDGSTS.E [R2+0xf000], desc[UR20][R24.64], P5 ;  /* 0x0f00000018027fae */ /* 0x000fe6000a9a1014 */
[----:B------:R-:W-:Y:S01]  /*19d30*/  ISETP.GE.U32.AND P0, PT, R5, 0x7ffffedf, PT ;  /* 0x7ffffedf0500780c */ /* 0x000fe20003f06070 */
[----:B------:R-:W5:Y:S01]  /*19d40*/  LDL.64 R24, [R1+0x618] ;  /* 0x0006180001187983 */ /* 0x000f620000100a00 */
[----:B------:R-:W-:Y:S01]  /*19d50*/  UIADD3 UR27, UPT, UPT, UR27, -0xe3, URZ ;  /* 0xffffff1d1b1b7890 */ /* 0x000fe2000fffe0ff */
[----:B------:R-:W-:Y:S01]  /*19d60*/  VIADD R5, R22, 0xffffff1f ;  /* 0xffffff1f16057836 */ /* 0x000fe20000000000 */
[----:B------:R-:W-:Y:S01]  /*19d70*/  UIADD3 UR23, UPT, UPT, UR23, -0xe7, URZ ;  /* 0xffffff1917177890 */ /* 0x000fe2000fffe0ff */
[----:B------:R-:W-:Y:S01]  /*19d80*/  IMAD.IADD R4, R10, 0x1, R9 ;  /* 0x000000010a047824 */ /* 0x000fe200078e0209 */
[----:B------:R-:W-:-:S02]  /*19d90*/  UIADD3 UR26, UPT, UPT, UR26, -0xe6, URZ ;  /* 0xffffff1a1a1a7890 */ /* 0x000fc4000fffe0ff */
[----:B------:R-:W-:Y:S01]  /*19da0*/  UISETP.GE.U32.AND UP3, UPT, UR28, 0x7ffffedd, UPT ;  /* 0x7ffffedd1c00788c */ /* 0x000fe2000bf66070 */
[----:B------:R-:W-:Y:S01]  /*19db0*/  SEL R10, RZ, 0x4, P0 ;  /* 0x00000004ff0a7807 */ /* 0x000fe20000000000 */
[----:B------:R-:W-:Y:S01]  /*19dc0*/  UIADD3 UR18, UPT, UPT, UR18, -0xec, URZ ;  /* 0xffffff1412127890 */ /* 0x000fe2000fffe0ff */
[----:B------:R-:W-:Y:S01]  /*19dd0*/  ISETP.GE.U32.AND P0, PT, R5, 0x7ffffee0, PT ;  /* 0x7ffffee00500780c */ /* 0x000fe20003f06070 */
[----:B------:R-:W-:Y:S01]  /*19de0*/  UIADD3 UR25, UPT, UPT, UR25, -0xe5, URZ ;  /* 0xffffff1b19197890 */ /* 0x000fe2000fffe0ff */
[----:B----4-:R-:W-:Y:S01]  /*19df0*/  IADD3 R23, PT, PT, R20, -0x100, RZ ;  /* 0xffffff0014177810 */ /* 0x010fe20007ffe0ff */
[----:B------:R-:W-:Y:S02]  /*19e00*/  UISETP.GE.U32.AND UP4, UPT, UR27, 0x7ffffede, UPT ;  /* 0x7ffffede1b00788c */ /* 0x000fe4000bf86070 */
[----:B------:R-:W-:Y:S02]  /*19e10*/  UIADD3 UR24, UPT, UPT, UR24, -0xe8, URZ ;  /* 0xffffff1818187890 */ /* 0x000fe4000fffe0ff */
[----:B------:R-:W-:-:S02]  /*19e20*/  UIADD3 UR17, UPT, UPT, UR17, -0xeb, URZ ;  /* 0xffffff1511117890 */ /* 0x000fc4000fffe0ff */
[----:B------:R-:W-:Y:S02]  /*19e30*/  UIADD3 UR5, UPT, UPT, UR5, -0xf0, URZ ;  /* 0xffffff1005057890 */ /* 0x000fe4000fffe0ff */
[----:B------:R-:W-:Y:S02]  /*19e40*/  UIADD3 UR4, UPT, UPT, UR4, -0xef, URZ ;  /* 0xffffff1104047890 */ /* 0x000fe4000fffe0ff */
[----:B------:R-:W-:Y:S02]  /*19e50*/  UIADD3 UR22, UPT, UPT, UR22, -0xea, URZ ;  /* 0xffffff1616167890 */ /* 0x000fe4000fffe0ff */
[----:B------:R-:W-:Y:S02]  /*19e60*/  UIADD3 UR19, UPT, UPT, UR19, -0xe9, URZ ;  /* 0xffffff1713137890 */ /* 0x000fe4000fffe0ff */
[----:B------:R-:W-:Y:S01]  /*19e70*/  UIADD3 UR9, UPT, UPT, UR9, -0xee, URZ ;  /* 0xffffff1209097890 */ /* 0x000fe2000fffe0ff */
[----:B------:R-:W-:Y:S01]  /*19e80*/  SEL R11, RZ, 0x1fffe, P6 ;  /* 0x0001fffeff0b7807 */ /* 0x000fe20003000000 */
[----:B------:R-:W-:Y:S01]  /*19e90*/  UISETP.GE.U32.AND UP6, UPT, UR23, 0x7ffffeda, UPT ;  /* 0x7ffffeda1700788c */ /* 0x000fe2000bfc6070 */
[----:B------:R-:W-:Y:S01]  /*19ea0*/  LDGSTS.E [R2+0xf200], desc[UR20][R44.64], P5 ;  /* 0x0f2000002c027fae */ /* 0x000fe2000a9a1014 */
[----:B------:R-:W-:-:S02]  /*19eb0*/  UISETP.GE.U32.AND UP1, UPT, UR26, 0x7ffffedb, UPT ;  /* 0x7ffffedb1a00788c */ /* 0x000fc4000bf26070 */
[----:B------:R-:W-:Y:S01]  /*19ec0*/  USEL UR23, URZ, 0x1, UP3 ;  /* 0x00000001ff177887 */ /* 0x000fe20009800000 */
[----:B------:R-:W-:Y:S01]  /*19ed0*/  SEL R9, RZ, 0x7fff8, P0 ;  /* 0x0007fff8ff097807 */ /* 0x000fe20000000000 */
[----:B------:R-:W-:Y:S01]  /*19ee0*/  UISETP.GE.U32.AND UP3, UPT, UR18, 0x7ffffed5, UPT ;  /* 0x7ffffed51200788c */ /* 0x000fe2000bf66070 */
[----:B------:R-:W-:Y:S01]  /*19ef0*/  LOP3.LUT R4, R4, 0x3, RZ, 0xc0, !PT ;  /* 0x0000000304047812 */ /* 0x000fe200078ec0ff */
[----:B------:R-:W-:Y:S01]  /*19f00*/  UISETP.GE.U32.AND UP2, UPT, UR25, 0x7ffffedc, UPT ;  /* 0x7ffffedc1900788c */ /* 0x000fe2000bf46070 */
[----:B------:R-:W4:Y:S01]  /*19f10*/  LDL.64 R20, [R1+0x878] ;  /* 0x0008780001147983 */ /* 0x000f220000100a00 */
[----:B------:R-:W-:Y:S01]  /*19f20*/  USEL UR18, URZ, 0x1fffe, UP4 ;  /* 0x0001fffeff127887 */ /* 0x000fe2000a000000 */
[----:B------:R-:W-:Y:S01]  /*19f30*/  ISETP.GE.U32.AND P0, PT, R23, 0x7ffffec1, PT ;  /* 0x7ffffec11700780c */ /* 0x000fe20003f06070 */
[----:B------:R-:W-:Y:S01]  /*19f40*/  UISETP.GE.U32.AND UP5, UPT, UR24, 0x7ffffed9, UPT ;  /* 0x7ffffed91800788c */ /* 0x000fe2000bfa6070 */
[----:B------:R-:W-:Y:S01]  /*19f50*/  IADD3 R6, PT, PT, R4, R14, R15 ;  /* 0x0000000e04067210 */ /* 0x000fe20007ffe00f */
[----:B------:R-:W-:Y:S01]  /*19f60*/  UISETP.GE.U32.AND UP4, UPT, UR17, 0x7ffffed6, UPT ;  /* 0x7ffffed61100788c */ /* 0x000fe2000bf86070 */
[----:B------:R-:W-:Y:S01]  /*19f70*/  SEL R4, RZ, 0x1, P0 ;  /* 0x00000001ff047807 */ /* 0x000fe20000000000 */
[----:B------:R-:W-:-:S02]  /*19f80*/  USEL UR17, URZ, 0x4, UP1 ;  /* 0x00000004ff117887 */ /* 0x000fc40008800000 */
[----:B------:R-:W-:Y:S01]  /*19f90*/  UIADD3 UR6, UPT, UPT, UR6, -0xed, URZ ;  /* 0xffffff1306067890 */ /* 0x000fe2000fffe0ff */
[----:B------:R-:W-:Y:S01]  /*19fa0*/  IMAD.IADD R5, R13, 0x1, R11 ;  /* 0x000000010d057824 */ /* 0x000fe200078e020b */
[----:B------:R-:W-:Y:S01]  /*19fb0*/  UISETP.GE.U32.AND UP1, UPT, UR5, 0x7ffffed1, UPT ;  /* 0x7ffffed10500788c */ /* 0x000fe2000bf26070 */
[----:B------:R-:W-:Y:S01]  /*19fc0*/  LDGSTS.E [R2+0xf400], desc[UR20][R38.64], P5 ;  /* 0x0f40000026027fae */ /* 0x000fe2000a9a1014 */
[----:B------:R-:W-:Y:S02]  /*19fd0*/  USEL UR5, URZ, 0x7fff8, UP2 ;  /* 0x0007fff8ff057887 */ /* 0x000fe40009000000 */
[----:B------:R-:W-:Y:S01]  /*19fe0*/  USEL UR24, URZ, 0x1, UP5 ;  /* 0x00000001ff187887 */ /* 0x000fe2000a800000 */
[----:B------:R-:W-:Y:S01]  /*19ff0*/  IMAD.IADD R4, R4, 0x1, R12 ;  /* 0x0000000104047824 */ /* 0x000fe200078e020c */
[----:B------:R-:W-:Y:S01]  /*1a000*/  UISETP.GE.U32.AND UP2, UPT, UR4, 0x7ffffed2, UPT ;  /* 0x7ffffed20400788c */ /* 0x000fe2000bf46070 */
[----:B------:R-:W-:Y:S01]  /*1a010*/  LOP3.LUT R5, R5, 0x3, RZ, 0xc0, !PT ;  /* 0x0000000305057812 */ /* 0x000fe200078ec0ff */
[----:B------:R-:W-:Y:S01]  /*1a020*/  UISETP.GE.U32.AND UP5, UPT, UR22, 0x7ffffed7, UPT ;  /* 0x7ffffed71600788c */ /* 0x000fe2000bfa6070 */
[----:B------:R-:W-:Y:S01]  /*1a030*/  LDGSTS.E [R2+0xf600], desc[UR20][R36.64], P5 ;  /* 0x0f60000024027fae */ /* 0x000fe2000a9a1014 */
[----:B------:R-:W-:-:S02]  /*1a040*/  USEL UR22, URZ, 0x1fffe, UP6 ;  /* 0x0001fffeff167887 */ /* 0x000fc4000b000000 */
[----:B------:R-:W-:Y:S01]  /*1a050*/  UISETP.GE.U32.AND UP6, UPT, UR19, 0x7ffffed8, UPT ;  /* 0x7ffffed81300788c */ /* 0x000fe2000bfc6070 */
[----:B------:R-:W4:Y:S01]  /*1a060*/  LDL.64 R38, [R1+0x638] ;  /* 0x0006380001267983 */ /* 0x000f220000100a00 */
[----:B------:R-:W-:Y:S02]  /*1a070*/  USEL UR19, URZ, 0x1, UP3 ;  /* 0x00000001ff137887 */ /* 0x000fe40009800000 */
[----:B------:R-:W-:Y:S01]  /*1a080*/  USEL UR27, URZ, 0x1, UP1 ;  /* 0x00000001ff1b7887 */ /* 0x000fe20008800000 */
[----:B------:R-:W4:Y:S01]  /*1a090*/  LDL.64 R44, [R1+0x668] ;  /* 0x00066800012c7983 */ /* 0x000f220000100a00 */
[----:B------:R-:W-:Y:S02]  /*1a0a0*/  USEL UR28, URZ, 0x1fffe, UP2 ;  /* 0x0001fffeff1c7887 */ /* 0x000fe40009000000 */
[----:B------:R-:W-:Y:S01]  /*1a0b0*/  UISETP.GE.U32.AND UP3, UPT, UR9, 0x7ffffed3, UPT ;  /* 0x7ffffed30900788c */ /* 0x000fe2000bf66070 */
[----:B------:R-:W-:Y:S01]  /*1a0c0*/  LOP3.LUT R4, R4, 0x3, RZ, 0xc0, !PT ;  /* 0x0000000304047812 */ /* 0x000fe200078ec0ff */
[----:B------:R-:W-:-:S02]  /*1a0d0*/  USEL UR9, URZ, 0x1fffe, UP4 ;  /* 0x0001fffeff097887 */ /* 0x000fc4000a000000 */
[----:B------:R-:W-:Y:S01]  /*1a0e0*/  UIADD3 UR18, UPT, UPT, UR23, UR18, URZ ;  /* 0x0000001217127290 */ /* 0x000fe2000fffe0ff */
[----:B------:R-:W-:Y:S01]  /*1a0f0*/  IADD3 R7, PT, PT, R5, R17, R18 ;  /* 0x0000001105077210 */ /* 0x000fe20007ffe012 */
[----:B------:R-:W-:Y:S01]  /*1a100*/  UIADD3 UR22, UPT, UPT, UR24, UR22, URZ ;  /* 0x0000001618167290 */ /* 0x000fe2000fffe0ff */
[----:B------:R-:W-:Y:S01]  /*1a110*/  LDGSTS.E [R2+0xf800], desc[UR20][R34.64], !P3 ;  /* 0x0f80000022027fae */ /* 0x000fe2000d9a1014 */
[----:B------:R-:W-:Y:S02]  /*1a120*/  UISETP.GE.U32.AND UP4, UPT, UR6, 0x7ffffed4, UPT ;  /* 0x7ffffed40600788c */ /* 0x000fe4000bf86070 */
[----:B------:R-:W-:Y:S01]  /*1a130*/  UIADD3 UR27, UPT, UPT, UR27, UR28, URZ ;  /* 0x0000001c1b1b7290 */ /* 0x000fe2000fffe0ff */
[----:B------:R-:W4:Y:S01]  /*1a140*/  LDL.64 R36, [R1+0x648] ;  /* 0x0006480001247983 */ /* 0x000f220000100a00 */
[----:B------:R-:W-:Y:S02]  /*1a150*/  UIADD3 UR9, UPT, UPT, UR19, UR9, URZ ;  /* 0x0000000913097290 */ /* 0x000fe4000fffe0ff */
[----:B------:R-:W-:Y:S01]  /*1a160*/  ULOP3.LUT UR22, UR22, 0x3, URZ, 0xc0, !UPT ;  /* 0x0000000316167892 */ /* 0x000fe2000f8ec0ff */
[----:B------:R-:W4:Y:S01]  /*1a170*/  LDL.64 R12, [R1+0x948] ;  /* 0x00094800010c7983 */ /* 0x000f220000100a00 */
[----:B------:R-:W-:-:S02]  /*1a180*/  USEL UR25, URZ, 0x4, UP3 ;  /* 0x00000004ff197887 */ /* 0x000fc40009800000 */
[----:B------:R-:W-:Y:S01]  /*1a190*/  USEL UR26, URZ, 0x7fff8, UP4 ;  /* 0x0007fff8ff1a7887 */ /* 0x000fe2000a000000 */
[----:B------:R-:W-:Y:S01]  /*1a1a0*/  IADD3 R4, PT, PT, R4, R8, R16 ;  /* 0x0000000804047210 */ /* 0x000fe20007ffe010 */
[----:B------:R-:W-:Y:S01]  /*1a1b0*/  ULOP3.LUT UR27, UR27, 0x3, URZ, 0xc0, !UPT ;  /* 0x000000031b1b7892 */ /* 0x000fe2000f8ec0ff */
[----:B------:R-:W4:Y:S01]  /*1a1c0*/  LDL.64 R14, [R1+0x870] ;  /* 0x00087000010e7983 */ /* 0x000f220000100a00 */
[----:B------:R-:W-:Y:S02]  /*1a1d0*/  USEL UR4, URZ, 0x4, UP5 ;  /* 0x00000004ff047887 */ /* 0x000fe4000a800000 */
[----:B------:R-:W-:Y:S01]  /*1a1e0*/  USEL UR6, URZ, 0x7fff8, UP6 ;  /* 0x0007fff8ff067887 */ /* 0x000fe2000b000000 */
[----:B------:R-:W-:Y:S01]  /*1a1f0*/  IMAD.SHL.U32 R5, R6, 0x100, RZ ;  /* 0x0000010006057824 */ /* 0x000fe200078e00ff */
[----:B------:R-:W-:Y:S01]  /*1a200*/  ULOP3.LUT UR9, UR9, 0x3, URZ, 0xc0, !UPT ;  /* 0x0000000309097892 */ /* 0x000fe2000f8ec0ff */
[----:B------:R-:W-:Y:S01]  /*1a210*/  LDGSTS.E [R2+0xfa00], desc[UR20][R42.64], !P3 ;  /* 0x0fa000002a027fae */ /* 0x000fe2000d9a1014 */
[----:B------:R-:W-:-:S02]  /*1a220*/  UIADD3 UR5, UPT, UPT, UR22, UR5, UR17 ;  /* 0x0000000516057290 */ /* 0x000fc4000fffe011 */
[----:B------:R-:W-:Y:S01]  /*1a230*/  UIADD3 UR25, UPT, UPT, UR27, UR26, UR25 ;  /* 0x0000001a1b197290 */ /* 0x000fe2000fffe019 */
[----:B------:R-:W-:Y:S01]  /*1a240*/  LOP3.LUT R4, R4, 0xf, RZ, 0xc0, !PT ;  /* 0x0000000f04047812 */ /* 0x000fe200078ec0ff */
[----:B------:R-:W-:Y:S01]  /*1a250*/  UIADD3 UR6, UPT, UPT, UR9, UR6, UR4 ;  /* 0x0000000609067290 */ /* 0x000fe2000fffe004 */
[----:B------:R-:W4:Y:S01]  /*1a260*/  LDL.64 R22, [R1+0x880] ;  /* 0x0008800001167983 */ /* 0x000f220000100a00 */
[----:B------:R-:W-:Y:S02]  /*1a270*/  ULOP3.LUT UR18, UR18, 0x3, URZ, 0xc0, !UPT ;  /* 0x0000000312127892 */ /* 0x000fe4000f8ec0ff */
[----:B------:R-:W-:Y:S01]  /*1a280*/  USHF.L.U32 UR4, UR5, 0x8, URZ ;  /* 0x0000000805047899 */ /* 0x000fe200080006ff */
[----:B------:R-:W-:Y:S01]  /*1a290*/  LOP3.LUT R6, R5, 0xf00, RZ, 0xe2, !PT ;  /* 0x00000f0005067812 */ /* 0x000fe200078ee2ff */
[----:B------:R-:W-:Y:S01]  /*1a2a0*/  ULOP3.LUT UR25, UR25, 0xf, URZ, 0xc0, !UPT ;  /* 0x0000000f19197892 */ /* 0x000fe2000f8ec0ff */
[----:B------:R-:W-:Y:S01]  /*1a2b0*/  IMAD R5, R7, 0x10, R4 ;  /* 0x0000001007057824 */ /* 0x000fe200078e0204 */
[----:B------:R-:W-:Y:S01]  /*1a2c0*/  ULOP3.LUT UR4, UR4, 0xf00, URZ, 0xe2, !UPT ;  /* 0x00000f0004047892 */ /* 0x000fe2000f8ee2ff */
[----:B------:R-:W-:Y:S01]  /*1a2d0*/  IADD3 R4, PT, PT, R9, UR18, R10 ;  /* 0x0000001209047c10 */ /* 0x000fe2000fffe00a */
[----:B------:R-:W-:Y:S01]  /*1a2e0*/  ULEA UR6, UR6, UR25, 0x4 ;  /* 0x0000001906067291 */ /* 0x000fe2000f8e20ff */
[----:B------:R-:W-:Y:S01]  /*1a2f0*/  IMAD R6, R19, 0x1000, R6 ;  /* 0x0000100013067824 */ /* 0x000fe200078e0206 */
[----:B------:R-:W-:Y:S01]  /*1a300*/  LOP3.LUT R5, R5, 0xff, RZ, 0xc0, !PT ;  /* 0x000000ff05057812 */ /* 0x000fe200078ec0ff */
[----:B------:R-:W-:Y:S01]  /*1a310*/  LDGSTS.E [R2+0xfc00], desc[UR20][R32.64], !P3 ;  /* 0x0fc0000020027fae */ /* 0x000fe2000d9a1014 */
[----:B------:R-:W-:Y:S01]  /*1a320*/  ULOP3.LUT UR6, UR6, 0xff, URZ, 0xc0, !UPT ;  /* 0x000000ff06067892 */ /* 0x000fe2000f8ec0ff */
[----:B------:R-:W-:-:S02]  /*1a330*/  LEA R4, R4, UR4, 0xc ;  /* 0x0000000404047c11 */ /* 0x000fc4000f8e60ff */
[----:B------:R-:W-:Y:S01]  /*1a340*/  IADD3 R5, PT, PT, R6, R5, RZ ;  /* 0x0000000506057210 */ /* 0x000fe20007ffe0ff */
[----:B------:R-:W-:Y:S02]  /*1a350*/  LDGSTS.E [R2+0xfe00], desc[UR20][R30.64], !P3 ;  /* 0x0fe000001e027fae */ /* 0x000fe4000d9a1014 */
[----:B------:R-:W-:Y:S02]  /*1a360*/  VIADD R4, R4, UR6 ;  /* 0x0000000604047c36 */ /* 0x000fe40008000000 */
[----:B------:R-:W4:Y:S03]  /*1a370*/  LDL.64 R34, [R1+0x658] ;  /* 0x0006580001227983 */ /* 0x000f260000100a00 */
[----:B------:R-:W-:Y:S01]  /*1a380*/  PRMT R4, R5, 0x5410, R4 ;  /* 0x0000541005047816 */ /* 0x000fe20000000004 */
[----:B------:R-:W4:Y:S03]  /*1a390*/  LDL.64 R32, [R1+0x678] ;  /* 0x0006780001207983 */ /* 0x000f260000100a00 */
[C---:B------:R-:W-:Y:S01]  /*1a3a0*/  SHF.R.U64 R5, R4.reuse, 0x1f, RZ ;  /* 0x0000001f04057819 */ /* 0x040fe200000012ff */
[----:B------:R-:W4:Y:S03]  /*1a3b0*/  LDL.64 R30, [R1+0x688] ;  /* 0x00068800011e7983 */ /* 0x000f260000100a00 */
[----:B------:R-:W-:Y:S01]  /*1a3c0*/  LOP3.LUT P5, RZ, R5, 0x1, RZ, 0xc0, !PT ;  /* 0x0000000105ff7812 */ /* 0x000fe200078ac0ff */
[----:B------:R-:W4:Y:S01]  /*1a3d0*/  LDL.64 R42, [R1+0x6a0] ;  /* 0x0006a000012a7983 */ /* 0x000f220000100a00 */
[----:B------:R-:W-:-:S03]  /*1a3e0*/  SHF.R.U64 R5, R4, 0x1e, RZ ;  /* 0x0000001e04057819 */ /* 0x000fc600000012ff */
[----:B------:R-:W4:Y:S01]  /*1a3f0*/  LDL.64 R18, [R1+0x950] ;  /* 0x0009500001127983 */ /* 0x000f220000100a00 */
[----:B------:R-:W-:-:S03]  /*1a400*/  LOP3.LUT P3, RZ, R5, 0x1, RZ, 0xc0, !PT ;  /* 0x0000000105ff7812 */ /* 0x000fc6000786c0ff */
[----:B------:R-:W4:Y:S04]  /*1a410*/  LDL.64 R8, [R1+0x858] ;  /* 0x0008580001087983 */ /* 0x000f280000100a00 */
[----:B------:R-:W-:Y:S04]  /*1a420*/  LDGSTS.E [R2+0x10000], desc[UR20][R28.64], P5 ;  /* 0x100000001c027fae */ /* 0x000fe8000a9a1014 */
[----:B------:R-:W-:Y:S04]  /*1a430*/  LDGSTS.E [R2+0x10200], desc[UR20][R40.64], P5 ;  /* 0x1020000028027fae */ /* 0x000fe8000a9a1014 */
[----:B---3--:R-:W-:Y:S04]  /*1a440*/  LDGSTS.E [R2+0x10400], desc[UR20][R26.64], P5 ;  /* 0x104000001a027fae */ /* 0x008fe8000a9a1014 */
[----:B------:R-:W3:Y:S04]  /*1a450*/  LDL.64 R28, [R1+0x6b0] ;  /* 0x0006b000011c7983 */ /* 0x000ee80000100a00 */
[----:B------:R-:W3:Y:S04]  /*1a460*/  LDL.64 R40, [R1+0x6c0] ;  /* 0x0006c00001287983 */ /* 0x000ee80000100a00 */
[----:B------:R-:W3:Y:S04]  /*1a470*/  LDL.64 R26, [R1+0x6d0] ;  /* 0x0006d000011a7983 */ /* 0x000ee80000100a00 */
[----:B--2---:R-:W-:Y:S04]  /*1a480*/  LDGSTS.E [R2+0x10600], desc[UR20][R46.64], P5 ;  /* 0x106000002e027fae */ /* 0x004fe8000a9a1014 */
[----:B------:R-:W2:Y:S04]  /*1a490*/  LDL.64 R10, [R1+0x860] ;  /* 0x00086000010a7983 */ /* 0x000ea80000100a00 */
[----:B------:R-:W2:Y:S04]  /*1a4a0*/  LDL.64 R16, [R1+0x868] ;  /* 0x0008680001107983 */ /* 0x000ea80000100a00 */
[----:B------:R-:W2:Y:S04]  /*1a4b0*/  LDL.64 R46, [R1+0x6e8] ;  /* 0x0006e800012e7983 */ /* 0x000ea80000100a00 */
[----:B-----5:R-:W-:Y:S01]  /*1a4c0*/  LDGSTS.E [R2+0x10800], desc[UR20][R24.64], P3 ;  /* 0x1080000018027fae */ /* 0x020fe200099a1014 */
[----:B------:R-:W-:-:S02]  /*1a4d0*/  SHF.R.U64 R6, R4, 0x1d, RZ ;  /* 0x0000001d04067819 */ /* 0x000fc400000012ff */
[----:B------:R-:W-:Y:S01]  /*1a4e0*/  SHF.R.U64 R5, R4, 0x1c, RZ ;  /* 0x0000001c04057819 */ /* 0x000fe200000012ff */
[----:B------:R-:W-:Y:S04]  /*1a4f0*/  LDGSTS.E [R2+0x10a00], desc[UR20][R48.64], P3 ;  /* 0x10a0000030027fae */ /* 0x000fe800099a1014 */
[----:B------:R-:W5:Y:S01]  /*1a500*/  LDL.64 R24, [R1+0x6f8] ;  /* 0x0006f80001187983 */ /* 0x000f620000100a00 */
[----:B------:R-:W-:Y:S02]  /*1a510*/  LOP3.LUT P4, RZ, R6, 0x1, RZ, 0xc0, !PT ;  /* 0x0000000106ff7812 */ /* 0x000fe4000788c0ff */
[----:B------:R-:W-:Y:S01]  /*1a520*/  LOP3.LUT P6, RZ, R5, 0x1, RZ, 0xc0, !PT ;  /* 0x0000000105ff7812 */ /* 0x000fe200078cc0ff */
[----:B------:R-:W5:Y:S01]  /*1a530*/  LDL.64 R48, [R1+0x760] ;  /* 0x0007600001307983 */ /* 0x000f620000100a00 */
[----:B------:R-:W-:-:S03]  /*1a540*/  SHF.R.U64 R5, R4, 0x1b, RZ ;  /* 0x0000001b04057819 */ /* 0x000fc600000012ff */
[----:B----4-:R-:W-:Y:S04]  /*1a550*/  LDGSTS.E [R2+0x10c00], desc[UR20][R38.64], P3 ;  /* 0x10c0000026027fae */ /* 0x010fe800099a1014 */
[----:B------:R-:W4:Y:S04]  /*1a560*/  LDL.64 R38, [R1+0x708] ;  /* 0x0007080001267983 */ /* 0x000f280000100a00 */
[----:B------:R-:W-:Y:S01]  /*1a570*/  LDGSTS.E [R2+0x10e00], desc[UR20][R36.64], P3 ;  /* 0x10e0000024027fae */ /* 0x000fe200099a1014 */
[----:B------:R-:W-:-:S03]  /*1a580*/  LOP3.LUT P3, RZ, R5, 0x1, RZ, 0xc0, !PT ;  /* 0x0000000105ff7812 */ /* 0x000fc6000786c0ff */
[----:B------:R-:W4:Y:S04]  /*1a590*/  LDL.64 R36, [R1+0x718] ;  /* 0x0007180001247983 */ /* 0x000f280000100a00 */
[----:B------:R-:W-:Y:S04]  /*1a5a0*/  LDGSTS.E [R2+0x11000], desc[UR20][R34.64], P4 ;  /* 0x1100000022027fae */ /* 0x000fe8000a1a1014 */
[----:B------:R-:W-:Y:S04]  /*1a5b0*/  LDGSTS.E [R2+0x11200], desc[UR20][R44.64], P4 ;  /* 0x112000002c027fae */ /* 0x000fe8000a1a1014 */
[----:B------:R-:W-:Y:S04]  /*1a5c0*/  LDGSTS.E [R2+0x11400], desc[UR20][R32.64], P4 ;  /* 0x1140000020027fae */ /* 0x000fe8000a1a1014 */
[----:B------:R-:W4:Y:S04]  /*1a5d0*/  LDL.64 R34, [R1+0x728] ;  /* 0x0007280001227983 */ /* 0x000f280000100a00 */
[----:B------:R-:W4:Y:S04]  /*1a5e0*/  LDL.64 R44, [R1+0x738] ;  /* 0x00073800012c7983 */ /* 0x000f280000100a00 */
[----:B------:R-:W4:Y:S04]  /*1a5f0*/  LDL.64 R32, [R1+0x758] ;  /* 0x0007580001207983 */ /* 0x000f280000100a00 */
[----:B------:R-:W-:Y:S04]  /*1a600*/  LDGSTS.E [R2+0x11600], desc[UR20][R30.64], P4 ;  /* 0x116000001e027fae */ /* 0x000fe8000a1a1014 */
        /* <DEDUP_REMOVED lines=8> */
[----:B------:R-:W3:Y:S04]  /*1a690*/  LDL.64 R26, [R1+0x958] ;  /* 0x00095800011a7983 */ /* 0x000ee80000100a00 */
[----:B--2---:R-:W-:Y:S04]  /*1a6a0*/  LDGSTS.E [R2+0x12000], desc[UR20][R46.64], P3 ;  /* 0x120000002e027fae */ /* 0x004fe800099a1014 */
[----:B------:R-:W2:Y:S04]  /*1a6b0*/  LDL.64 R46, [R1+0x740] ;  /* 0x00074000012e7983 */ /* 0x000ea80000100a00 */
[----:B-----5:R-:W-:Y:S04]  /*1a6c0*/  LDGSTS.E [R2+0x12200], desc[UR20][R24.64], P3 ;  /* 0x1220000018027fae */ /* 0x020fe800099a1014 */
[----:B------:R-:W5:Y:S01]  /*1a6d0*/  LDL.64 R24, [R1+0x730] ;  /* 0x0007300001187983 */ /* 0x000f620000100a00 */
[----:B------:R-:W-:-:S04]  /*1a6e0*/  SHF.R.U64 R5, R4, 0x1a, RZ ;  /* 0x0000001a04057819 */ /* 0x000fc800000012ff */
[----:B------:R-:W-:Y:S02]  /*1a6f0*/  LOP3.LUT P5, RZ, R5, 0x1, RZ, 0xc0, !PT ;  /* 0x0000000105ff7812 */ /* 0x000fe400078ac0ff */
[----:B------:R-:W-:-:S04]  /*1a700*/  SHF.R.U64 R5, R4, 0x19, RZ ;  /* 0x0000001904057819 */ /* 0x000fc800000012ff */
[----:B------:R-:W-:Y:S02]  /*1a710*/  LOP3.LUT P4, RZ, R5, 0x1, RZ, 0xc0, !PT ;  /* 0x0000000105ff7812 */ /* 0x000fe4000788c0ff */
[----:B------:R-:W-:-:S04]  /*1a720*/  SHF.R.U64 R5, R4, 0x18, RZ ;  /* 0x0000001804057819 */ /* 0x000fc800000012ff */
[----:B------:R-:W-:Y:S01]  /*1a730*/  LOP3.LUT P6, RZ, R5, 0x1, RZ, 0xc0, !PT ;  /* 0x0000000105ff7812 */ /* 0x000fe200078cc0ff */
[----:B----4-:R-:W-:Y:S04]  /*1a740*/  LDGSTS.E [R2+0x12400], desc[UR20][R38.64], P3 ;  /* 0x1240000026027fae */ /* 0x010fe800099a1014 */
[----:B------:R-:W4:Y:S04]  /*1a750*/  LDL.64 R38, [R1+0x988] ;  /* 0x0009880001267983 */ /* 0x000f280000100a00 */
[----:B------:R-:W-:Y:S04]  /*1a760*/  LDGSTS.E [R2+0x12600], desc[UR20][R36.64], P3 ;  /* 0x1260000024027fae */ /* 0x000fe800099a1014 */
[----:B------:R-:W4:Y:S04]  /*1a770*/  LDL.64 R36, [R1+0x720] ;  /* 0x0007200001247983 */ /* 0x000f280000100a00 */
[----:B------:R-:W-:Y:S04]  /*1a780*/  LDGSTS.E [R2+0x12800], desc[UR20][R34.64], P5 ;  /* 0x1280000022027fae */ /* 0x000fe8000a9a1014 */
[----:B------:R-:W-:Y:S04]  /*1a790*/  LDGSTS.E [R2+0x12a00], desc[UR20][R44.64], P5 ;  /* 0x12a000002c027fae */ /* 0x000fe8000a9a1014 */
[----:B------:R-:W-:Y:S04]  /*1a7a0*/  LDGSTS.E [R2+0x12c00], desc[UR20][R50.64], P5 ;  /* 0x12c0000032027fae */ /* 0x000fe8000a9a1014 */
[----:B------:R-:W4:Y:S04]  /*1a7b0*/  LDL.64 R34, [R1+0x710] ;  /* 0x0007100001227983 */ /* 0x000f280000100a00 */
[----:B------:R-:W4:Y:S04]  /*1a7c0*/  LDL.64 R44, [R1+0x700] ;  /* 0x00070000012c7983 */ /* 0x000f280000100a00 */
[----:B------:R-:W-:Y:S04]  /*1a7d0*/  LDGSTS.E [R2+0x12e00], desc[UR20][R32.64], P5 ;  /* 0x12e0000020027fae */ /* 0x000fe8000a9a1014 */
[----:B------:R-:W-:Y:S04]  /*1a7e0*/  LDGSTS.E [R2+0x13000], desc[UR20][R30.64], P4 ;  /* 0x130000001e027fae */ /* 0x000fe8000a1a1014 */
[----:B------:R-:W-:Y:S04]  /*1a7f0*/  LDGSTS.E [R2+0x13200], desc[UR20][R42.64], P4 ;  /* 0x132000002a027fae */ /* 0x000fe8000a1a1014 */
[----:B------:R-:W4:Y:S04]  /*1a800*/  LDL.64 R32, [R1+0xa48] ;  /* 0x000a480001207983 */ /* 0x000f280000100a00 */
[----:B------:R-:W4:Y:S04]  /*1a810*/  LDL.64 R30, [R1+0x6f0] ;  /* 0x0006f000011e7983 */ /* 0x000f280000100a00 */
[----:B------:R-:W4:Y:S04]  /*1a820*/  LDL.64 R42, [R1+0x6e0] ;  /* 0x0006e000012a7983 */ /* 0x000f280000100a00 */
[----:B---3--:R-:W-:Y:S04]  /*1a830*/  LDGSTS.E [R2+0x13400], desc[UR20][R28.64], P4 ;  /* 0x134000001c027fae */ /* 0x008fe8000a1a1014 */
[----:B------:R-:W-:Y:S04]  /*1a840*/  LDGSTS.E [R2+0x13600], desc[UR20][R48.64], P4 ;  /* 0x1360000030027fae */ /* 0x000fe8000a1a1014 */
[----:B------:R-:W-:Y:S04]  /*1a850*/  LDGSTS.E [R2+0x13800], desc[UR20][R26.64], P6 ;  /* 0x138000001a027fae */ /* 0x000fe8000b1a1014 */
[----:B------:R-:W3:Y:S04]  /*1a860*/  LDL.64 R28, [R1+0x6d8] ;  /* 0x0006d800011c7983 */ /* 0x000ee80000100a00 */
[----:B------:R-:W-:Y:S04]  /*1a870*/  LDGSTS.E [R2+0x13a00], desc[UR20][R40.64], P6 ;  /* 0x13a0000028027fae */ /* 0x000fe8000b1a1014 */
[----:B------:R-:W3:Y:S04]  /*1a880*/  LDL.64 R26, [R1+0xa50] ;  /* 0x000a5000011a7983 */ /* 0x000ee80000100a00 */
[----:B--2---:R-:W-:Y:S04]  /*1a890*/  LDGSTS.E [R2+0x13c00], desc[UR20][R46.64], P6 ;  /* 0x13c000002e027fae */ /* 0x004fe8000b1a1014 */
[----:B------:R-:W2:Y:S01]  /*1a8a0*/  LDL.64 R40, [R1+0x6c8] ;  /* 0x0006c80001287983 */ /* 0x000ea20000100a00 */
[----:B------:R-:W-:-:S03]  /*1a8b0*/  SHF.R.U64 R5, R4, 0x17, RZ ;  /* 0x0000001704057819 */ /* 0x000fc600000012ff */
[----:B------:R-:W2:Y:S04]  /*1a8c0*/  LDL.64 R50, [R1+0xa60] ;  /* 0x000a600001327983 */ /* 0x000ea80000100a00 */
[----:B------:R-:W2:Y:S04]  /*1a8d0*/  LDL.64 R48, [R1+0x650] ;  /* 0x0006500001307983 */ /* 0x000ea80000100a00 */
[----:B------:R-:W2:Y:S04]  /*1a8e0*/  LDL.64 R46, [R1+0xa68] ;  /* 0x000a6800012e7983 */ /* 0x000ea80000100a00 */
[----:B-----5:R-:W-:Y:S04]  /*1a8f0*/  LDGSTS.E [R2+0x13e00], desc[UR20][R24.64], P6 ;  /* 0x13e0000018027fae */ /* 0x020fe8000b1a1014 */
[----:B------:R-:W5:Y:S01]  /*1a900*/  LDL.64 R24, [R1+0x6b8] ;  /* 0x0006b80001187983 */ /* 0x000f620000100a00 */
[----:B------:R-:W-:-:S02]  /*1a910*/  LOP3.LUT P3, RZ, R5, 0x1, RZ, 0xc0, !PT ;  /* 0x0000000105ff7812 */ /* 0x000fc4000786c0ff */
        /* <DEDUP_REMOVED lines=20> */
[----:B------:R-:W3:Y:S04]  /*1aa60*/  LDL.64 R28, [R1+0x780] ;  /* 0x00078000011c7983 */ /* 0x000ee80000100a00 */
[----:B--2---:R-:W-:Y:S04]  /*1aa70*/  LDGSTS.E [R2+0x15200], desc[UR20][R40.64], P4 ;  /* 0x1520000028027fae */ /* 0x004fe8000a1a1014 */
[----:B------:R-:W2:Y:S04]  /*1aa80*/  LDL.64 R26, [R1+0x790] ;  /* 0x00079000011a7983 */ /* 0x000ea80000100a00 */
        /* <DEDUP_REMOVED lines=8> */
[----:B------:R-:W-:Y:S02]  /*1ab10*/  LOP3.LUT P5, RZ, R5, 0x1, RZ, 0xc0, !PT ;  /* 0x0000000105ff7812 */ /* 0x000fe400078ac0ff */
[C---:B------:R-:W-:Y:S01]  /*1ab20*/  SHF.R.U64 R5, R4.reuse, 0x11, RZ ;  /* 0x0000001104057819 */ /* 0x040fe200000012ff */
[----:B----4-:R-:W-:Y:S03]  /*1ab30*/  LDGSTS.E [R2+0x15600], desc[UR20][R38.64], P4 ;  /* 0x1560000026027fae */ /* 0x010fe6000a1a1014 */
[----:B------:R-:W-:Y:S01]  /*1ab40*/  LOP3.LUT P4, RZ, R5, 0x1, RZ, 0xc0, !PT ;  /* 0x0000000105ff7812 */ /* 0x000fe2000788c0ff */
[----:B------:R-:W4:Y:S04]  /*1ab50*/  LDL.64 R38, [R1+0x7a8] ;  /* 0x0007a80001267983 */ /* 0x000f280000100a00 */
[----:B------:R-:W-:Y:S04]  /*1ab60*/  LDGSTS.E [R2+0x15800], desc[UR20][R36.64], P6 ;  /* 0x1580000024027fae */ /* 0x000fe8000b1a1014 */
[----:B------:R-:W4:Y:S04]  /*1ab70*/  LDL.64 R36, [R1+0x998] ;  /* 0x0009980001247983 */ /* 0x000f280000100a00 */
[----:B------:R-:W-:Y:S04]  /*1ab80*/  LDGSTS.E [R2+0x15a00], desc[UR20][R34.64], P6 ;  /* 0x15a0000022027fae */ /* 0x000fe8000b1a1014 */
[----:B------:R-:W-:Y:S04]  /*1ab90*/  LDGSTS.E [R2+0x15c00], desc[UR20][R54.64], P6 ;  /* 0x15c0000036027fae */ /* 0x000fe8000b1a1014 */
[----:B------:R-:W-:Y:S04]  /*1aba0*/  LDGSTS.E [R2+0x15e00], desc[UR20][R52.64], P6 ;  /* 0x15e0000034027fae */ /* 0x000fe8000b1a1014 */
[----:B------:R-:W-:Y:S04]  /*1abb0*/  LDGSTS.E [R2+0x16000], desc[UR20][R50.64], P3 ;  /* 0x1600000032027fae */ /* 0x000fe800099a1014 */
[----:B------:R-:W4:Y:S04]  /*1abc0*/  LDL.64 R34, [R1+0x7b0] ;  /* 0x0007b00001227983 */ /* 0x000f280000100a00 */
[----:B------:R-:W-:Y:S04]  /*1abd0*/  LDGSTS.E [R2+0x16200], desc[UR20][R32.64], P3 ;  /* 0x1620000020027fae */ /* 0x000fe800099a1014 */
[----:B------:R-:W-:Y:S04]  /*1abe0*/  LDGSTS.E [R2+0x16400], desc[UR20][R30.64], P3 ;  /* 0x164000001e027fae */ /* 0x000fe800099a1014 */
[----:B------:R-:W-:Y:S04]  /*1abf0*/  LDGSTS.E [R2+0x16600], desc[UR20][R48.64], P3 ;  /* 0x1660000030027fae */ /* 0x000fe800099a1014 */
[----:B------:R-:W-:Y:S04]  /*1ac00*/  LDGSTS.E [R2+0x16800], desc[UR20][R46.64], P5 ;  /* 0x168000002e027fae */ /* 0x000fe8000a9a1014 */
[----:B------:R-:W4:Y:S04]  /*1ac10*/  LDL.64 R32, [R1+0x7b8] ;  /* 0x0007b80001207983 */ /* 0x000f280000100a00 */
[----:B------:R-:W4:Y:S04]  /*1ac20*/  LDL.64 R30, [R1+0x7c0] ;  /* 0x0007c000011e7983 */ /* 0x000f280000100a00 */
[----:B---3--:R-:W-:Y:S04]  /*1ac30*/  LDGSTS.E [R2+0x16a00], desc[UR20][R28.64], P5 ;  /* 0x16a000001c027fae */ /* 0x008fe8000a9a1014 */
[----:B------:R-:W-:Y:S04]  /*1ac40*/  LDGSTS.E [R2+0x16c00], desc[UR20][R44.64], P5 ;  /* 0x16c000002c027fae */ /* 0x000fe8000a9a1014 */
[----:B--2---:R-:W-:Y:S04]  /*1ac50*/  LDGSTS.E [R2+0x16e00], desc[UR20][R26.64], P5 ;  /* 0x16e000001a027fae */ /* 0x004fe8000a9a1014 */
[----:B------:R-:W-:Y:S04]  /*1ac60*/  LDGSTS.E [R2+0x17000], desc[UR20][R42.64], P4 ;  /* 0x170000002a027fae */ /* 0x000fe8000a1a1014 */
[----:B------:R-:W2:Y:S04]  /*1ac70*/  LDL.64 R28, [R1+0x990] ;  /* 0x00099000011c7983 */ /* 0x000ea80000100a00 */
[----:B------:R-:W-:Y:S04]  /*1ac80*/  LDGSTS.E [R2+0x17200], desc[UR20][R40.64], P4 ;  /* 0x1720000028027fae */ /* 0x000fe8000a1a1014 */
[----:B------:R-:W3:Y:S01]  /*1ac90*/  LDL.64 R26, [R1+0x7c8] ;  /* 0x0007c800011a7983 */ /* 0x000ee20000100a00 */
[----:B------:R-:W-:-:S03]  /*1aca0*/  SHF.R.U64 R5, R4, 0x10, RZ ;  /* 0x0000001004057819 */ /* 0x000fc600000012ff */
        /* <DEDUP_REMOVED lines=8> */
[----:B-----5:R-:W-:Y:S04]  /*1ad30*/  LDGSTS.E [R2+0x17400], desc[UR20][R24.64], P4 ;  /* 0x1740000018027fae */ /* 0x020fe8000a1a1014 */
[----:B------:R-:W5:Y:S01]  /*1ad40*/  LDL.64 R24, [R1+0x7d0] ;  /* 0x0007d00001187983 */ /* 0x000f620000100a00 */
[----:B------:R-:W-:-:S02]  /*1ad50*/  LOP3.LUT P3, RZ, R5, 0x1, RZ, 0xc0, !PT ;  /* 0x0000000105ff7812 */ /* 0x000fc4000786c0ff */
[----:B------:R-:W-:-:S04]  /*1ad60*/  SHF.R.U64 R5, R4, 0xf, RZ ;  /* 0x0000000f04057819 */ /* 0x000fc800000012ff */
[----:B------:R-:W-:Y:S01]  /*1ad70*/  LOP3.LUT P5, RZ, R5, 0x1, RZ, 0xc0, !PT ;  /* 0x0000000105ff7812 */ /* 0x000fe200078ac0ff */
[----:B----4-:R-:W-:Y:S04]  /*1ad80*/  LDGSTS.E [R2+0x17600], desc[UR20][R38.64], P4 ;  /* 0x1760000026027fae */ /* 0x010fe8000a1a1014 */
[----:B------:R-:W4:Y:S04]  /*1ad90*/  LDL.64 R38, [R1+0x968] ;  /* 0x0009680001267983 */ /* 0x000f280000100a00 */
[----:B------:R-:W-:Y:S04]  /*1ada0*/  LDGSTS.E [R2+0x17800], desc[UR20][R36.64], P3 ;  /* 0x1780000024027fae */ /* 0x000fe800099a1014 */
[----:B------:R-:W4:Y:S04]  /*1adb0*/  LDL.64 R36, [R1+0x828] ;  /* 0x0008280001247983 */ /* 0x000f280000100a00 */
[----:B------:R-:W-:Y:S04]  /*1adc0*/  LDGSTS.E [R2+0x17a00], desc[UR20][R34.64], P3 ;  /* 0x17a0000022027fae */ /* 0x000fe800099a1014 */
[----:B------:R-:W4:Y:S04]  /*1add0*/  LDL.64 R34, [R1+0x830] ;  /* 0x0008300001227983 */ /* 0x000f280000100a00 */
[----:B------:R-:W-:Y:S04]  /*1ade0*/  LDGSTS.E [R2+0x17c00], desc[UR20][R32.64], P3 ;  /* 0x17c0000020027fae */ /* 0x000fe800099a1014 */
[----:B------:R-:W-:Y:S04]  /*1adf0*/  LDGSTS.E [R2+0x17e00], desc[UR20][R30.64], P3 ;  /* 0x17e000001e027fae */ /* 0x000fe800099a1014 */
[----:B------:R-:W4:Y:S04]  /*1ae00*/  LDL.64 R32, [R1+0x838] ;  /* 0x0008380001207983 */ /* 0x000f280000100a00 */
[----:B------:R-:W4:Y:S04]  /*1ae10*/  LDL.64 R30, [R1+0x960] ;  /* 0x00096000011e7983 */ /* 0x000f280000100a00 */
[----:B--2---:R-:W-:Y:S04]  /*1ae20*/  LDGSTS.E [R2+0x18000], desc[UR20][R28.64], P5 ;  /* 0x180000001c027fae */ /* 0x004fe8000a9a1014 */
[----:B---3--:R-:W-:Y:S04]  /*1ae30*/  LDGSTS.E [R2+0x18200], desc[UR20][R26.64], P5 ;  /* 0x182000001a027fae */ /* 0x008fe8000a9a1014 */
[----:B------:R-:W2:Y:S04]  /*1ae40*/  LDL.64 R28, [R1+0x840] ;  /* 0x00084000011c7983 */ /* 0x000ea80000100a00 */
[----:B------:R-:W3:Y:S04]  /*1ae50*/  LDL.64 R26, [R1+0x848] ;  /* 0x00084800011a7983 */ /* 0x000ee80000100a00 */
[----:B-----5:R-:W-:Y:S01]  /*1ae60*/  LDGSTS.E [R2+0x18400], desc[UR20][R24.64], P5 ;  /* 0x1840000018027fae */ /* 0x020fe2000a9a1014 */
[----:B------:R-:W-:-:S03]  /*1ae70*/  SHF.R.U64 R5, R4, 0xe, RZ ;  /* 0x0000000e04057819 */ /* 0x000fc600000012ff */
[----:B------:R-:W-:Y:S04]  /*1ae80*/  LDGSTS.E [R2+0x18600], desc[UR20][R64.64], P5 ;  /* 0x1860000040027fae */ /* 0x000fe8000a9a1014 */
[----:B------:R-:W5:Y:S01]  /*1ae90*/  LDL.64 R24, [R1+0x850] ;  /* 0x0008500001187983 */ /* 0x000f620000100a00 */
[----:B------:R-:W-:Y:S02]  /*1aea0*/  LOP3.LUT P4, RZ, R5, 0x1, RZ, 0xc0, !PT ;  /* 0x0000000105ff7812 */ /* 0x000fe4000788c0ff */
[----:B------:R-:W-:Y:S01]  /*1aeb0*/  SHF.R.U64 R5, R4, 0xd, RZ ;  /* 0x0000000d04057819 */ /* 0x000fe200000012ff */
[----:B------:R-:W5:Y:S03]  /*1aec0*/  LDL.64 R64, [R1+0xaf0] ;  /* 0x000af00001407983 */ /* 0x000f660000100a00 */
[----:B------:R-:W-:-:S02]  /*1aed0*/  LOP3.LUT P6, RZ, R5, 0x1, RZ, 0xc0, !PT ;  /* 0x0000000105ff7812 */ /* 0x000fc400078cc0ff */
[----:B------:R-:W-:-:S04]  /*1aee0*/  SHF.R.U64 R5, R4, 0xc, RZ ;  /* 0x0000000c04057819 */ /* 0x000fc800000012ff */
[----:B------:R-:W-:Y:S01]  /*1aef0*/  LOP3.LUT P3, RZ, R5, 0x1, RZ, 0xc0, !PT ;  /* 0x0000000105ff7812 */ /* 0x000fe2000786c0ff */
[----:B------:R-:W-:Y:S01]  /*1af00*/  LDGSTS.E [R2+0x18800], desc[UR20][R62.64], P4 ;  /* 0x188000003e027fae */ /* 0x000fe2000a1a1014 */
[----:B------:R-:W-:-:S03]  /*1af10*/  SHF.R.U64 R5, R4, 0xb, RZ ;  /* 0x0000000b04057819 */ /* 0x000fc600000012ff */
[----:B------:R-:W-:Y:S01]  /*1af20*/  LDGSTS.E [R2+0x18a00], desc[UR20][R60.64], P4 ;  /* 0x18a000003c027fae */ /* 0x000fe2000a1a1014 */
[----:B------:R-:W-:Y:S02]  /*1af30*/  LOP3.LUT P5, RZ, R5, 0x1, RZ, 0xc0, !PT ;  /* 0x0000000105ff7812 */ /* 0x000fe400078ac0ff */
[----:B------:R-:W-:Y:S01]  /*1af40*/  SHF.R.U64 R5, R4, 0xa, RZ ;  /* 0x0000000a04057819 */ /* 0x000fe200000012ff */
[----:B------:R-:W-:Y:S04]  /*1af50*/  LDGSTS.E [R2+0x18c00], desc[UR20][R58.64], P4 ;  /* 0x18c000003a027fae */ /* 0x000fe8000a1a1014 */
[----:B------:R-:W-:Y:S01]  /*1af60*/  LDGSTS.E [R2+0x18e00], desc[UR20][R56.64], P4 ;  /* 0x18e0000038027fae */ /* 0x000fe2000a1a1014 */
[----:B------:R-:W-:-:S03]  /*1af70*/  LOP3.LUT P4, RZ, R5, 0x1, RZ, 0xc0, !PT ;  /* 0x0000000105ff7812 */ /* 0x000fc6000788c0ff */
[----:B------:R-:W-:Y:S04]  /*1af80*/  LDGSTS.E [R2+0x19000], desc[UR20][R54.64], P6 ;  /* 0x1900000036027fae */ /* 0x000fe8000b1a1014 */
[----:B------:R-:W-:Y:S04]  /*1af90*/  LDGSTS.E [R2+0x19200], desc[UR20][R52.64], P6 ;  /* 0x1920000034027fae */ /* 0x000fe8000b1a1014 */
[----:B------:R-:W-:Y:S04]  /*1afa0*/  LDGSTS.E [R2+0x19400], desc[UR20][R50.64], P6 ;  /* 0x1940000032027fae */ /* 0x000fe8000b1a1014 */
[----:B------:R-:W-:Y:S04]  /*1afb0*/  LDGSTS.E [R2+0x19600], desc[UR20][R48.64], P6 ;  /* 0x1960000030027fae */ /* 0x000fe8000b1a1014 */
[----:B------:R-:W-:Y:S01]  /*1afc0*/  LDGSTS.E [R2+0x19800], desc[UR20][R46.64], P3 ;  /* 0x198000002e027fae */ /* 0x000fe200099a1014 */
[----:B------:R-:W-:-:S03]  /*1afd0*/  SHF.R.U64 R5, R4, 0x9, RZ ;  /* 0x0000000904057819 */ /* 0x000fc600000012ff */
[----:B------:R-:W-:Y:S04]  /*1afe0*/  LDGSTS.E [R2+0x19a00], desc[UR20][R44.64], P3 ;  /* 0x19a000002c027fae */ /* 0x000fe800099a1014 */
[----:B------:R-:W-:Y:S04]  /*1aff0*/  LDGSTS.E [R2+0x19c00], desc[UR20][R42.64], P3 ;  /* 0x19c000002a027fae */ /* 0x000fe800099a1014 */
[----:B------:R-:W-:Y:S04]  /*1b000*/  LDGSTS.E [R2+0x19e00], desc[UR20][R40.64], P3 ;  /* 0x19e0000028027fae */ /* 0x000fe800099a1014 */
[----:B----4-:R-:W-:Y:S01]  /*1b010*/  LDGSTS.E [R2+0x1a000], desc[UR20][R38.64], P5 ;  /* 0x1a00000026027fae */ /* 0x010fe2000a9a1014 */
[----:B------:R-:W-:-:S03]  /*1b020*/  LOP3.LUT P6, RZ, R5, 0x1, RZ, 0xc0, !PT ;  /* 0x0000000105ff7812 */ /* 0x000fc600078cc0ff */
[----:B------:R-:W4:Y:S04]  /*1b030*/  LDL.64 R62, [R1+0xb58] ;  /* 0x000b5800013e7983 */ /* 0x000f280000100a00 */
[----:B------:R-:W-:Y:S01]  /*1b040*/  LDGSTS.E [R2+0x1a200], desc[UR20][R36.64], P5 ;  /* 0x1a20000024027fae */ /* 0x000fe2000a9a1014 */
[----:B------:R-:W-:-:S03]  /*1b050*/  SHF.R.U64 R5, R4, 0x8, RZ ;  /* 0x0000000804057819 */ /* 0x000fc600000012ff */
[----:B------:R-:W4:Y:S01]  /*1b060*/  LDL.64 R60, [R1+0xb40] ;  /* 0x000b4000013c7983 */ /* 0x000f220000100a00 */
[----:B------:R-:W-:Y:S02]  /*1b070*/  LOP3.LUT P3, RZ, R5, 0x1, RZ, 0xc0, !PT ;  /* 0x0000000105ff7812 */ /* 0x000fe4000786c0ff */
[----:B------:R-:W-:Y:S01]  /*1b080*/  SHF.R.U64 R5, R4, 0x7, RZ ;  /* 0x0000000704057819 */ /* 0x000fe200000012ff */
[----:B------:R-:W4:Y:S04]  /*1b090*/  LDL.64 R58, [R1+0xb28] ;  /* 0x000b2800013a7983 */ /* 0x000f280000100a00 */
        /* <DEDUP_REMOVED lines=9> */
[----:B------:R-:W-:Y:S04]  /*1b130*/  LDGSTS.E [R2+0x1a400], desc[UR20][R34.64], P5 ;  /* 0x1a40000022027fae */ /* 0x000fe8000a9a1014 */
[----:B------:R-:W4:Y:S04]  /*1b140*/  LDL.64 R38, [R1+0xba0] ;  /* 0x000ba00001267983 */ /* 0x000f280000100a00 */
[----:B------:R-:W4:Y:S04]  /*1b150*/  LDL.64 R36, [R1+0xb90] ;  /* 0x000b900001247983 */ /* 0x000f280000100a00 */
[----:B------:R-:W4:Y:S04]  /*1b160*/  LDL.64 R34, [R1+0xb80] ;  /* 0x000b800001227983 */ /* 0x000f280000100a00 */
[----:B------:R-:W-:Y:S04]  /*1b170*/  LDGSTS.E [R2+0x1a600], desc[UR20][R32.64], P5 ;  /* 0x1a60000020027fae */ /* 0x000fe8000a9a1014 */
[----:B------:R-:W-:Y:S01]  /*1b180*/  LDGSTS.E [R2+0x1a800], desc[UR20][R30.64], P4 ;  /* 0x1a8000001e027fae */ /* 0x000fe2000a1a1014 */
[----:B------:R-:W-:-:S02]  /*1b190*/  LOP3.LUT P5, RZ, R5, 0x1, RZ, 0xc0, !PT ;  /* 0x0000000105ff7812 */ /* 0x000fc400078ac0ff */
[C---:B------:R-:W-:Y:S01]  /*1b1a0*/  SHF.R.U64 R5, R4.reuse, 0x6, RZ ;  /* 0x0000000604057819 */ /* 0x040fe200000012ff */
[----:B------:R-:W4:Y:S04]  /*1b1b0*/  LDL.64 R32, [R1+0x980] ;  /* 0x0009800001207983 */ /* 0x000f280000100a00 */
[----:B------:R-:W4:Y:S04]  /*1b1c0*/  LDL.64 R30, [R1+0xbb0] ;  /* 0x000bb000011e7983 */ /* 0x000f280000100a00 */
[----:B--2---:R-:W-:Y:S04]  /*1b1d0*/  LDGSTS.E [R2+0x1aa00], desc[UR20][R28.64], P4 ;  /* 0x1aa000001c027fae */ /* 0x004fe8000a1a1014 */
[----:B---3--:R-:W-:Y:S04]  /*1b1e0*/  LDGSTS.E [R2+0x1ac00], desc[UR20][R26.64], P4 ;  /* 0x1ac000001a027fae */ /* 0x008fe8000a1a1014 */
[----:B------:R-:W2:Y:S04]  /*1b1f0*/  LDL.64 R28, [R1+0xba8] ;  /* 0x000ba800011c7983 */ /* 0x000ea80000100a00 */
[----:B------:R-:W3:Y:S04]  /*1b200*/  LDL.64 R26, [R1+0xb98] ;  /* 0x000b9800011a7983 */ /* 0x000ee80000100a00 */
[----:B-----5:R1:W-:Y:S01]  /*1b210*/  LDGSTS.E [R2+0x1ae00], desc[UR20][R24.64], P4 ;  /* 0x1ae0000018027fae */ /* 0x0203e2000a1a1014 */
[----:B------:R-:W-:Y:S01]  /*1b220*/  LOP3.LUT P4, RZ, R5, 0x1, RZ, 0xc0, !PT ;  /* 0x0000000105ff7812 */ /* 0x000fe2000788c0ff */
[----:B-1----:R-:W1:Y:S01]  /*1b230*/  S2R R24, SR_TID.X ;  /* 0x0000000000187919 */ /* 0x002e620000002100 */
[----:B------:R-:W-:Y:S01]  /*1b240*/  SHF.R.U64 R5, R4, 0x5, RZ ;  /* 0x0000000504057819 */ /* 0x000fe200000012ff */
[----:B------:R1:W-:Y:S04]  /*1b250*/  LDGSTS.E [R2+0x1b000], desc[UR20][R18.64], P6 ;  /* 0x1b00000012027fae */ /* 0x0003e8000b1a1014 */
[----:B------:R1:W-:Y:S04]  /*1b260*/  LDGSTS.E [R2+0x1b200], desc[UR20][R8.64], P6 ;  /* 0x1b20000008027fae */ /* 0x0003e8000b1a1014 */
[----:B------:R1:W-:Y:S04]  /*1b270*/  LDGSTS.E [R2+0x1b400], desc[UR20][R10.64], P6 ;  /* 0x1b4000000a027fae */ /* 0x0003e8000b1a1014 */
[----:B------:R1:W-:Y:S01]  /*1b280*/  LDGSTS.E [R2+0x1b600], desc[UR20][R16.64], P6 ;  /* 0x1b60000010027fae */ /* 0x0003e2000b1a1014 */
[----:B------:R-:W-:-:S02]  /*1b290*/  LOP3.LUT P6, RZ, R5, 0x1, RZ, 0xc0, !PT ;  /* 0x0000000105ff7812 */ /* 0x000fc400078cc0ff */
[----:B------:R-:W-:Y:S01]  /*1b2a0*/  SHF.R.U64 R5, R4, 0x4, RZ ;  /* 0x0000000404057819 */ /* 0x000fe200000012ff */
[----:B------:R1:W-:Y:S04]  /*1b2b0*/  LDGSTS.E [R2+0x1b800], desc[UR20][R12.64], P3 ;  /* 0x1b8000000c027fae */ /* 0x0003e800099a1014 */
[----:B------:R1:W-:Y:S04]  /*1b2c0*/  LDGSTS.E [R2+0x1ba00], desc[UR20][R14.64], P3 ;  /* 0x1ba000000e027fae */ /* 0x0003e800099a1014 */
[----:B------:R1:W-:Y:S04]  /*1b2d0*/  LDGSTS.E [R2+0x1bc00], desc[UR20][R20.64], P3 ;  /* 0x1bc0000014027fae */ /* 0x0003e800099a1014 */
[----:B------:R1:W-:Y:S01]  /*1b2e0*/  LDGSTS.E [R2+0x1be00], desc[UR20][R22.64], P3 ;  /* 0x1be0000016027fae */ /* 0x0003e200099a1014 */
[----:B------:R-:W-:-:S03]  /*1b2f0*/  LOP3.LUT P3, RZ, R5, 0x1, RZ, 0xc0, !PT ;  /* 0x0000000105ff7812 */ /* 0x000fc6000786c0ff */
[----:B------:R1:W-:Y:S04]  /*1b300*/  LDGSTS.E [R2+0x1c000], desc[UR20][R250.64], P5 ;  /* 0x1c000000fa027fae */ /* 0x0003e8000a9a1014 */
[----:B------:R1:W-:Y:S04]  /*1b310*/  LDGSTS.E [R2+0x1c200], desc[UR20][R246.64], P5 ;  /* 0x1c200000f6027fae */ /* 0x0003e8000a9a1014 */
[----:B------:R1:W-:Y:S01]  /*1b320*/  LDGSTS.E [R2+0x1c400], desc[UR20][R242.64], P5 ;  /* 0x1c400000f2027fae */ /* 0x0003e2000a9a1014 */
[----:B------:R-:W-:-:S03]  /*1b330*/  SHF.R.U64 R5, R4, 0x3, RZ ;  /* 0x0000000304057819 */ /* 0x000fc600000012ff */
[----:B------:R1:W-:Y:S04]  /*1b340*/  LDGSTS.E [R2+0x1c600], desc[UR20][R238.64], P5 ;  /* 0x1c600000ee027fae */ /* 0x0003e8000a9a1014 */
[----:B------:R2:W-:Y:S04]  /*1b350*/  LDGSTS.E [R2+0x1c800], desc[UR20][R234.64], P4 ;  /* 0x1c800000ea027fae */ /* 0x0005e8000a1a1014 */
[----:B------:R2:W-:Y:S04]  /*1b360*/  LDGSTS.E [R2+0x1ca00], desc[UR20][R230.64], P4 ;  /* 0x1ca00000e6027fae */ /* 0x0005e8000a1a1014 */
[----:B------:R2:W-:Y:S01]  /*1b370*/  LDGSTS.E [R2+0x1cc00], desc[UR20][R226.64], P4 ;  /* 0x1cc00000e2027fae */ /* 0x0005e2000a1a1014 */
[----:B-1----:R-:W-:-:S03]  /*1b380*/  LOP3.LUT R24, R24, 0x3f, RZ, 0xc0, !PT ;  /* 0x0000003f18187812 */ /* 0x002fc600078ec0ff */
[----:B------:R1:W-:Y:S01]  /*1b390*/  LDGSTS.E [R2+0x1ce00], desc[UR20][R222.64], P4 ;  /* 0x1ce00000de027fae */ /* 0x0003e2000a1a1014 */
[----:B------:R-:W-:-:S03]  /*1b3a0*/  LOP3.LUT P4, RZ, R5, 0x1, RZ, 0xc0, !PT ;  /* 0x0000000105ff7812 */ /* 0x000fc6000788c0ff */
[----:B------:R1:W-:Y:S01]  /*1b3b0*/  LDGSTS.E [R2+0x1d000], desc[UR20][R218.64], P6 ;  /* 0x1d000000da027fae */ /* 0x0003e2000b1a1014 */
[----:B------:R-:W-:-:S03]  /*1b3c0*/  SHF.R.U64 R5, R4, 0x2, RZ ;  /* 0x0000000204057819 */ /* 0x000fc600000012ff */
[----:B------:R1:W-:Y:S04]  /*1b3d0*/  LDGSTS.E [R2+0x1d200], desc[UR20][R214.64], P6 ;  /* 0x1d200000d6027fae */ /* 0x0003e8000b1a1014 */
[----:B------:R1:W-:Y:S04]  /*1b3e0*/  LDGSTS.E [R2+0x1d400], desc[UR20][R210.64], P6 ;  /* 0x1d400000d2027fae */ /* 0x0003e8000b1a1014 */
[----:B------:R1:W-:Y:S01]  /*1b3f0*/  LDGSTS.E [R2+0x1d600], desc[UR20][R206.64], P6 ;  /* 0x1d600000ce027fae */ /* 0x0003e2000b1a1014 */
[----:B------:R-:W-:Y:S02]  /*1b400*/  ISETP.GE.AND P5, PT, R24, R83, PT ;  /* 0x000000531800720c */ /* 0x000fe40003fa6270 */
[----:B------:R-:W5:Y:S01]  /*1b410*/  LDC R83, c[0x0][0x3a0] ;  /* 0x0000e800ff537b82 */ /* 0x000f620000000800 */
[----:B------:R1:W-:Y:S04]  /*1b420*/  LDGSTS.E [R2+0x1d800], desc[UR20][R202.64], P3 ;  /* 0x1d800000ca027fae */ /* 0x0003e800099a1014 */
[----:B------:R1:W-:Y:S04]  /*1b430*/  LDGSTS.E [R2+0x1da00], desc[UR20][R198.64], P3 ;  /* 0x1da00000c6027fae */ /* 0x0003e800099a1014 */
[----:B------:R1:W-:Y:S04]  /*1b440*/  LDGSTS.E [R2+0x1dc00], desc[UR20][R194.64], P3 ;  /* 0x1dc00000c2027fae */ /* 0x0003e800099a1014 */
[----:B------:R1:W-:Y:S01]  /*1b450*/  LDGSTS.E [R2+0x1de00], desc[UR20][R190.64], P3 ;  /* 0x1de00000be027fae */ /* 0x0003e200099a1014 */
[----:B------:R-:W-:-:S03]  /*1b460*/  LOP3.LUT P3, RZ, R5, 0x1, RZ, 0xc0, !PT ;  /* 0x0000000105ff7812 */ /* 0x000fc6000786c0ff */
[----:B------:R-:W2:Y:S04]  /*1b470*/  LDL.64 R24, [R1+0xa70] ;  /* 0x000a700001187983 */ /* 0x000ea80000100a00 */
[----:B------:R-:W2:Y:S01]  /*1b480*/  LDL.LU R5, [R1+0xa44] ;  /* 0x000a440001057983 */ /* 0x000ea20000300800 */
[----:B-----5:R-:W-:Y:S01]  /*1b490*/  VIADD R83, R83, 0x3f ;  /* 0x0000003f53537836 */ /* 0x020fe20000000000 */
[----:B------:R-:W-:Y:S02]  /*1b4a0*/  SEL R7, RZ, 0x4, P5 ;  /* 0x00000004ff077807 */ /* 0x000fe40002800000 */
[----:B------:R1:W-:Y:S01]  /*1b4b0*/  LDGSTS.E [R2+0x1e000], desc[UR20][R186.64], P4 ;  /* 0x1e000000ba027fae */ /* 0x0003e2000a1a1014 */
[----:B------:R-:W-:Y:S02]  /*1b4c0*/  SHF.R.U64 R6, R4, 0x1, RZ ;  /* 0x0000000104067819 */ /* 0x000fe400000012ff */
[----:B------:R-:W-:Y:S01]  /*1b4d0*/  ISETP.GT.AND P5, PT, R83, 0xff, PT ;  /* 0x000000ff5300780c */ /* 0x000fe20003fa4270 */
[----:B------:R1:W-:Y:S03]  /*1b4e0*/  LDGSTS.E [R2+0x1e200], desc[UR20][R182.64], P4 ;  /* 0x1e200000b6027fae */ /* 0x0003e6000a1a1014 */
[----:B------:R-:W-:Y:S01]  /*1b4f0*/  SEL R4, R7, RZ, P5 ;  /* 0x000000ff07047207 */ /* 0x000fe20002800000 */
[----:B------:R1:W-:Y:S01]  /*1b500*/  LDGSTS.E [R2+0x1e400], desc[UR20][R178.64], P4 ;  /* 0x1e400000b2027fae */ /* 0x0003e2000a1a1014 */
[----:B------:R-:W-:-:S03]  /*1b510*/  LOP3.LUT P5, RZ, R6, 0x1, RZ, 0xc0, !PT ;  /* 0x0000000106ff7812 */ /* 0x000fc600078ac0ff */
[----:B------:R1:W-:Y:S01]  /*1b520*/  LDGSTS.E [R2+0x1e600], desc[UR20][R174.64], P4 ;  /* 0x1e600000ae027fae */ /* 0x0003e2000a1a1014 */
[----:B------:R-:W-:-:S03]  /*1b530*/  ISETP.NE.U32.AND P4, PT, R4, RZ, PT ;  /* 0x000000ff0400720c */ /* 0x000fc60003f85070 */
[----:B------:R1:W-:Y:S04]  /*1b540*/  LDGSTS.E [R2+0x1e800], desc[UR20][R170.64], P3 ;  /* 0x1e800000aa027fae */ /* 0x0003e800099a1014 */
[----:B------:R1:W-:Y:S04]  /*1b550*/  LDGSTS.E [R2+0x1ea00], desc[UR20][R166.64], P3 ;  /* 0x1ea00000a6027fae */ /* 0x0003e800099a1014 */
[----:B------:R1:W-:Y:S04]  /*1b560*/  LDGSTS.E [R2+0x1ec00], desc[UR20][R162.64], P3 ;  /* 0x1ec00000a2027fae */ /* 0x0003e800099a1014 */
[----:B------:R1:W-:Y:S04]  /*1b570*/  LDGSTS.E [R2+0x1ee00], desc[UR20][R158.64], P3 ;  /* 0x1ee000009e027fae */ /* 0x0003e800099a1014 */
[----:B------:R1:W-:Y:S04]  /*1b580*/  LDGSTS.E [R2+0x1f000], desc[UR20][R154.64], P5 ;  /* 0x1f0000009a027fae */ /* 0x0003e8000a9a1014 */
[----:B------:R1:W-:Y:S04]  /*1b590*/  LDGSTS.E [R2+0x1f200], desc[UR20][R150.64], P5 ;  /* 0x1f20000096027fae */ /* 0x0003e8000a9a1014 */
[----:B------:R1:W-:Y:S04]  /*1b5a0*/  LDGSTS.E [R2+0x1f400], desc[UR20][R146.64], P5 ;  /* 0x1f40000092027fae */ /* 0x0003e8000a9a1014 */
[----:B------:R1:W-:Y:S04]  /*1b5b0*/  LDGSTS.E [R2+0x1f600], desc[UR20][R142.64], P5 ;  /* 0x1f6000008e027fae */ /* 0x0003e8000a9a1014 */
[----:B------:R1:W-:Y:S04]  /*1b5c0*/  LDGSTS.E [R2+0x1f800], desc[UR20][R138.64], !P0 ;  /* 0x1f8000008a027fae */ /* 0x0003e8000c1a1014 */
[----:B------:R1:W-:Y:S04]  /*1b5d0*/  LDGSTS.E [R2+0x1fa00], desc[UR20][R134.64], !P0 ;  /* 0x1fa0000086027fae */ /* 0x0003e8000c1a1014 */
[----:B------:R1:W-:Y:S04]  /*1b5e0*/  LDGSTS.E [R2+0x1fc00], desc[UR20][R130.64], !P0 ;  /* 0x1fc0000082027fae */ /* 0x0003e8000c1a1014 */
[----:B------:R1:W-:Y:S04]  /*1b5f0*/  LDGSTS.E [R2+0x1fe00], desc[UR20][R126.64], !P0 ;  /* 0x1fe000007e027fae */ /* 0x0003e8000c1a1014 */
[----:B------:R-:W0:Y:S01]  /*1b600*/  LDGDEPBAR ;  /* 0x00000000000079af */ /* 0x000e220000000000 */
[C---:B------:R-:W-:Y:S01]  /*1b610*/  ISETP.GE.AND P3, PT, R83.reuse, 0x80, PT ;  /* 0x000000805300780c */ /* 0x040fe20003f66270 */
[----:B------:R-:W-:Y:S01]  /*1b620*/  UMOV UR4, URZ ;  /* 0x000000ff00047c82 */ /* 0x000fe20008000000 */
[----:B------:R-:W-:Y:S01]  /*1b630*/  ISETP.GE.AND P0, PT, R83, 0x40, PT ;  /* 0x000000405300780c */ /* 0x000fe20003f06270 */
[----:B--2---:R1:W-:Y:S04]  /*1b640*/  LDGSTS.E [R5+0x6c000], desc[UR20][R122.64], P4 ;  /* 0x6c0000007a057fae */ /* 0x0043e8000a1a1014 */
[----:B------:R1:W-:Y:S04]  /*1b650*/  LDGSTS.E [R5+0x6c400], desc[UR20][R106.64], P4 ;  /* 0x6c4000006a057fae */ /* 0x0003e8000a1a1014 */
[----:B------:R1:W-:Y:S04]  /*1b660*/  LDGSTS.E [R5+0x6c800], desc[UR20][R90.64], P4 ;  /* 0x6c8000005a057fae */ /* 0x0003e8000a1a1014 */
[----:B----4-:R1:W-:Y:S04]  /*1b670*/  LDGSTS.E [R5+0x6cc00], desc[UR20][R62.64], P4 ;  /* 0x6cc000003e057fae */ /* 0x0103e8000a1a1014 */
        /* <DEDUP_REMOVED lines=19> */
[----:B---3--:R1:W-:Y:S04]  /*1b7b0*/  LDGSTS.E [R81+0x6de00], desc[UR20][R26.64], P4 ;  /* 0x6de000001a517fae */ /* 0x0083e8000a1a1014 */
        /* <DEDUP_REMOVED lines=8> */
[----:B------:R-:W0:Y:S01]  /*1b840*/  LDGDEPBAR ;  /* 0x00000000000079af */ /* 0x000e220000000000 */
[----:B------:R-:W-:Y:S05]  /*1b850*/  @!P3 BRA `(.L_x_9) ;  /* 0x000001140088b947 */ /* 0x000fea0003800000 */
[----:B------:R-:W-:Y:S01]  /*1b860*/  STL [R1+0xa2c], R68 ;  /* 0x000a2c4401007387 */ /* 0x000fe20000100800 */
[----:B-1----:R-:W-:-:S03]  /*1b870*/  SHF.R.S32.HI R2, RZ, 0x1f, R83 ;  /* 0x0000001fff027819 */ /* 0x002fc60000011453 */
[----:B------:R-:W-:Y:S01]  /*1b880*/  STL [R1+0xa24], R69 ;  /* 0x000a244501007387 */ /* 0x000fe20000100800 */
[----:B------:R-:W-:-:S03]  /*1b890*/  LEA.HI R2, R2, R83, RZ, 0x6 ;  /* 0x0000005302027211 */ /* 0x000fc600078f30ff */
[----:B------:R-:W-:Y:S04]  /*1b8a0*/  STL [R1+0xa28], R70 ;  /* 0x000a284601007387 */ /* 0x000fe80000100800 */
[----:B------:R-:W-:Y:S04]  /*1b8b0*/  STL [R1+0xa1c], R71 ;  /* 0x000a1c4701007387 */ /* 0x000fe80000100800 */
[----:B------:R-:W-:Y:S04]  /*1b8c0*/  STL [R1+0xa20], R72 ;  /* 0x000a204801007387 */ /* 0x000fe80000100800 */
[----:B------:R1:W-:Y:S04]  /*1b8d0*/  STL [R1+0xa14], R73 ;  /* 0x000a144901007387 */ /* 0x0003e80000100800 */
[----:B------:R-:W-:Y:S04]  /*1b8e0*/  STL [R1+0xa18], R74 ;  /* 0x000a184a01007387 */ /* 0x000fe80000100800 */
[----:B------:R-:W-:Y:S04]  /*1b8f0*/  STL [R1+0xa0c], R75 ;  /* 0x000a0c4b01007387 */ /* 0x000fe80000100800 */
[----:B------:R-:W-:Y:S04]  /*1b900*/  STL [R1+0xa10], R76 ;  /* 0x000a104c01007387 */ /* 0x000fe80000100800 */
[----:B------:R-:W-:Y:S04]  /*1b910*/  STL [R1+0xa04], R77 ;  /* 0x000a044d01007387 */ /* 0x000fe80000100800 */
[----:B------:R-:W-:Y:S04]  /*1b920*/  STL [R1+0xa08], R92 ;  /* 0x000a085c01007387 */ /* 0x000fe80000100800 */
[----:B------:R2:W-:Y:S04]  /*1b930*/  STL [R1+0x9fc], R93 ;  /* 0x0009fc5d01007387 */ /* 0x0005e80000100800 */
[----:B------:R-:W-:Y:S04]  /*1b940*/  STL [R1+0xa00], R96 ;  /* 0x000a006001007387 */ /* 0x000fe80000100800 */
[----:B------:R3:W-:Y:S04]  /*1b950*/  STL [R1+0x9f4], R97 ;  /* 0x0009f46101007387 */ /* 0x0007e80000100800 */
        /* <DEDUP_REMOVED lines=62> */
[----:B-1----:R-:W5:Y:S04]  /*1bd40*/  LDL.LU.64 R72, [R1] ;  /* 0x0000000001487983 */ /* 0x002f680000300a00 */
[----:B------:R-:W-:Y:S04]  /*1bd50*/  STL [R1+0x1d8], R212 ;  /* 0x0001d8d401007387 */ /* 0x000fe80000100800 */
[----:B------:R-:W-:Y:S04]  /*1bd60*/  STL [R1+0x1d4], R213 ;  /* 0x0001d4d501007387 */ /* 0x000fe80000100800 */
[----:B------:R-:W4:Y:S04]  /*1bd70*/  LDL.LU.64 R70, [R1+0x10] ;  /* 0x0000100001467983 */ /* 0x000f280000300a00 */
[----:B------:R-:W-:Y:S04]  /*1bd80*/  STL [R1+0x1e0], R216 ;  /* 0x0001e0d801007387 */ /* 0x000fe80000100800 */
[----:B------:R-:W-:Y:S04]  /*1bd90*/  STL [R1+0x1dc], R217 ;  /* 0x0001dcd901007387 */ /* 0x000fe80000100800 */
[----:B--2---:R-:W2:Y:S04]  /*1bda0*/  LDL.LU.64 R92, [R1+0x20] ;  /* 0x00002000015c7983 */ /* 0x004ea80000300a00 */
[----:B------:R-:W-:Y:S04]  /*1bdb0*/  STL [R1+0x1e8], R220 ;  /* 0x0001e8dc01007387 */ /* 0x000fe80000100800 */
[----:B------:R-:W-:Y:S04]  /*1bdc0*/  STL [R1+0x1e4], R221 ;  /* 0x0001e4dd01007387 */ /* 0x000fe80000100800 */
[----:B------:R-:W2:Y:S04]  /*1bdd0*/  LDL.LU.64 R76, [R1+0x30] ;  /* 0x00003000014c7983 */ /* 0x000ea80000300a00 */
        /* <DEDUP_REMOVED lines=20> */
[----:B---3--:R-:W3:Y:S04]  /*1bf20*/  LDL.LU.64 R96, [R1+0xa0] ;  /* 0x0000a00001607983 */ /* 0x008ee80000300a00 */
[----:B-----5:R1:W-:Y:S01]  /*1bf30*/  STL [R1+0x228], R72 ;  /* 0x0002284801007387 */ /* 0x0203e20000100800 */
[----:B----4-:R-:W-:-:S03]  /*1bf40*/  IMAD.MOV.U32 R78, RZ, RZ, R73 ;  /* 0x000000ffff4e7224 */ /* 0x010fc600078e0049 */
[----:B-1----:R-:W4:Y:S04]  /*1bf50*/  LDL.LU.64 R72, [R1+0xb0] ;  /* 0x0000b00001487983 */ /* 0x002f280000300a00 */
[----:B------:R1:W-:Y:S04]  /*1bf60*/  STL [R1+0x224], R78 ;  /* 0x0002244e01007387 */ /* 0x0003e80000100800 */
[----:B------:R5:W-:Y:S01]  /*1bf70*/  STL [R1+0x230], R70 ;  /* 0x0002304601007387 */ /* 0x000be20000100800 */
[----:B-1----:R-:W-:-:S03]  /*1bf80*/  IMAD.MOV.U32 R78, RZ, RZ, R71 ;  /* 0x000000ffff4e7224 */ /* 0x002fc600078e0047 */
[----:B-----5:R-:W5:Y:S04]  /*1bf90*/  LDL.LU.64 R70, [R1+0xc0] ;  /* 0x0000c00001467983 */ /* 0x020f680000300a00 */
[----:B------:R1:W-:Y:S04]  /*1bfa0*/  STL [R1+0x22c], R78 ;  /* 0x00022c4e01007387 */ /* 0x0003e80000100800 */
[----:B--2---:R2:W-:Y:S01]  /*1bfb0*/  STL [R1+0x238], R92 ;  /* 0x0002385c01007387 */ /* 0x0045e20000100800 */
[----:B-1----:R-:W-:-:S03]  /*1bfc0*/  IMAD.MOV.U32 R78, RZ, RZ, R93 ;  /* 0x000000ffff4e7224 */ /* 0x002fc600078e005d */
[----:B--2---:R-:W2:Y:S04]  /*1bfd0*/  LDL.LU.64 R92, [R1+0xd0] ;  /* 0x0000d000015c7983 */ /* 0x004ea80000300a00 */
[----:B------:R1:W-:Y:S04]  /*1bfe0*/  STL [R1+0x234], R78 ;  /* 0x0002344e01007387 */ /* 0x0003e80000100800 */
[----:B------:R1:W-:Y:S02]  /*1bff0*/  STL [R1+0x240], R76 ;  /* 0x0002404c01007387 */ /* 0x0003e40000100800 */
[----:B-1----:R-:W-:-:S02]  /*1c000*/  MOV R78, R77 ;  /* 0x0000004d004e7202 */ /* 0x002fc40000000f00 */
[----:B------:R-:W2:Y:S04]  /*1c010*/  LDL.LU.64 R76, [R1+0xe0] ;  /* 0x0000e000014c7983 */ /* 0x000ea80000300a00 */
[----:B------:R1:W-:Y:S04]  /*1c020*/  STL [R1+0x23c], R78 ;  /* 0x00023c4e01007387 */ /* 0x0003e80000100800 */
[----:B------:R1:W-:Y:S02]  /*1c030*/  STL [R1+0x248], R68 ;  /* 0x0002484401007387 */ /* 0x0003e40000100800 */
[----:B-1----:R-:W-:-:S02]  /*1c040*/  IMAD.MOV.U32 R78, RZ, RZ, R69 ;  /* 0x000000ffff4e7224 */ /* 0x002fc400078e0045 */
[----:B------:R-:W2:Y:S04]  /*1c050*/  LDL.LU.64 R68, [R1+0xf0] ;  /* 0x0000f00001447983 */ /* 0x000ea80000300a00 */
[----:B------:R1:W-:Y:S04]  /*1c060*/  STL [R1+0x244], R78 ;  /* 0x0002444e01007387 */ /* 0x0003e80000100800 */
[----:B------:R1:W-:Y:S02]  /*1c070*/  STL [R1+0x250], R80 ;  /* 0x0002505001007387 */ /* 0x0003e40000100800 */
[----:B-1----:R-:W-:-:S02]  /*1c080*/  IMAD.MOV.U32 R78, RZ, RZ, R81 ;  /* 0x000000ffff4e7224 */ /* 0x002fc400078e0051 */
[----:B------:R-:W2:Y:S04]  /*1c090*/  LDL.LU.64 R80, [R1+0x100] ;  /* 0x0001000001507983 */ /* 0x000ea80000300a00 */
[----:B------:R1:W-:Y:S04]  /*1c0a0*/  STL [R1+0x24c], R78 ;  /* 0x00024c4e01007387 */ /* 0x0003e80000100800 */
[----:B------:R3:W-:Y:S01]  /*1c0b0*/  STL [R1+0x258], R82 ;  /* 0x0002585201007387 */ /* 0x0007e20000100800 */
[----:B-1----:R-:W-:-:S03]  /*1c0c0*/  IMAD.MOV.U32 R78, RZ, RZ, R83 ;  /* 0x000000ffff4e7224 */ /* 0x002fc600078e0053 */
[----:B---3--:R-:W3:Y:S04]  /*1c0d0*/  LDL.LU.64 R82, [R1+0x110] ;  /* 0x0001100001527983 */ /* 0x008ee80000300a00 */
[----:B------:R1:W-:Y:S04]  /*1c0e0*/  STL [R1+0x254], R78 ;  /* 0x0002544e01007387 */ /* 0x0003e80000100800 */
[----:B------:R1:W-:Y:S02]  /*1c0f0*/  STL [R1+0x260], R4 ;  /* 0x0002600401007387 */ /* 0x0003e40000100800 */
[----:B-1----:R-:W-:-:S02]  /*1c100*/  IMAD.MOV.U32 R78, RZ, RZ, R5 ;  /* 0x000000ffff4e7224 */ /* 0x002fc400078e0005 */
[----:B------:R-:W3:Y:S04]  /*1c110*/  LDL.LU.64 R4, [R1+0x120] ;  /* 0x0001200001047983 */ /* 0x000ee80000300a00 */
[----:B------:R1:W-:Y:S04]  /*1c120*/  STL [R1+0x25c], R78 ;  /* 0x00025c4e01007387 */ /* 0x0003e80000100800 */
[----:B------:R1:W-:Y:S02]  /*1c130*/  STL [R1+0x268], R74 ;  /* 0x0002684a01007387 */ /* 0x0003e40000100800 */
[----:B-1----:R-:W-:-:S02]  /*1c140*/  IMAD.MOV.U32 R78, RZ, RZ, R75 ;  /* 0x000000ffff4e7224 */ /* 0x002fc400078e004b */
[----:B------:R-:W3:Y:S04]  /*1c150*/  LDL.LU.64 R74, [R1+0x2c0] ;  /* 0x0002c000014a7983 */ /* 0x000ee80000300a00 */
[----:B------:R1:W-:Y:S04]  /*1c160*/  STL [R1+0x264], R78 ;  /* 0x0002644e01007387 */ /* 0x0003e80000100800 */
[----:B------:R1:W-:Y:S02]  /*1c170*/  STL [R1+0x270], R6 ;  /* 0x0002700601007387 */ /* 0x0003e40000100800 */
[----:B-1----:R-:W-:-:S02]  /*1c180*/  MOV R78, R7 ;  /* 0x00000007004e7202 */ /* 0x002fc40000000f00 */
[----:B------:R-:W3:Y:S04]  /*1c190*/  LDL.LU.64 R6, [R1+0x2c8] ;  /* 0x0002c80001067983 */ /* 0x000ee80000300a00 */
[----:B------:R1:W-:Y:S04]  /*1c1a0*/  STL [R1+0x26c], R78 ;  /* 0x00026c4e01007387 */ /* 0x0003e80000100800 */
[----:B------:R1:W-:Y:S02]  /*1c1b0*/  STL [R1+0x278], R96 ;  /* 0x0002786001007387 */ /* 0x0003e40000100800 */
[----:B-1----:R-:W-:-:S02]  /*1c1c0*/  IMAD.MOV.U32 R78, RZ, RZ, R97 ;  /* 0x000000ffff4e7224 */ /* 0x002fc400078e0061 */
[----:B------:R-:W3:Y:S04]  /*1c1d0*/  LDL.LU.64 R96, [R1+0x2d0] ;  /* 0x0002d00001607983 */ /* 0x000ee80000300a00 */
[----:B------:R1:W-:Y:S04]  /*1c1e0*/  STL [R1+0x274], R78 ;  /* 0x0002744e01007387 */ /* 0x0003e80000100800 */
[----:B----4-:R4:W-:Y:S01]  /*1c1f0*/  STL [R1+0x280], R72 ;  /* 0x0002804801007387 */ /* 0x0109e20000100800 */
[----:B-1----:R-:W-:-:S03]  /*1c200*/  IMAD.MOV.U32 R78, RZ, RZ, R73 ;  /* 0x000000ffff4e7224 */ /* 0x002fc600078e0049 */
[----:B----4-:R-:W4:Y:S04]  /*1c210*/  LDL.LU.64 R72, [R1+0x2d8] ;  /* 0x0002d80001487983 */ /* 0x010f280000300a00 */
[----:B------:R1:W-:Y:S04]  /*1c220*/  STL [R1+0x27c], R78 ;  /* 0x00027c4e01007387 */ /* 0x0003e80000100800 */
[----:B-----5:R5:W-:Y:S01]  /*1c230*/  STL [R1+0x288], R70 ;  /* 0x0002884601007387 */ /* 0x020be20000100800 */
        /* <DEDUP_REMOVED lines=8> */
[----:B-1----:R-:W-:-:S02]  /*1c2c0*/  IMAD.MOV.U32 R78, RZ, RZ, R77 ;  /* 0x000000ffff4e7224 */ /* 0x002fc400078e004d */
[----:B------:R-:W2:Y:S04]  /*1c2d0*/  LDL.LU.64 R76, [R1+0x2f0] ;  /* 0x0002f000014c7983 */ /* 0x000ea80000300a00 */
        /* <DEDUP_REMOVED lines=9> */
[----:B---3--:R3:W-:Y:S01]  /*1c370*/  STL [R1+0x2b0], R82 ;  /* 0x0002b05201007387 */ /* 0x0087e20000100800 */
        /* <DEDUP_REMOVED lines=63> */
[----:B----4-:R4:W-:Y:S01]  /*1c770*/  STL [R1+0x330], R72 ;  /* 0x0003304801007387 */ /* 0x0109e20000100800 */
[----:B-1----:R-:W-:-:S03]  /*1c780*/  MOV R78, R73 ;  /* 0x00000049004e7202 */ /* 0x002fc60000000f00 */
        /* <DEDUP_REMOVED lines=22> */
[----:B---3--:R3:W-:Y:S01]  /*1c8f0*/  STL [R1+0x360], R82 ;  /* 0x0003605201007387 */ /* 0x0087e20000100800 */
[----:B-1----:R-:W-:-:S03]  /*1c900*/  MOV R78, R83 ;  /* 0x00000053004e7202 */ /* 0x002fc60000000f00 */
        /* <DEDUP_REMOVED lines=23> */
[----:B-1----:R-:W-:-:S03]  /*1ca80*/  MOV R78, R71 ;  /* 0x00000047004e7202 */ /* 0x002fc60000000f00 */
        /* <DEDUP_REMOVED lines=47> */
[----:B-1----:R-:W-:-:S03]  /*1cd80*/  MOV R78, R93 ;  /* 0x0000005d004e7202 */ /* 0x002fc60000000f00 */
        /* <DEDUP_REMOVED lines=177> */
[----:B------:R-:W-:Y:S04]  /*1d8a0*/  STL [R1+0x54c], R78 ;  /* 0x00054c4e01007387 */ /* 0x000fe80000100800 */
[----:B------:R1:W-:Y:S04]  /*1d8b0*/  STL [R1+0x558], R76 ;  /* 0x0005584c01007387 */ /* 0x0003e80000100800 */
[----:B------:R-:W2:Y:S01]  /*1d8c0*/  LDL.LU.64 R100, [R1+0x720] ;  /* 0x0007200001647983 */ /* 0x000ea20000300a00 */
[----:B-1----:R-:W-:-:S05]  /*1d8d0*/  IMAD.MOV.U32 R76, RZ, RZ, R77 ;  /* 0x000000ffff4c7224 */ /* 0x002fca00078e004d */
[----:B------:R1:W-:Y:S04]  /*1d8e0*/  STL [R1+0x554], R76 ;  /* 0x0005544c01007387 */ /* 0x0003e80000100800 */
[----:B------:R1:W-:Y:S02]  /*1d8f0*/  STL [R1+0x560], R68 ;  /* 0x0005604401007387 */ /* 0x0003e40000100800 */
[----:B-1----:R-:W-:Y:S02]  /*1d900*/  IMAD.MOV.U32 R76, RZ, RZ, R69 ;  /* 0x000000ffff4c7224 */ /* 0x002fe400078e0045 */
        /* <DEDUP_REMOVED lines=8> */
[----:B---3--:R-:W3:Y:S04]  /*1d990*/  LDL.64 R82, [R1+0xa48] ;  /* 0x000a480001527983 */ /* 0x008ee80000100a00 */
[----:B------:R1:W-:Y:S04]  /*1d9a0*/  STL [R1+0x56c], R76 ;  /* 0x00056c4c01007387 */ /* 0x0003e80000100800 */
[----:B------:R1:W-:Y:S02]  /*1d9b0*/  STL [R1+0x578], R4 ;  /* 0x0005780401007387 */ /* 0x0003e40000100800 */
[----:B-1----:R-:W-:-:S02]  /*1d9c0*/  IMAD.MOV.U32 R76, RZ, RZ, R5 ;  /* 0x000000ffff4c7224 */ /* 0x002fc400078e0005 */
[----:B------:R-:W3:Y:S04]  /*1d9d0*/  LDL.LU.64 R4, [R1+0x6f0] ;  /* 0x0006f00001047983 */ /* 0x000ee80000300a00 */
[----:B------:R1:W-:Y:S04]  /*1d9e0*/  STL [R1+0x574], R76 ;  /* 0x0005744c01007387 */ /* 0x0003e80000100800 */
[----:B------:R1:W-:Y:S04]  /*1d9f0*/  STL [R1+0x580], R74 ;  /* 0x0005804a01007387 */ /* 0x0003e80000100800 */
[----:B-1----:R-:W3:Y:S01]  /*1da00*/  LDL.LU.64 R76, [R1+0x6e0] ;  /* 0x0006e000014c7983 */ /* 0x002ee20000300a00 */
[----:B------:R-:W-:-:S05]  /*1da10*/  IMAD.MOV.U32 R74, RZ, RZ, R75 ;  /* 0x000000ffff4a7224 */ /* 0x000fca00078e004b */
[----:B------:R1:W-:Y:S04]  /*1da20*/  STL [R1+0x57c], R74 ;  /* 0x00057c4a01007387 */ /* 0x0003e80000100800 */
[----:B------:R1:W-:Y:S02]  /*1da30*/  STL [R1+0x588], R6 ;  /* 0x0005880601007387 */ /* 0x0003e40000100800 */
[----:B-1----:R-:W-:Y:S02]  /*1da40*/  IMAD.MOV.U32 R74, RZ, RZ, R7 ;  /* 0x000000ffff4a7224 */ /* 0x002fe400078e0007 */
[----:B------:R-:W3:Y:S04]  /*1da50*/  LDL.LU.64 R6, [R1+0x6d8] ;  /* 0x0006d80001067983 */ /* 0x000ee80000300a00 */
[----:B------:R1:W-:Y:S04]  /*1da60*/  STL [R1+0x584], R74 ;  /* 0x0005844a01007387 */ /* 0x0003e80000100800 */
[----:B------:R4:W-:Y:S04]  /*1da70*/  STL [R1+0x590], R96 ;  /* 0x0005906001007387 */ /* 0x0009e80000100800 */
[----:B-1----:R-:W3:Y:S01]  /*1da80*/  LDL.LU.64 R74, [R1+0xa50] ;  /* 0x000a5000014a7983 */ /* 0x002ee20000300a00 */
[----:B------:R-:W-:-:S03]  /*1da90*/  IMAD.MOV.U32 R78, RZ, RZ, R97 ;  /* 0x000000ffff4e7224 */ /* 0x000fc600078e0061 */
[----:B----4-:R1:W-:Y:S04]  /*1daa0*/  STL [R1+0x598], R72 ;  /* 0x0005984801007387 */ /* 0x0103e80000100800 */
[----:B------:R-:W-:Y:S04]  /*1dab0*/  STL [R1+0x58c], R78 ;  /* 0x00058c4e01007387 */ /* 0x000fe80000100800 */
[----:B------:R-:W4:Y:S01]  /*1dac0*/  LDL.LU.64 R96, [R1+0x6c8] ;  /* 0x0006c80001607983 */ /* 0x000f220000300a00 */
[----:B-1----:R-:W-:-:S03]  /*1dad0*/  IMAD.MOV.U32 R72, RZ, RZ, R73 ;  /* 0x000000ffff487224 */ /* 0x002fc600078e0049 */
[----:B-----5:R1:W-:Y:S04]  /*1dae0*/  STL [R1+0x5a0], R70 ;  /* 0x0005a04601007387 */ /* 0x0203e80000100800 */
[----:B------:R5:W-:Y:S01]  /*1daf0*/  STL [R1+0x594], R72 ;  /* 0x0005944801007387 */ /* 0x000be20000100800 */
[----:B-1----:R-:W-:-:S03]  /*1db00*/  MOV R70, R71 ;  /* 0x0000004700467202 */ /* 0x002fc60000000f00 */
[----:B-----5:R-:W5:Y:S04]  /*1db10*/  LDL.LU.64 R72, [R1+0x6b8] ;  /* 0x0006b80001487983 */ /* 0x020f680000300a00 */
[----:B--2---:R-:W-:Y:S01]  /*1db20*/  STL [R1+0x5a8], R92 ;  /* 0x0005a85c01007387 */ /* 0x004fe20000100800 */
[----:B------:R-:W-:-:S03]  /*1db30*/  IMAD.MOV.U32 R78, RZ, RZ, R93 ;  /* 0x000000ffff4e7224 */ /* 0x000fc600078e005d */
[----:B------:R1:W-:Y:S04]  /*1db40*/  STL [R1+0x59c], R70 ;  /* 0x00059c4601007387 */ /* 0x0003e80000100800 */
[----:B-1----:R-:W2:Y:S04]  /*1db50*/  LDL.LU.64 R70, [R1+0x6a8] ;  /* 0x0006a80001467983 */ /* 0x002ea80000300a00 */
[----:B------:R-:W-:Y:S04]  /*1db60*/  STL [R1+0x5b0], R100 ;  /* 0x0005b06401007387 */ /* 0x000fe80000100800 */
[----:B------:R1:W-:Y:S04]  /*1db70*/  STL [R1+0x5a4], R78 ;  /* 0x0005a44e01007387 */ /* 0x0003e80000100800 */
[----:B------:R-:W2:Y:S01]  /*1db80*/  LDL.LU.64 R92, [R1+0xa58] ;  /* 0x000a5800015c7983 */ /* 0x000ea20000300a00 */
[----:B-1----:R-:W-:-:S03]  /*1db90*/  IMAD.MOV.U32 R78, RZ, RZ, R101 ;  /* 0x000000ffff4e7224 */ /* 0x002fc600078e0065 */
[----:B------:R-:W-:Y:S04]  /*1dba0*/  STL [R1+0x5b8], R68 ;  /* 0x0005b84401007387 */ /* 0x000fe80000100800 */
        /* <DEDUP_REMOVED lines=19> */
[----:B------:R-:W-:Y:S04]  /*1dce0*/  STL [R1+0x5d4], R78 ;  /* 0x0005d44e01007387 */ /* 0x000fe80000100800 */
[----:B------:R1:W-:Y:S02]  /*1dcf0*/  STL [R1+0x5e0], R6 ;  /* 0x0005e00601007387 */ /* 0x0003e40000100800 */
[----:B-1----:R-:W-:-:S02]  /*1dd00*/  IMAD.MOV.U32 R6, RZ, RZ, R7 ;  /* 0x000000ffff067224 */ /* 0x002fc400078e0007 */
[----:B------:R-:W-:Y:S04]  /*1dd10*/  STL [R1+0x5e8], R74 ;  /* 0x0005e84a01007387 */ /* 0x000fe80000100800 */
[----:B------:R1:W-:Y:S04]  /*1dd20*/  STL [R1+0x5dc], R6 ;  /* 0x0005dc0601007387 */ /* 0x0003e80000100800 */
[----:B-1----:R-:W3:Y:S01]  /*1dd30*/  LDL.LU.64 R6, [R1+0x660] ;  /* 0x0006600001067983 */ /* 0x002ee20000300a00 */
[----:B------:R-:W-:-:S03]  /*1dd40*/  IMAD.MOV.U32 R74, RZ, RZ, R75 ;  /* 0x000000ffff4a7224 */ /* 0x000fc600078e004b */
[----:B----4-:R-:W-:Y:S01]  /*1dd50*/  STL [R1+0x5f0], R96 ;  /* 0x0005f06001007387 */ /* 0x010fe20000100800 */
[----:B------:R-:W-:-:S03]  /*1dd60*/  IMAD.MOV.U32 R78, RZ, RZ, R97 ;  /* 0x000000ffff4e7224 */ /* 0x000fc600078e0061 */
[----:B------:R1:W-:Y:S04]  /*1dd70*/  STL [R1+0x5e4], R74 ;  /* 0x0005e44a01007387 */ /* 0x0003e80000100800 */
[----:B-1----:R-:W4:Y:S04]  /*1dd80*/  LDL.LU.64 R74, [R1+0x650] ;  /* 0x00065000014a7983 */ /* 0x002f280000300a00 */
[----:B-----5:R1:W-:Y:S04]  /*1dd90*/  STL [R1+0x5f8], R72 ;  /* 0x0005f84801007387 */ /* 0x0203e80000100800 */
[----:B------:R5:W-:Y:S01]  /*1dda0*/  STL [R1+0x5ec], R78 ;  /* 0x0005ec4e01007387 */ /* 0x000be20000100800 */
[----:B-1----:R-:W-:-:S03]  /*1ddb0*/  IMAD.MOV.U32 R72, RZ, RZ, R73 ;  /* 0x000000ffff487224 */ /* 0x002fc600078e0049 */
[----:B-----5:R-:W5:Y:S04]  /*1ddc0*/  LDL.LU.64 R78, [R1+0xa68] ;  /* 0x000a6800014e7983 */ /* 0x020f680000300a00 */
[----:B--2---:R1:W-:Y:S04]  /*1ddd0*/  STL [R1+0x600], R70 ;  /* 0x0006004601007387 */ /* 0x0043e80000100800 */
[----:B------:R2:W-:Y:S01]  /*1dde0*/  STL [R1+0x5f4], R72 ;  /* 0x0005f44801007387 */ /* 0x0005e20000100800 */
[----:B-1----:R-:W-:-:S03]  /*1ddf0*/  MOV R70, R71 ;  /* 0x0000004700467202 */ /* 0x002fc60000000f00 */
[----:B--2---:R-:W2:Y:S01]  /*1de00*/  LDL.LU.64 R72, [R1+0x780] ;  /* 0x0007800001487983 */ /* 0x004ea20000300a00 */
[----:B------:R-:W-:-:S03]  /*1de10*/  IMAD.MOV.U32 R84, RZ, RZ, R93 ;  /* 0x000000ffff547224 */ /* 0x000fc600078e005d */
[----:B------:R-:W-:Y:S04]  /*1de20*/  STL [R1+0x608], R92 ;  /* 0x0006085c01007387 */ /* 0x000fe80000100800 */
[----:B------:R1:W-:Y:S04]  /*1de30*/  STL [R1+0x5fc], R70 ;  /* 0x0005fc4601007387 */ /* 0x0003e80000100800 */
[----:B-1----:R-:W2:Y:S04]  /*1de40*/  LDL.LU.64 R70, [R1+0x788] ;  /* 0x0007880001467983 */ /* 0x002ea80000300a00 */
        /* <DEDUP_REMOVED lines=9> */
[----:B------:R-:W-:Y:S04]  /*1dee0*/  STL [R1+0x614], R84 ;  /* 0x0006145401007387 */ /* 0x000fe80000100800 */
[----:B---3--:R1:W-:Y:S04]  /*1def0*/  STL [R1+0x620], R82 ;  /* 0x0006205201007387 */ /* 0x0083e80000100800 */
[----:B------:R-:W3:Y:S01]  /*1df00*/  LDL.LU.64 R96, [R1+0x7a0] ;  /* 0x0007a00001607983 */ /* 0x000ee20000300a00 */
[----:B-1----:R-:W-:-:S03]  /*1df10*/  IMAD.MOV.U32 R82, RZ, RZ, R83 ;  /* 0x000000ffff527224 */ /* 0x002fc600078e0053 */
[----:B------:R1:W-:Y:S04]  /*1df20*/  STL [R1+0x628], R4 ;  /* 0x0006280401007387 */ /* 0x0003e80000100800 */
[----:B------:R1:W-:Y:S02]  /*1df30*/  STL [R1+0x61c], R82 ;  /* 0x00061c5201007387 */ /* 0x0003e40000100800 */
[----:B-1----:R-:W-:Y:S02]  /*1df40*/  IMAD.MOV.U32 R4, RZ, RZ, R5 ;  /* 0x000000ffff047224 */ /* 0x002fe400078e0005 */
[----:B------:R-:W3:Y:S04]  /*1df50*/  LDL.LU.64 R82, [R1+0x7a8] ;  /* 0x0007a80001527983 */ /* 0x000ee80000300a00 */
[----:B------:R-:W-:Y:S04]  /*1df60*/  STL [R1+0x630], R76 ;  /* 0x0006304c01007387 */ /* 0x000fe80000100800 */
[----:B------:R1:W-:Y:S04]  /*1df70*/  STL [R1+0x624], R4 ;  /* 0x0006240401007387 */ /* 0x0003e80000100800 */
[----:B-1----:R-:W3:Y:S01]  /*1df80*/  LDL.LU.64 R4, [R1+0x998] ;  /* 0x0009980001047983 */ /* 0x002ee20000300a00 */
[----:B------:R-:W-:-:S03]  /*1df90*/  MOV R76, R77 ;  /* 0x0000004d004c7202 */ /* 0x000fc60000000f00 */
[----:B------:R-:W3:Y:S04]  /*1dfa0*/  LDL.LU.64 R92, [R1+0x7b0] ;  /* 0x0007b000015c7983 */ /* 0x000ee80000300a00 */
[----:B------:R1:W-:Y:S04]  /*1dfb0*/  STL [R1+0x62c], R76 ;  /* 0x00062c4c01007387 */ /* 0x0003e80000100800 */
[----:B------:R1:W-:Y:S02]  /*1dfc0*/  STL [R1+0x638], R6 ;  /* 0x0006380601007387 */ /* 0x0003e40000100800 */
[----:B-1----:R-:W-:-:S02]  /*1dfd0*/  IMAD.MOV.U32 R76, RZ, RZ, R7 ;  /* 0x000000ffff4c7224 */ /* 0x002fc400078e0007 */
[----:B------:R-:W3:Y:S04]  /*1dfe0*/  LDL.LU.64 R6, [R1+0x7b8] ;  /* 0x0007b80001067983 */ /* 0x000ee80000300a00 */
[----:B------:R1:W-:Y:S04]  /*1dff0*/  STL [R1+0x634], R76 ;  /* 0x0006344c01007387 */ /* 0x0003e80000100800 */
[----:B----4-:R4:W-:Y:S04]  /*1e000*/  STL [R1+0x640], R74 ;  /* 0x0006404a01007387 */ /* 0x0109e80000100800 */
[----:B-1----:R-:W3:Y:S01]  /*1e010*/  LDL.LU.64 R76, [R1+0x7c0] ;  /* 0x0007c000014c7983 */ /* 0x002ee20000300a00 */
[----:B----4-:R-:W-:-:S05]  /*1e020*/  IMAD.MOV.U32 R74, RZ, RZ, R75 ;  /* 0x000000ffff4a7224 */ /* 0x010fca00078e004b */
[----:B------:R1:W-:Y:S04]  /*1e030*/  STL [R1+0x63c], R74 ;  /* 0x00063c4a01007387 */ /* 0x0003e80000100800 */
[----:B-----5:R4:W-:Y:S04]  /*1e040*/  STL [R1+0x648], R78 ;  /* 0x0006484e01007387 */ /* 0x0209e80000100800 */
[----:B-1----:R-:W5:Y:S01]  /*1e050*/  LDL.LU.64 R74, [R1+0x990] ;  /* 0x00099000014a7983 */ /* 0x002f620000300a00 */
[----:B----4-:R-:W-:-:S03]  /*1e060*/  IMAD.MOV.U32 R78, RZ, RZ, R79 ;  /* 0x000000ffff4e7224 */ /* 0x010fc600078e004f */
[----:B--2---:R-:W-:Y:S04]  /*1e070*/  STL [R1+0x650], R72 ;  /* 0x0006504801007387 */ /* 0x004fe80000100800 */
[----:B------:R1:W-:Y:S02]  /*1e080*/  STL [R1+0x644], R78 ;  /* 0x0006444e01007387 */ /* 0x0003e40000100800 */
[----:B-1----:R-:W-:Y:S02]  /*1e090*/  IMAD.MOV.U32 R78, RZ, RZ, R73 ;  /* 0x000000ffff4e7224 */ /* 0x002fe400078e0049 */
[----:B------:R-:W2:Y:S04]  /*1e0a0*/  LDL.LU.64 R72, [R1+0x7c8] ;  /* 0x0007c80001487983 */ /* 0x000ea80000300a00 */
[----:B------:R1:W-:Y:S04]  /*1e0b0*/  STL [R1+0x64c], R78 ;  /* 0x00064c4e01007387 */ /* 0x0003e80000100800 */
[----:B------:R4:W-:Y:S04]  /*1e0c0*/  STL [R1+0x658], R70 ;  /* 0x0006584601007387 */ /* 0x0009e80000100800 */
[----:B------:R-:W-:Y:S01]  /*1e0d0*/  STL [R1+0x660], R100 ;  /* 0x0006606401007387 */ /* 0x000fe20000100800 */
[----:B-1----:R-:W-:Y:S01]  /*1e0e0*/  MOV R78, R101 ;  /* 0x00000065004e7202 */ /* 0x002fe20000000f00 */
[----:B----4-:R-:W-:-:S05]  /*1e0f0*/  IMAD.MOV.U32 R70, RZ, RZ, R71 ;  /* 0x000000ffff467224 */ /* 0x010fca00078e0047 */
[----:B------:R1:W-:Y:S04]  /*1e100*/  STL [R1+0x654], R70 ;  /* 0x0006544601007387 */ /* 0x0003e80000100800 */
[----:B-1----:R-:W4:Y:S04]  /*1e110*/  LDL.LU.64 R70, [R1+0x7d0] ;  /* 0x0007d00001467983 */ /* 0x002f280000300a00 */
[----:B------:R-:W-:Y:S04]  /*1e120*/  STL [R1+0x668], R68 ;  /* 0x0006684401007387 */ /* 0x000fe80000100800 */
[----:B------:R1:W-:Y:S02]  /*1e130*/  STL [R1+0x65c], R78 ;  /* 0x00065c4e01007387 */ /* 0x0003e40000100800 */
[----:B-1----:R-:W-:-:S02]  /*1e140*/  IMAD.MOV.U32 R78, RZ, RZ, R69 ;  /* 0x000000ffff4e7224 */ /* 0x002fc400078e0045 */
[----:B------:R-:W4:Y:S04]  /*1e150*/  LDL.LU.64 R68, [R1+0x7d8] ;  /* 0x0007d80001447983 */ /* 0x000f280000300a00 */
[----:B------:R1:W-:Y:S04]  /*1e160*/  STL [R1+0x664], R78 ;  /* 0x0006644e01007387 */ /* 0x0003e80000100800 */
[----:B------:R3:W-:Y:S01]  /*1e170*/  STL [R1+0x670], R80 ;  /* 0x0006705001007387 */ /* 0x0007e20000100800 */
[----:B-1----:R-:W-:-:S03]  /*1e180*/  IMAD.MOV.U32 R78, RZ, RZ, R81 ;  /* 0x000000ffff4e7224 */ /* 0x002fc600078e0051 */
[----:B---3--:R-:W-:Y:S04]  /*1e190*/  STL [R1+0x678], R96 ;  /* 0x0006786001007387 */ /* 0x008fe80000100800 */
[----:B------:R1:W-:Y:S04]  /*1e1a0*/  STL [R1+0x66c], R78 ;  /* 0x00066c4e01007387 */ /* 0x0003e80000100800 */
[----:B------:R-:W3:Y:S01]  /*1e1b0*/  LDL.LU.64 R80, [R1+0xa80] ;  /* 0x000a800001507983 */ /* 0x000ee20000300a00 */
[----:B-1----:R-:W-:-:S03]  /*1e1c0*/  IMAD.MOV.U32 R78, RZ, RZ, R97 ;  /* 0x000000ffff4e7224 */ /* 0x002fc600078e0061 */
[----:B------:R-:W-:Y:S04]  /*1e1d0*/  STL [R1+0x680], R82 ;  /* 0x0006805201007387 */ /* 0x000fe80000100800 */
[----:B------:R1:W-:Y:S02]  /*1e1e0*/  STL [R1+0x674], R78 ;  /* 0x0006744e01007387 */ /* 0x0003e40000100800 */
[----:B-1----:R-:W-:Y:S02]  /*1e1f0*/  IMAD.MOV.U32 R78, RZ, RZ, R83 ;  /* 0x000000ffff4e7224 */ /* 0x002fe400078e0053 */
[----:B------:R-:W3:Y:S04]  /*1e200*/  LDL.LU.64 R82, [R1+0x7e0] ;  /* 0x0007e00001527983 */ /* 0x000ee80000300a00 */
[----:B------:R-:W-:Y:S04]  /*1e210*/  STL [R1+0x67c], R78 ;  /* 0x00067c4e01007387 */ /* 0x000fe80000100800 */
[----:B------:R1:W-:Y:S04]  /*1e220*/  STL [R1+0x688], R4 ;  /* 0x0006880401007387 */ /* 0x0003e80000100800 */
[----:B------:R-:W-:Y:S01]  /*1e230*/  STL [R1+0x690], R92 ;  /* 0x0006905c01007387 */ /* 0x000fe20000100800 */
[----:B-1----:R-:W-:Y:S01]  /*1e240*/  IMAD.MOV.U32 R4, RZ, RZ, R5 ;  /* 0x000000ffff047224 */ /* 0x002fe200078e0005 */
[----:B------:R-:W-:-:S04]  /*1e250*/  MOV R78, R93 ;  /* 0x0000005d004e7202 */ /* 0x000fc80000000f00 */
[----:B------:R1:W-:Y:S04]  /*1e260*/  STL [R1+0x684], R4 ;  /* 0x0006840401007387 */ /* 0x0003e80000100800 */
[----:B-1----:R-:W3:Y:S04]  /*1e270*/  LDL.LU.64 R4, [R1+0x7e8] ;  /* 0x0007e80001047983 */ /* 0x002ee80000300a00 */
[----:B------:R-:W-:Y:S04]  /*1e280*/  STL [R1+0x698], R6 ;  /* 0x0006980601007387 */ /* 0x000fe80000100800 */
[----:B------:R1:W-:Y:S02]  /*1e290*/  STL [R1+0x68c], R78 ;  /* 0x00068c4e01007387 */ /* 0x0003e40000100800 */
[----:B-1----:R-:W-:-:S02]  /*1e2a0*/  IMAD.MOV.U32 R78, RZ, RZ, R7 ;  /* 0x000000ffff4e7224 */ /* 0x002fc400078e0007 */
[----:B------:R-:W3:Y:S04]  /*1e2b0*/  LDL.LU.64 R6, [R1+0x7f0] ;  /* 0x0007f00001067983 */ /* 0x000ee80000300a00 */
[----:B------:R-:W-:Y:S04]  /*1e2c0*/  STL [R1+0x694], R78 ;  /* 0x0006944e01007387 */ /* 0x000fe80000100800 */
[----:B------:R1:W-:Y:S02]  /*1e2d0*/  STL [R1+0x6a0], R76 ;  /* 0x0006a04c01007387 */ /* 0x0003e40000100800 */
[----:B-1----:R-:W-:-:S02]  /*1e2e0*/  IMAD.MOV.U32 R76, RZ, RZ, R77 ;  /* 0x000000ffff4c7224 */ /* 0x002fc400078e004d */
[----:B-----5:R1:W-:Y:S04]  /*1e2f0*/  STL [R1+0x6a8], R74 ;  /* 0x0006a84a01007387 */ /* 0x0203e80000100800 */
[----:B------:R-:W-:Y:S04]  /*1e300*/  STL [R1+0x69c], R76 ;  /* 0x00069c4c01007387 */ /* 0x000fe80000100800 */
[----:B------:R-:W5:Y:S01]  /*1e310*/  LDL.LU.64 R112, [R1+0x978] ;  /* 0x0009780001707983 */ /* 0x000f620000300a00 */
[----:B-1----:R-:W-:-:S03]  /*1e320*/  IMAD.MOV.U32 R74, RZ, RZ, R75 ;  /* 0x000000ffff4a7224 */ /* 0x002fc600078e004b */
[----:B------:R-:W5:Y:S04]  /*1e330*/  LDL.LU.64 R108, [R1+0x7f8] ;  /* 0x0007f800016c7983 */ /* 0x000f680000300a00 */
[----:B------:R-:W-:Y:S04]  /*1e340*/  STL [R1+0x6a4], R74 ;  /* 0x0006a44a01007387 */ /* 0x000fe80000100800 */
[----:B--2---:R1:W-:Y:S04]  /*1e350*/  STL [R1+0x6b0], R72 ;  /* 0x0006b04801007387 */ /* 0x0043e80000100800 */
[----:B------:R-:W2:Y:S04]  /*1e360*/  LDL.LU.64 R104, [R1+0x800] ;  /* 0x0008000001687983 */ /* 0x000ea80000300a00 */
[----:B------:R-:W2:Y:S01]  /*1e370*/  LDL.LU.64 R78, [R1+0x808] ;  /* 0x00080800014e7983 */ /* 0x000ea20000300a00 */
[----:B-1----:R-:W-:-:S05]  /*1e380*/  IMAD.MOV.U32 R72, RZ, RZ, R73 ;  /* 0x000000ffff487224 */ /* 0x002fca00078e0049 */
[----:B------:R-:W-:Y:S04]  /*1e390*/  STL [R1+0x6ac], R72 ;  /* 0x0006ac4801007387 */ /* 0x000fe80000100800 */
[----:B----4-:R1:W-:Y:S04]  /*1e3a0*/  STL [R1+0x6b8], R70 ;  /* 0x0006b84601007387 */ /* 0x0103e80000100800 */
[----:B------:R-:W4:Y:S04]  /*1e3b0*/  LDL.LU.64 R100, [R1+0x970] ;  /* 0x0009700001647983 */ /* 0x000f280000300a00 */
[----:B------:R-:W4:Y:S01]  /*1e3c0*/  LDL.LU.64 R96, [R1+0x810] ;  /* 0x0008100001607983 */ /* 0x000f220000300a00 */
[----:B-1----:R-:W-:-:S05]  /*1e3d0*/  IMAD.MOV.U32 R70, RZ, RZ, R71 ;  /* 0x000000ffff467224 */ /* 0x002fca00078e0047 */
[----:B------:R-:W-:Y:S04]  /*1e3e0*/  STL [R1+0x6b4], R70 ;  /* 0x0006b44601007387 */ /* 0x000fe80000100800 */
[----:B------:R1:W-:Y:S04]  /*1e3f0*/  STL [R1+0x6c0], R68 ;  /* 0x0006c04401007387 */ /* 0x0003e80000100800 */
[----:B------:R-:W4:Y:S04]  /*1e400*/  LDL.LU.64 R92, [R1+0x818] ;  /* 0x00081800015c7983 */ /* 0x000f280000300a00 */
[----:B------:R-:W4:Y:S01]  /*1e410*/  LDL.LU.64 R76, [R1+0x820] ;  /* 0x00082000014c7983 */ /* 0x000f220000300a00 */
[----:B-1----:R-:W-:-:S05]  /*1e420*/  MOV R68, R69 ;  /* 0x0000004500447202 */ /* 0x002fca0000000f00 */
[----:B------:R1:W-:Y:S04]  /*1e430*/  STL [R1+0x6bc], R68 ;  /* 0x0006bc4401007387 */ /* 0x0003e80000100800 */
[----:B---3--:R3:W-:Y:S04]  /*1e440*/  STL [R1+0x6c8], R80 ;  /* 0x0006c85001007387 */ /* 0x0087e80000100800 */
[----:B------:R-:W4:Y:S01]  /*1e450*/  LDL.LU.64 R74, [R1+0x968] ;  /* 0x00096800014a7983 */ /* 0x000f220000300a00 */
[----:B-1----:R-:W-:-:S03]  /*1e460*/  IMAD.MOV.U32 R68, RZ, RZ, R81 ;  /* 0x000000ffff447224 */ /* 0x002fc600078e0051 */
[----:B------:R-:W4:Y:S04]  /*1e470*/  LDL.LU.64 R72, [R1+0x828] ;  /* 0x0008280001487983 */ /* 0x000f280000300a00 */
[----:B------:R1:W-:Y:S04]  /*1e480*/  STL [R1+0x6c4], R68 ;  /* 0x0006c44401007387 */ /* 0x0003e80000100800 */
[----:B------:R-:W-:Y:S01]  /*1e490*/  STL [R1+0x6d0], R82 ;  /* 0x0006d05201007387 */ /* 0x000fe20000100800 */
[----:B---3--:R-:W-:-:S03]  /*1e4a0*/  IMAD.MOV.U32 R80, RZ, RZ, R83 ;  /* 0x000000ffff507224 */ /* 0x008fc600078e0053 */
[----:B------:R-:W3:Y:S04]  /*1e4b0*/  LDL.LU.64 R70, [R1+0x830] ;  /* 0x0008300001467983 */ /* 0x000ee80000300a00 */
[----:B-1----:R-:W3:Y:S04]  /*1e4c0*/  LDL.LU.64 R68, [R1+0x838] ;  /* 0x0008380001447983 */ /* 0x002ee80000300a00 */
[----:B------:R1:W-:Y:S04]  /*1e4d0*/  STL [R1+0x6cc], R80 ;  /* 0x0006cc5001007387 */ /* 0x0003e80000100800 */
[----:B------:R1:W-:Y:S04]  /*1e4e0*/  STL [R1+0x6d8], R4 ;  /* 0x0006d80401007387 */ /* 0x0003e80000100800 */
[----:B-1----:R-:W3:Y:S04]  /*1e4f0*/  LDL.LU.64 R80, [R1+0x960] ;  /* 0x0009600001507983 */ /* 0x002ee80000300a00 */
[----:B------:R-:W3:Y:S01]  /*1e500*/  LDL.LU.64 R82, [R1+0x840] ;  /* 0x0008400001527983 */ /* 0x000ee20000300a00 */
[----:B------:R-:W-:-:S05]  /*1e510*/  IMAD.MOV.U32 R4, RZ, RZ, R5 ;  /* 0x000000ffff047224 */ /* 0x000fca00078e0005 */
[----:B------:R1:W-:Y:S04]  /*1e520*/  STL [R1+0x6d4], R4 ;  /* 0x0006d40401007387 */ /* 0x0003e80000100800 */
[----:B------:R1:W-:Y:S01]  /*1e530*/  STL [R1+0x6e0], R6 ;  /* 0x0006e00601007387 */ /* 0x0003e20000100800 */
[----:B------:R-:W-:-:S03]  /*1e540*/  IMAD.MOV.U32 R84, RZ, RZ, R7 ;  /* 0x000000ffff547224 */ /* 0x000fc600078e0007 */
[----:B-1----:R-:W3:Y:S04]  /*1e550*/  LDL.LU.64 R4, [R1+0x848] ;  /* 0x0008480001047983 */ /* 0x002ee80000300a00 */
[----:B------:R-:W3:Y:S04]  /*1e560*/  LDL.LU.64 R6, [R1+0x850] ;  /* 0x0008500001067983 */ /* 0x000ee80000300a00 */
[----:B------:R5:W-:Y:S02]  /*1e570*/  STL [R1+0x6dc], R84 ;  /* 0x0006dc5401007387 */ /* 0x000be40000100800 */
[----:B-----5:R-:W-:-:S02]  /*1e580*/  IMAD.MOV.U32 R84, RZ, RZ, R113 ;  /* 0x000000ffff547224 */ /* 0x020fc400078e0071 */
[----:B------:R-:W-:Y:S04]  /*1e590*/  STL [R1+0x6e8], R112 ;  /* 0x0006e87001007387 */ /* 0x000fe80000100800 */
[----:B------:R-:W-:Y:S04]  /*1e5a0*/  STL [R1+0x6f0], R108 ;  /* 0x0006f06c01007387 */ /* 0x000fe80000100800 */
[----:B------:R1:W-:Y:S02]  /*1e5b0*/  STL [R1+0x6e4], R84 ;  /* 0x0006e45401007387 */ /* 0x0003e40000100800 */
[----:B-1----:R-:W-:-:S02]  /*1e5c0*/  MOV R84, R109 ;  /* 0x0000006d00547202 */ /* 0x002fc40000000f00 */
[----:B--2---:R-:W-:Y:S04]  /*1e5d0*/  STL [R1+0x6f8], R104 ;  /* 0x0006f86801007387 */ /* 0x004fe80000100800 */
[----:B------:R1:W-:Y:S04]  /*1e5e0*/  STL [R1+0x6ec], R84 ;  /* 0x0006ec5401007387 */ /* 0x0003e80000100800 */
[----:B------:R2:W-:Y:S01]  /*1e5f0*/  STL [R1+0x700], R78 ;  /* 0x0007004e01007387 */ /* 0x0005e20000100800 */
[----:B-1----:R-:W-:Y:S02]  /*1e600*/  IMAD.MOV.U32 R84, RZ, RZ, R105 ;  /* 0x000000ffff547224 */ /* 0x002fe400078e0069 */
[----:B--2---:R-:W-:-:S03]  /*1e610*/  IMAD.MOV.U32 R78, RZ, RZ, R79 ;  /* 0x000000ffff4e7224 */ /* 0x004fc600078e004f */
[----:B------:R-:W-:Y:S04]  /*1e620*/  STL [R1+0x6f4], R84 ;  /* 0x0006f45401007387 */ /* 0x000fe80000100800 */
[----:B----4-:R-:W-:Y:S04]  /*1e630*/  STL [R1+0x708], R100 ;  /* 0x0007086401007387 */ /* 0x010fe80000100800 */
[----:B------:R1:W-:Y:S04]  /*1e640*/  STL [R1+0x6fc], R78 ;  /* 0x0006fc4e01007387 */ /* 0x0003e80000100800 */
[----:B------:R-:W-:Y:S01]  /*1e650*/  STL [R1+0x710], R96 ;  /* 0x0007106001007387 */ /* 0x000fe20000100800 */
[----:B-1----:R-:W-:-:S05]  /*1e660*/  IMAD.MOV.U32 R78, RZ, RZ, R101 ;  /* 0x000000ffff4e7224 */ /* 0x002fca00078e0065 */
[----:B------:R1:W-:Y:S04]  /*1e670*/  STL [R1+0x704], R78 ;  /* 0x0007044e01007387 */ /* 0x0003e80000100800 */
[----:B------:R-:W-:Y:S01]  /*1e680*/  STL [R1+0x718], R92 ;  /* 0x0007185c01007387 */ /* 0x000fe20000100800 */
[----:B-1----:R-:W-:-:S05]  /*1e690*/  IMAD.MOV.U32 R78, RZ, RZ, R97 ;  /* 0x000000ffff4e7224 */ /* 0x002fca00078e0061 */
[----:B------:R1:W-:Y:S04]  /*1e6a0*/  STL [R1+0x70c], R78 ;  /* 0x00070c4e01007387 */ /* 0x0003e80000100800 */
[----:B------:R2:W-:Y:S01]  /*1e6b0*/  STL [R1+0x720], R76 ;  /* 0x0007204c01007387 */ /* 0x0005e20000100800 */
[----:B-1----:R-:W-:Y:S01]  /*1e6c0*/  IMAD.MOV.U32 R78, RZ, RZ, R93 ;  /* 0x000000ffff4e7224 */ /* 0x002fe200078e005d */
[----:B--2---:R-:W-:-:S04]  /*1e6d0*/  MOV R76, R77 ;  /* 0x0000004d004c7202 */ /* 0x004fc80000000f00 */
[----:B------:R-:W-:Y:S04]  /*1e6e0*/  STL [R1+0x714], R78 ;  /* 0x0007144e01007387 */ /* 0x000fe80000100800 */
[----:B------:R1:W-:Y:S04]  /*1e6f0*/  STL [R1+0x728], R74 ;  /* 0x0007284a01007387 */ /* 0x0003e80000100800 */
[----:B------:R-:W-:Y:S04]  /*1e700*/  STL [R1+0x71c], R76 ;  /* 0x00071c4c01007387 */ /* 0x000fe80000100800 */
[----:B------:R2:W-:Y:S01]  /*1e710*/  STL [R1+0x730], R72 ;  /* 0x0007304801007387 */ /* 0x0005e20000100800 */
[----:B-1----:R-:W-:-:S05]  /*1e720*/  IMAD.MOV.U32 R74, RZ, RZ, R75 ;  /* 0x000000ffff4a7224 */ /* 0x002fca00078e004b */
[----:B------:R-:W-:Y:S01]  /*1e730*/  STL [R1+0x724], R74 ;  /* 0x0007244a01007387 */ /* 0x000fe20000100800 */
[----:B--2---:R-:W-:-:S03]  /*1e740*/  IMAD.MOV.U32 R72, RZ, RZ, R73 ;  /* 0x000000ffff487224 */ /* 0x004fc600078e0049 */
[----:B---3--:R1:W-:Y:S04]  /*1e750*/  STL [R1+0x738], R70 ;  /* 0x0007384601007387 */ /* 0x0083e80000100800 */
[----:B------:R-:W-:Y:S04]  /*1e760*/  STL [R1+0x72c], R72 ;  /* 0x00072c4801007387 */ /* 0x000fe80000100800 */
[----:B------:R2:W-:Y:S01]  /*1e770*/  STL [R1+0x740], R68 ;  /* 0x0007404401007387 */ /* 0x0005e20000100800 */
[----:B-1----:R-:W-:-:S05]  /*1e780*/  IMAD.MOV.U32 R70, RZ, RZ, R71 ;  /* 0x000000ffff467224 */ /* 0x002fca00078e0047 */
[----:B------:R-:W-:Y:S01]  /*1e790*/  STL [R1+0x734], R70 ;  /* 0x0007344601007387 */ /* 0x000fe20000100800 */
[----:B--2---:R-:W-:-:S03]  /*1e7a0*/  IMAD.MOV.U32 R68, RZ, RZ, R69 ;  /* 0x000000ffff447224 */ /* 0x004fc600078e0045 */
[----:B------:R-:W-:Y:S04]  /*1e7b0*/  STL [R1+0x748], R80 ;  /* 0x0007485001007387 */ /* 0x000fe80000100800 */
[----:B------:R1:W-:Y:S04]  /*1e7c0*/  STL [R1+0x73c], R68 ;  /* 0x00073c4401007387 */ /* 0x0003e80000100800 */
[----:B------:R-:W-:Y:S01]  /*1e7d0*/  STL [R1+0x750], R82 ;  /* 0x0007505201007387 */ /* 0x000fe20000100800 */
[----:B-1----:R-:W-:-:S05]  /*1e7e0*/  IMAD.MOV.U32 R68, RZ, RZ, R81 ;  /* 0x000000ffff447224 */ /* 0x002fca00078e0051 */
[----:B------:R1:W-:Y:S04]  /*1e7f0*/  STL [R1+0x744], R68 ;  /* 0x0007444401007387 */ /* 0x0003e80000100800 */
[----:B------:R2:W-:Y:S01]  /*1e800*/  STL [R1+0x758], R4 ;  /* 0x0007580401007387 */ /* 0x0005e20000100800 */
[----:B-1----:R-:W-:Y:S01]  /*1e810*/  MOV R68, R83 ;  /* 0x0000005300447202 */ /* 0x002fe20000000f00 */
[----:B--2---:R-:W-:-:S04]  /*1e820*/  IMAD.MOV.U32 R4, RZ, RZ, R5 ;  /* 0x000000ffff047224 */ /* 0x004fc800078e0005 */
[----:B------:R-:W-:Y:S04]  /*1e830*/  STL [R1+0x74c], R68 ;  /* 0x00074c4401007387 */ /* 0x000fe80000100800 */
[----:B------:R-:W-:Y:S04]  /*1e840*/  STL [R1+0x760], R6 ;  /* 0x0007600601007387 */ /* 0x000fe80000100800 */
[----:B------:R1:W-:Y:S04]  /*1e850*/  STL [R1+0x754], R4 ;  /* 0x0007540401007387 */ /* 0x0003e80000100800 */
[----:B------:R-:W-:Y:S01]  /*1e860*/  STL [R1+0x768], R18 ;  /* 0x0007681201007387 */ /* 0x000fe20000100800 */
[----:B-1----:R-:W-:-:S05]  /*1e870*/  IMAD.MOV.U32 R4, RZ, RZ, R7 ;  /* 0x000000ffff047224 */ /* 0x002fca00078e0007 */
        /* <DEDUP_REMOVED lines=11> */
[----:B-1----:R-:W-:-:S05]  /*1e930*/  MOV R4, R17 ;  /* 0x0000001100047202 */ /* 0x002fca0000000f00 */
        /* <DEDUP_REMOVED lines=200> */
[----:B-1----:R-:W-:Y:S01]  /*1f5c0*/  IMAD.MOV.U32 R4, RZ, RZ, R27 ;  /* 0x000000ffff047224 */ /* 0x002fe200078e001b */
[----:B------:R-:W-:-:S04]  /*1f5d0*/  SHF.R.S32.HI R2, RZ, 0x6, R2 ;  /* 0x00000006ff027819 */ /* 0x000fc80000011402 */
[----:B------:R1:W-:Y:S02]  /*1f5e0*/  STL [R1+0x994], R4 ;  /* 0x0009940401007387 */ /* 0x0003e40000100800 */
[----:B-1----:R-:W-:-:S05]  /*1f5f0*/  IMAD.MOV.U32 R4, RZ, RZ, R25 ;  /* 0x000000ffff047224 */ /* 0x002fca00078e0019 */
[----:B------:R1:W-:Y:S02]  /*1f600*/  STL [R1+0x99c], R4 ;  /* 0x00099c0401007387 */ /* 0x0003e40000100800 */
[----:B-1----:R-:W-:-:S05]  /*1f610*/  VIMNMX R4, PT, PT, R2, 0x2, !PT ;  /* 0x0000000202047848 */ /* 0x002fca0007fe0100 */
[----:B------:R-:W-:-:S05]  /*1f620*/  VIADD R5, R4, 0xfffffffe ;  /* 0xfffffffe04057836 */ /* 0x000fca0000000000 */
[----:B------:R1:W-:Y:S01]  /*1f630*/  STL [R1+0xa44], R5 ;  /* 0x000a440501007387 */ /* 0x0003e20000100800 */
[----:B------:R-:W-:Y:S02]  /*1f640*/  VIADD R2, R2, 0xfffffffc ;  /* 0xfffffffc02027836 */ /* 0x000fe40000000000 */
[----:B------:R-:W-:Y:S02]  /*1f650*/  HFMA2 R2, -RZ, RZ, 0, 0 ;  /* 0x00000000ff027431 */ /* 0x000fe400000001ff */
[----:B------:R-:W-:Y:S01]  /*1f660*/  IMAD.MOV.U32 R4, RZ, RZ, RZ ;  /* 0x000000ffff047224 */ /* 0x000fe200078e00ff */
[----:B------:R-:W-:Y:S01]  /*1f670*/  UMOV UR17, 0x1 ;  /* 0x0000000100117882 */ /* 0x000fe20000000000 */
[----:B------:R-:W-:Y:S01]  /*1f680*/  UMOV UR18, 0x3 ;  /* 0x0000000300127882 */ /* 0x000fe20000000000 */
[----:B------:R-:W-:Y:S01]  /*1f690*/  UMOV UR5, URZ ;  /* 0x000000ff00057c82 */ /* 0x000fe20008000000 */
[----:B------:R-:W-:Y:S01]  /*1f6a0*/  UMOV UR6, URZ ;  /* 0x000000ff00067c82 */ /* 0x000fe20008000000 */
[----:B-1----:R-:W-:-:S05]  /*1f6b0*/  UMOV UR9, URZ ;  /* 0x000000ff00097c82 */ /* 0x002fca0008000000 */
.L_x_12:
[----:B------:R-:W-:Y:S01]  /*1f6c0*/  IMAD.U32 R4, R4, -0x80000000, RZ ;  /* 0x8000000004047824 */ /* 0x000fe200078e00ff */
[----:B------:R-:W-:-:S03]  /*1f6d0*/  UIADD3 UR6, UPT, UPT, UR6, 0x1, URZ ;  /* 0x0000000106067890 */ /* 0x000fc6000fffe0ff */
[----:B------:R-:W1:Y:S01]  /*1f6e0*/  SYNCS.PHASECHK.TRANS64.TRYWAIT P3, [UR8], R4 ;  /* 0x00000004ff0075a7 */ /* 0x000e620008061108 */
[----:B------:R-:W-:-:S04]  /*1f6f0*/  UISETP.GT.AND UP1, UPT, UR6, 0x2, UPT ;  /* 0x000000020600788c */ /* 0x000fc8000bf24270 */
[----:B------:R-:W-:-:S04]  /*1f700*/  USEL UR6, UR6, URZ, !UP1 ;  /* 0x000000ff06067287 */ /* 0x000fc8000c800000 */
[----:B------:R-:W-:Y:S01]  /*1f710*/  ULEA UR19, UR6, UR7, 0x11 ;  /* 0x0000000706137291 */ /* 0x000fe2000f8e88ff */
[----:B-1----:R-:W-:Y:S11]  /*1f720*/  @!P3 BRA `(.L_x_10) ;  /* 0x0000012c00d8b947 */ /* 0x002ff60003800000 */
.L_x_18:
[----:B------:R-:W-:-:S04]  /*1f730*/  DEPBAR.LE SB0, 0x4 ;  /* 0x000081000000791a */ /* 0x000fc80000000000 */
[----:B------:R-:W-:Y:S06]  /*1f740*/  BAR.SYNC.DEFER_BLOCKING 0x0 ;  /* 0x0000000000007b1d */ /* 0x000fec0000010000 */
[----:B------:R-:W-:Y:S04]  /*1f750*/  STL [R1+0xbbc], R252 ;  /* 0x000bbcfc01007387 */ /* 0x000fe80000100800 */
[----:B------:R-:W-:Y:S04]  /*1f760*/  STL [R1+0xbb8], R2 ;  /* 0x000bb80201007387 */ /* 0x000fe80000100800 */
[----:B------:R-:W1:Y:S04]  /*1f770*/  LDSM.16.M88.4 R48, [R0+UR19+0x15000] ;  /* 0x015000130030783b */ /* 0x000e680008000200 */
[----:B------:R-:W2:Y:S04]  /*1f780*/  LDSM.16.M88.4 R136, [R0+UR19+0x17000] ;  /* 0x017000130088783b */ /* 0x000ea80008000200 */
[----:B------:R-:W-:Y:S04]  /*1f790*/  LDSM.16.M88.4 R8, [R0+UR19+0x1800] ;  /* 0x001800130008783b */ /* 0x000fe80008000200 */
[----:B------:R-:W3:Y:S04]  /*1f7a0*/  LDSM.16.M88.4 R12, [R0+UR19+0x3000] ;  /* 0x00300013000c783b */ /* 0x000ee80008000200 */
[----:B------:R-:W4:Y:S04]  /*1f7b0*/  LDSM.16.M88.4 R16, [R0+UR19+0x5000] ;  /* 0x005000130010783b */ /* 0x000f280008000200 */
[----:B------:R-:W4:Y:S04]  /*1f7c0*/  LDSM.16.M88.4 R96, [R0+UR19+0xd800] ;  /* 0x00d800130060783b */ /* 0x000f280008000200 */
[----:B------:R-:W4:Y:S04]  /*1f7d0*/  LDSM.16.M88.4 R168, [R0+UR19+0x1a000] ;  /* 0x01a0001300a8783b */ /* 0x000f280008000200 */
[----:B------:R-:W4:Y:S04]  /*1f7e0*/  LDSM.16.M88.4 R92, [R0+UR19+0xb800] ;  /* 0x00b80013005c783b */ /* 0x000f280008000200 */
[----:B------:R-:W4:Y:S04]  /*1f7f0*/  LDSM.16.M88.4 R88, [R0+UR19+0x9800] ;  /* 0x009800130058783b */ /* 0x000f280008000200 */
[----:B------:R-:W4:Y:S04]  /*1f800*/  LDSM.16.M88.4 R84, [R0+UR19+0x7800] ;  /* 0x007800130054783b */ /* 0x000f280008000200 */
[----:B-1----:R-:W-:Y:S01]  /*1f810*/  STL [R1+0x4], R49 ;  /* 0x0000043101007387 */ /* 0x002fe20000100800 */
[----:B------:R-:W-:-:S02]  /*1f820*/  IMAD.MOV.U32 R178, RZ, RZ, R48 ;  /* 0x000000ffffb27224 */ /* 0x000fc400078e0030 */
[----:B------:R-:W-:Y:S01]  /*1f830*/  IMAD.MOV.U32 R69, RZ, RZ, R50 ;  /* 0x000000ffff457224 */ /* 0x000fe200078e0032 */
[----:B--2---:R-:W-:Y:S01]  /*1f840*/  STL [R1+0x44], R137 ;  /* 0x0000448901007387 */ /* 0x004fe20000100800 */
[----:B------:R-:W-:Y:S02]  /*1f850*/  IMAD.MOV.U32 R182, RZ, RZ, R136 ;  /* 0x000000ffffb67224 */ /* 0x000fe400078e0088 */
[----:B------:R-:W-:Y:S01]  /*1f860*/  IMAD.MOV.U32 R68, RZ, RZ, R51 ;  /* 0x000000ffff447224 */ /* 0x000fe200078e0033 */
[----:B------:R-:W-:Y:S04]  /*1f870*/  STL.64 [R1+0x48], R138 ;  /* 0x0000488a01007387 */ /* 0x000fe80000100a00 */
[----:B------:R-:W1:Y:S01]  /*1f880*/  LDSM.16.M88.4 R136, [R0+UR19+0x17800] ;  /* 0x017800130088783b */ /* 0x000e620008000200 */
[----:B---3--:R-:W-:-:S02]  /*1f890*/  IMAD.MOV.U32 R142, RZ, RZ, R12 ;  /* 0x000000ffff8e7224 */ /* 0x008fc400078e000c */
[----:B----4-:R-:W-:Y:S01]  /*1f8a0*/  IMAD.MOV.U32 R146, RZ, RZ, R16 ;  /* 0x000000ffff927224 */ /* 0x010fe200078e0010 */
[----:B------:R-:W2:Y:S01]  /*1f8b0*/  LDSM.16.M88.4 R80, [R0+UR19+0x5800] ;  /* 0x005800130050783b */ /* 0x000ea20008000200 */
[----:B------:R-:W-:-:S03]  /*1f8c0*/  IMAD.MOV.U32 R163, RZ, RZ, R96 ;  /* 0x000000ffffa37224 */ /* 0x000fc600078e0060 */
[----:B------:R-:W3:Y:S01]  /*1f8d0*/  LDSM.16.M88.4 R124, [R0+UR19+0xe000] ;  /* 0x00e00013007c783b */ /* 0x000ee20008000200 */
[----:B------:R-:W-:Y:S01]  /*1f8e0*/  MOV R96, R168 ;  /* 0x000000a800607202 */ /* 0x000fe20000000f00 */
[----:B------:R-:W-:Y:S02]  /*1f8f0*/  IMAD.MOV.U32 R16, RZ, RZ, R170 ;  /* 0x000000ffff107224 */ /* 0x000fe400078e00aa */
[----:B------:R-:W4:Y:S01]  /*1f900*/  LDSM.16.M88.4 R76, [R0+UR19+0x3800] ;  /* 0x00380013004c783b */ /* 0x000f220008000200 */
[----:B------:R-:W-:Y:S02]  /*1f910*/  IMAD.MOV.U32 R12, RZ, RZ, R171 ;  /* 0x000000ffff0c7224 */ /* 0x000fe400078e00ab */
[----:B------:R-:W-:Y:S01]  /*1f920*/  IMAD.MOV.U32 R159, RZ, RZ, R92 ;  /* 0x000000ffff9f7224 */ /* 0x000fe200078e005c */
[----:B------:R-:W4:Y:S01]  /*1f930*/  LDSM.16.M88.4 R72, [R0+UR19+0x2000] ;  /* 0x002000130048783b */ /* 0x000f220008000200 */
[----:B------:R-:W-:Y:S01]  /*1f940*/  IMAD.MOV.U32 R188, RZ, RZ, R96 ;  /* 0x000000ffffbc7224 */ /* 0x000fe200078e0060 */
[----:B------:R-:W-:-:S02]  /*1f950*/  MOV R155, R88 ;  /* 0x00000058009b7202 */ /* 0x000fc40000000f00 */
[----:B------:R-:W-:Y:S01]  /*1f960*/  LDSM.16.M88.4 R4, [R0+UR19] ;  /* 0x000000130004783b */ /* 0x000fe20008000200 */
[----:B------:R-:W-:-:S03]  /*1f970*/  IMAD.MOV.U32 R151, RZ, RZ, R84 ;  /* 0x000000ffff977224 */ /* 0x000fc600078e0054 */
[----:B------:R-:W-:Y:S04]  /*1f980*/  LDSM.16.M88.4 R132, [R0+UR19+0x800] ;  /* 0x000800130084783b */ /* 0x000fe80008000200 */
[----:B------:R-:W4:Y:S04]  /*1f990*/  LDSM.16.M88.4 R244, [R0+UR19+0x2800] ;  /* 0x0028001300f4783b */ /* 0x000f280008000200 */
[----:B------:R-:W4:Y:S04]  /*1f9a0*/  LDSM.16.M88.4 R36, [R0+UR19+0xf000] ;  /* 0x00f000130024783b */ /* 0x000f280008000200 */
[----:B------:R-:W-:Y:S01]  /*1f9b0*/  LDSM.16.M88.4 R240, [R0+UR19+0x1000] ;  /* 0x0010001300f0783b */ /* 0x000fe20008000200 */
[----:B-1----:R-:W-:-:S03]  /*1f9c0*/  MOV R183, R136 ;  /* 0x0000008800b77202 */ /* 0x002fc60000000f00 */
[----:B------:R-:W-:Y:S01]  /*1f9d0*/  STL [R1+0x34], R137 ;  /* 0x0000348901007387 */ /* 0x000fe20000100800 */
[----:B--2---:R-:W-:-:S03]  /*1f9e0*/  IMAD.MOV.U32 R147, RZ, RZ, R80 ;  /* 0x000000ffff937224 */ /* 0x004fc600078e0050 */
[----:B------:R-:W-:Y:S01]  /*1f9f0*/  STL.64 [R1+0x38], R138 ;  /* 0x0000388a01007387 */ /* 0x000fe20000100a00 */
[----:B---3--:R-:W-:-:S03]  /*1fa00*/  IMAD.MOV.U32 R164, RZ, RZ, R124 ;  /* 0x000000ffffa47224 */ /* 0x008fc600078e007c */
[----:B------:R-:W1:Y:S01]  /*1fa10*/  LDSM.16.M88.4 R136, [R0+UR19+0x18000] ;  /* 0x018000130088783b */ /* 0x000e620008000200 */
[----:B------:R-:W-:Y:S01]  /*1fa20*/  IMAD.MOV.U32 R96, RZ, RZ, R126 ;  /* 0x000000ffff607224 */ /* 0x000fe200078e007e */
[----:B----4-:R-:W-:Y:S02]  /*1fa30*/  MOV R143, R76 ;  /* 0x0000004c008f7202 */ /* 0x010fe40000000f00 */
[----:B------:R-:W2:Y:S01]  /*1fa40*/  LDSM.16.M88.4 R236, [R0+UR19+0x4800] ;  /* 0x0048001300ec783b */ /* 0x000ea20008000200 */
[----:B------:R-:W-:-:S03]  /*1fa50*/  IMAD.MOV.U32 R140, RZ, RZ, R72 ;  /* 0x000000ffff8c7224 */ /* 0x000fc600078e0048 */
[----:B------:R-:W3:Y:S04]  /*1fa60*/  LDSM.16.M88.4 R32, [R0+UR19+0xd000] ;  /* 0x00d000130020783b */ /* 0x000ee80008000200 */
[----:B------:R-:W4:Y:S04]  /*1fa70*/  LDSM.16.M88.4 R128, [R0+UR19+0xe800] ;  /* 0x00e800130080783b */ /* 0x000f280008000200 */
[----:B------:R-:W4:Y:S01]  /*1fa80*/  LDSM.16.M88.4 R232, [R0+UR19+0x4000] ;  /* 0x0040001300e8783b */ /* 0x000f220008000200 */
[----:B------:R-:W-:-:S03]  /*1fa90*/  IMAD.MOV.U32 R141, RZ, RZ, R244 ;  /* 0x000000ffff8d7224 */ /* 0x000fc600078e00f4 */
[----:B------:R-:W4:Y:S01]  /*1faa0*/  LDSM.16.M88.4 R224, [R0+UR19+0x6000] ;  /* 0x0060001300e0783b */ /* 0x000f220008000200 */
[----:B------:R-:W-:-:S03]  /*1fab0*/  IMAD.MOV.U32 R166, RZ, RZ, R36 ;  /* 0x000000ffffa67224 */ /* 0x000fc600078e0024 */
[----:B------:R-:W4:Y:S04]  /*1fac0*/  LDSM.16.M88.4 R228, [R0+UR19+0x6800] ;  /* 0x0068001300e4783b */ /* 0x000f280008000200 */
[----:B------:R-:W4:Y:S04]  /*1fad0*/  LDSM.16.M88.4 R28, [R0+UR19+0xb000] ;  /* 0x00b00013001c783b */ /* 0x000f280008000200 */
[----:B------:R-:W4:Y:S04]  /*1fae0*/  LDSM.16.M88.4 R216, [R0+UR19+0x8000] ;  /* 0x0080001300d8783b */ /* 0x000f280008000200 */
[----:B------:R-:W4:Y:S01]  /*1faf0*/  LDSM.16.M88.4 R220, [R0+UR19+0x8800] ;  /* 0x0088001300dc783b */ /* 0x000f220008000200 */
[----:B-1----:R-:W-:-:S03]  /*1fb00*/  IMAD.MOV.U32 R184, RZ, RZ, R136 ;  /* 0x000000ffffb87224 */ /* 0x002fc600078e0088 */
[----:B------:R-:W-:Y:S01]  /*1fb10*/  STL [R1+0x24], R137 ;  /* 0x0000248901007387 */ /* 0x000fe20000100800 */
[----:B------:R-:W-:Y:S02]  /*1fb20*/  IMAD.MOV.U32 R71, RZ, RZ, R138 ;  /* 0x000000ffff477224 */ /* 0x000fe400078e008a */
[----:B------:R-:W-:Y:S01]  /*1fb30*/  IMAD.MOV.U32 R70, RZ, RZ, R139 ;  /* 0x000000ffff467224 */ /* 0x000fe200078e008b */
[----:B------:R-:W1:Y:S01]  /*1fb40*/  LDSM.16.M88.4 R24, [R0+UR19+0x9000] ;  /* 0x009000130018783b */ /* 0x000e620008000200 */
[----:B--2---:R-:W-:-:S03]  /*1fb50*/  IMAD.MOV.U32 R145, RZ, RZ, R236 ;  /* 0x000000ffff917224 */ /* 0x004fc600078e00ec */
[----:B------:R-:W2:Y:S01]  /*1fb60*/  LDSM.16.M88.4 R136, [R0+UR19+0x18800] ;  /* 0x018800130088783b */ /* 0x000ea20008000200 */
[----:B---3--:R-:W-:Y:S02]  /*1fb70*/  IMAD.MOV.U32 R162, RZ, RZ, R32 ;  /* 0x000000ffffa27224 */ /* 0x008fe400078e0020 */
[----:B----4-:R-:W-:Y:S01]  /*1fb80*/  IMAD.MOV.U32 R165, RZ, RZ, R128 ;  /* 0x000000ffffa57224 */ /* 0x010fe200078e0080 */
[----:B------:R-:W3:Y:S01]  /*1fb90*/  LDSM.16.M88.4 R212, [R0+UR19+0xa800] ;  /* 0x00a8001300d4783b */ /* 0x000ee20008000200 */
[----:B------:R-:W-:-:S03]  /*1fba0*/  IMAD.MOV.U32 R144, RZ, RZ, R232 ;  /* 0x000000ffff907224 */ /* 0x000fc600078e00e8 */
[----:B------:R-:W4:Y:S01]  /*1fbb0*/  LDSM.16.M88.4 R20, [R0+UR19+0x7000] ;  /* 0x007000130014783b */ /* 0x000f220008000200 */
[----:B------:R-:W-:-:S03]  /*1fbc0*/  IMAD.MOV.U32 R148, RZ, RZ, R224 ;  /* 0x000000ffff947224 */ /* 0x000fc600078e00e0 */
[----:B------:R-:W4:Y:S01]  /*1fbd0*/  LDSM.16.M88.4 R208, [R0+UR19+0xa000] ;  /* 0x00a0001300d0783b */ /* 0x000f220008000200 */
[----:B------:R-:W-:-:S03]  /*1fbe0*/  MOV R149, R228 ;  /* 0x000000e400957202 */ /* 0x000fc60000000f00 */
[----:B------:R-:W4:Y:S01]  /*1fbf0*/  LDSM.16.M88.4 R200, [R0+UR19+0xc000] ;  /* 0x00c0001300c8783b */ /* 0x000f220008000200 */
[----:B------:R-:W-:-:S03]  /*1fc00*/  IMAD.MOV.U32 R158, RZ, RZ, R28 ;  /* 0x000000ffff9e7224 */ /* 0x000fc600078e001c */
[----:B------:R-:W4:Y:S01]  /*1fc10*/  LDSM.16.M88.4 R204, [R0+UR19+0xc800] ;  /* 0x00c8001300cc783b */ /* 0x000f220008000200 */
[----:B------:R-:W-:-:S03]  /*1fc20*/  IMAD.MOV.U32 R152, RZ, RZ, R216 ;  /* 0x000000ffff987224 */ /* 0x000fc600078e00d8 */
[----:B------:R-:W4:Y:S01]  /*1fc30*/  LDSM.16.M88.4 R44, [R0+UR19+0x13000] ;  /* 0x01300013002c783b */ /* 0x000f220008000200 */
[----:B------:R-:W-:-:S03]  /*1fc40*/  IMAD.MOV.U32 R153, RZ, RZ, R220 ;  /* 0x000000ffff997224 */ /* 0x000fc600078e00dc */
[----:B------:R-:W4:Y:S04]  /*1fc50*/  LDSM.16.M88.4 R100, [R0+UR19+0xf800] ;  /* 0x00f800130064783b */ /* 0x000f280008000200 */
[----:B------:R-:W4:Y:S01]  /*1fc60*/  LDSM.16.M88.4 R116, [R0+UR19+0x10000] ;  /* 0x010000130074783b */ /* 0x000f220008000200 */
[----:B-1----:R-:W-:-:S03]  /*1fc70*/  IMAD.MOV.U32 R154, RZ, RZ, R24 ;  /* 0x000000ffff9a7224 */ /* 0x002fc600078e0018 */
[----:B------:R-:W-:Y:S01]  /*1fc80*/  LDSM.16.M88.4 R120, [R0+UR19+0x10800] ;  /* 0x010800130078783b */ /* 0x000fe20008000200 */
[----:B--2---:R-:W-:-:S03]  /*1fc90*/  IMAD.MOV.U32 R185, RZ, RZ, R136 ;  /* 0x000000ffffb97224 */ /* 0x004fc600078e0088 */
[----:B------:R-:W-:Y:S04]  /*1fca0*/  STL [R1+0x14], R137 ;  /* 0x0000148901007387 */ /* 0x000fe80000100800 */
[----:B------:R-:W-:Y:S01]  /*1fcb0*/  STL.64 [R1+0x18], R138 ;  /* 0x0000188a01007387 */ /* 0x000fe20000100a00 */
[----:B---3--:R-:W-:-:S03]  /*1fcc0*/  IMAD.MOV.U32 R157, RZ, RZ, R212 ;  /* 0x000000ffff9d7224 */ /* 0x008fc600078e00d4 */
[----:B------:R-:W1:Y:S01]  /*1fcd0*/  LDSM.16.M88.4 R136, [R0+UR19+0x19000] ;  /* 0x019000130088783b */ /* 0x000e620008000200 */
[----:B----4-:R-:W-:-:S03]  /*1fce0*/  IMAD.MOV.U32 R150, RZ, RZ, R20 ;  /* 0x000000ffff967224 */ /* 0x010fc600078e0014 */
[----:B------:R-:W-:Y:S01]  /*1fcf0*/  LDSM.16.M88.4 R40, [R0+UR19+0x11000] ;  /* 0x011000130028783b */ /* 0x000fe20008000200 */
[----:B------:R-:W-:-:S03]  /*1fd00*/  IMAD.MOV.U32 R156, RZ, RZ, R208 ;  /* 0x000000ffff9c7224 */ /* 0x000fc600078e00d0 */
[----:B------:R-:W-:Y:S01]  /*1fd10*/  LDSM.16.M88.4 R104, [R0+UR19+0x11800] ;  /* 0x011800130068783b */ /* 0x000fe20008000200 */
[----:B------:R-:W-:-:S03]  /*1fd20*/  IMAD.MOV.U32 R160, RZ, RZ, R200 ;  /* 0x000000ffffa07224 */ /* 0x000fc600078e00c8 */
[----:B------:R-:W2:Y:S01]  /*1fd30*/  LDSM.16.M88.4 R108, [R0+UR19+0x12000] ;  /* 0x01200013006c783b */ /* 0x000ea20008000200 */
[----:B------:R-:W-:-:S03]  /*1fd40*/  MOV R161, R204 ;  /* 0x000000cc00a17202 */ /* 0x000fc60000000f00 */
[----:B------:R-:W3:Y:S01]  /*1fd50*/  LDSM.16.M88.4 R112, [R0+UR19+0x12800] ;  /* 0x012800130070783b */ /* 0x000ee20008000200 */
[----:B------:R-:W-:-:S03]  /*1fd60*/  IMAD.MOV.U32 R174, RZ, RZ, R44 ;  /* 0x000000ffffae7224 */ /* 0x000fc600078e002c */
[----:B------:R-:W4:Y:S01]  /*1fd70*/  LDSM.16.M88.4 R56, [R0+UR19+0x13800] ;  /* 0x013800130038783b */ /* 0x000f220008000200 */
[----:B------:R-:W-:-:S03]  /*1fd80*/  IMAD.MOV.U32 R167, RZ, RZ, R100 ;  /* 0x000000ffffa77224 */ /* 0x000fc600078e0064 */
[----:B------:R-:W4:Y:S01]  /*1fd90*/  LDSM.16.M88.4 R60, [R0+UR19+0x14000] ;  /* 0x01400013003c783b */ /* 0x000f220008000200 */
[----:B------:R-:W-:-:S03]  /*1fda0*/  MOV R100, R118 ;  /* 0x0000007600647202 */ /* 0x000fc60000000f00 */
[----:B------:R-:W4:Y:S04]  /*1fdb0*/  LDSM.16.M88.4 R64, [R0+UR19+0x14800] ;  /* 0x014800130040783b */ /* 0x000f280008000200 */
[----:B------:R-:W4:Y:S04]  /*1fdc0*/  LDSM.16.M88.4 R248, [R0+UR19+0x15800] ;  /* 0x0158001300f8783b */ /* 0x000f280008000200 */
[----:B------:R-:W4:Y:S04]  /*1fdd0*/  LDSM.16.M88.4 R48, [R0+UR19+0x16000] ;  /* 0x016000130030783b */ /* 0x000f280008000200 */
[----:B-1----:R-:W-:Y:S01]  /*1fde0*/  STL [R1+0x84], R137 ;  /* 0x0000848901007387 */ /* 0x002fe20000100800 */
[----:B------:R-:W-:-:S03]  /*1fdf0*/  IMAD.MOV.U32 R186, RZ, RZ, R136 ;  /* 0x000000ffffba7224 */ /* 0x000fc600078e0088 */
[----:B------:R-:W-:Y:S04]  /*1fe00*/  STL.64 [R1+0x88], R138 ;  /* 0x0000888a01007387 */ /* 0x000fe80000100a00 */
[----:B------:R-:W1:Y:S04]  /*1fe10*/  LDSM.16.M88.4 R136, [R0+UR19+0x19800] ;  /* 0x019800130088783b */ /* 0x000e680008000200 */
[----:B------:R-:W1:Y:S01]  /*1fe20*/  LDSM.16.M88.4 R52, [R0+UR19+0x16800] ;  /* 0x016800130034783b */ /* 0x000e620008000200 */
[----:B--2---:R-:W-:Y:S02]  /*1fe30*/  IMAD.MOV.U32 R172, RZ, RZ, R108 ;  /* 0x000000ffffac7224 */ /* 0x004fe400078e006c */
[----:B---3--:R-:W-:-:S02]  /*1fe40*/  IMAD.MOV.U32 R173, RZ, RZ, R112 ;  /* 0x000000ffffad7224 */ /* 0x008fc400078e0070 */
[----:B------:R-:W-:Y:S01]  /*1fe50*/  IMAD.MOV.U32 R112, RZ, RZ, R68 ;  /* 0x000000ffff707224 */ /* 0x000fe200078e0044 */
[----:B------:R-:W-:Y:S01]  /*1fe60*/  UIADD3 UR5, UPT, UPT, UR5, 0x1, URZ ;  /* 0x0000000105057890 */ /* 0x000fe2000fffe0ff */
[----:B----4-:R-:W-:Y:S01]  /*1fe70*/  IMAD.MOV.U32 R175, RZ, RZ, R56 ;  /* 0x000000ffffaf7224 */ /* 0x010fe200078e0038 */
[----:B------:R-:W-:Y:S01]  /*1fe80*/  MOV R68, R6 ;  /* 0x0000000600447202 */ /* 0x000fe20000000f00 */
[----:B------:R-:W-:Y:S02]  /*1fe90*/  IMAD.MOV.U32 R56, RZ, RZ, R12 ;  /* 0x000000ffff387224 */ /* 0x000fe400078e000c */
        /* <DEDUP_REMOVED lines=10> */
[----:B------:R-:W-:Y:S01]  /*1ff40*/  IMAD.MOV.U32 R134, RZ, RZ, R241 ;  /* 0x000000ffff867224 */ /* 0x000fe200078e00f1 */
[----:B-1----:R-:W-:Y:S01]  /*1ff50*/  MOV R3, R139 ;  /* 0x0000008b00037202 */ /* 0x002fe20000000f00 */
[----:B------:R-:W-:Y:S01]  /*1ff60*/  IMAD.MOV.U32 R139, RZ, RZ, R8 ;  /* 0x000000ffff8b7224 */ /* 0x000fe200078e0008 */
[----:B------:R1:W-:Y:S01]  /*1ff70*/  STL [R1+0x74], R137 ;  /* 0x0000748901007387 */ /* 0x0003e20000100800 */
[----:B------:R-:W-:-:S02]  /*1ff80*/  IMAD.MOV.U32 R8, RZ, RZ, R169 ;  /* 0x000000ffff087224 */ /* 0x000fc400078e00a9 */
[----:B------:R-:W-:Y:S01]  /*1ff90*/  IMAD.MOV.U32 R2, RZ, RZ, R138 ;  /* 0x000000ffff027224 */ /* 0x000fe200078e008a */
[----:B------:R-:W2:Y:S01]  /*1ffa0*/  LDSM.16.M88.4 R168, [R0+UR19+0x1a800] ;  /* 0x01a8001300a8783b */ /* 0x000ea20008000200 */
[----:B------:R-:W-:Y:S02]  /*1ffb0*/  IMAD.MOV.U32 R187, RZ, RZ, R136 ;  /* 0x000000ffffbb7224 */ /* 0x000fe400078e0088 */
[----:B------:R-:W-:Y:S02]  /*1ffc0*/  IMAD.MOV.U32 R136, RZ, RZ, R4 ;  /* 0x000000ffff887224 */ /* 0x000fe400078e0004 */
[----:B------:R-:W-:Y:S02]  /*1ffd0*/  IMAD.MOV.U32 R4, RZ, RZ, R3 ;  /* 0x000000ffff047224 */ /* 0x000fe400078e0003 */
[----:B-1----:R-:W-:Y:S01]  /*1ffe0*/  IMAD.MOV.U32 R137, RZ, RZ, R132 ;  /* 0x000000ffff897224 */ /* 0x002fe200078e0084 */
[----:B------:R-:W-:Y:S01]  /*1fff0*/  MOV R132, R2 ;  /* 0x0000000200847202 */ /* 0x000fe20000000f00 */
[----:B------:R-:W-:-:S02]  /*20000*/  IMAD.MOV.U32 R138, RZ, RZ, R240 ;  /* 0x000000ffff8a7224 */ /* 0x000fc400078e00f0 */
[----:B------:R-:W-:Y:S02]  /*20010*/  IMAD.MOV.U32 R181, RZ, RZ, R52 ;  /* 0x000000ffffb57224 */ /* 0x000fe400078e0034 */
[----:B------:R-:W-:Y:S02]  /*20020*/  IMAD.MOV.U32 R60, RZ, RZ, R8 ;  /* 0x000000ffff3c7224 */ /* 0x000fe400078e0008 */
[----:B------:R-:W-:Y:S01]  /*20030*/  IMAD.MOV.U32 R8, RZ, RZ, R75 ;  /* 0x000000ffff087224 */ /* 0x000fe200078e004b */
[----:B------:R-:W-:Y:S01]  /*20040*/  MOV R75, R78 ;  /* 0x0000004e004b7202 */ /* 0x000fe20000000f00 */
        /* <DEDUP_REMOVED lines=10> */
[----:B------:R-:W-:Y:S01]  /*200f0*/  IMAD.MOV.U32 R94, RZ, RZ, R34 ;  /* 0x000000ffff5e7224 */ /* 0x000fe200078e0022 */
[----:B------:R-:W-:Y:S01]  /*20100*/  MOV R34, R39 ;  /* 0x0000002700227202 */ /* 0x000fe20000000f00 */
[----:B------:R-:W-:Y:S01]  /*20110*/  IMAD.MOV.U32 R22, RZ, RZ, R27 ;  /* 0x000000ffff167224 */ /* 0x000fe200078e001b */
[----:B--2---:R-:W-:Y:S01]  /*20120*/  STL [R1+0x54], R169 ;  /* 0x000054a901007387 */ /* 0x004fe20000100800 */
[----:B------:R-:W-:Y:S01]  /*20130*/  IMAD.MOV.U32 R92, RZ, RZ, R168 ;  /* 0x000000ffff5c7224 */ /* 0x000fe200078e00a8 */
[----:B------:R-:W-:Y:S01]  /*20140*/  MOV R39, R107 ;  /* 0x0000006b00277202 */ /* 0x000fe20000000f00 */
[----:B------:R-:W-:Y:S01]  /*20150*/  IMAD.MOV.U32 R27, RZ, RZ, R95 ;  /* 0x000000ffff1b7224 */ /* 0x000fe200078e005f */
[----:B------:R-:W-:Y:S01]  /*20160*/  STL.64 [R1+0x58], R170 ;  /* 0x000058aa01007387 */ /* 0x000fe20000100a00 */
[----:B------:R-:W-:Y:S01]  /*20170*/  IMAD.MOV.U32 R189, RZ, RZ, R92 ;  /* 0x000000ffffbd7224 */ /* 0x000fe200078e005c */
[----:B------:R-:W-:Y:S01]  /*20180*/  MOV R95, R98 ;  /* 0x00000062005f7202 */ /* 0x000fe20000000f00 */
[----:B------:R-:W-:Y:S01]  /*20190*/  IMAD.MOV.U32 R107, RZ, RZ, R58 ;  /* 0x000000ffff6b7224 */ /* 0x000fe200078e003a */
[----:B------:R-:W1:Y:S01]  /*201a0*/  LDSM.16.M88.4 R168, [R0+UR19+0x1b000] ;  /* 0x01b0001300a8783b */ /* 0x000e620008000200 */
[----:B------:R-:W-:-:S02]  /*201b0*/  IMAD.MOV.U32 R98, RZ, RZ, R38 ;  /* 0x000000ffff627224 */ /* 0x000fc400078e0026 */
[----:B------:R-:W-:Y:S02]  /*201c0*/  IMAD.MOV.U32 R38, RZ, RZ, R43 ;  /* 0x000000ffff267224 */ /* 0x000fe400078e002b */
[----:B------:R-:W-:Y:S02]  /*201d0*/  IMAD.MOV.U32 R43, RZ, RZ, R59 ;  /* 0x000000ffff2b7224 */ /* 0x000fe400078e003b */
[----:B------:R-:W-:Y:S02]  /*201e0*/  IMAD.MOV.U32 R248, RZ, RZ, R132 ;  /* 0x000000fffff87224 */ /* 0x000fe400078e0084 */
[----:B------:R-:W-:Y:S02]  /*201f0*/  IMAD.MOV.U32 R132, RZ, RZ, R5 ;  /* 0x000000ffff847224 */ /* 0x000fe400078e0005 */
[----:B------:R-:W-:Y:S02]  /*20200*/  IMAD.MOV.U32 R5, RZ, RZ, R135 ;  /* 0x000000ffff057224 */ /* 0x000fe400078e0087 */
[----:B------:R-:W-:Y:S01]  /*20210*/  IMAD.MOV.U32 R52, RZ, RZ, R70 ;  /* 0x000000ffff347224 */ /* 0x000fe200078e0046 */
[----:B------:R-:W-:Y:S01]  /*20220*/  MOV R70, R242 ;  /* 0x000000f200467202 */ /* 0x000fe20000000f00 */
[----:B------:R-:W-:Y:S01]  /*20230*/  IMAD.MOV.U32 R135, RZ, RZ, R9 ;  /* 0x000000ffff877224 */ /* 0x000fe200078e0009 */
[----:B------:R-:W-:Y:S01]  /*20240*/  MOV R9, R247 ;  /* 0x000000f700097202 */ /* 0x000fe20000000f00 */
[----:B------:R-:W-:Y:S01]  /*20250*/  IMAD.MOV.U32 R92, RZ, RZ, R202 ;  /* 0x000000ffff5c7224 */ /* 0x000fe200078e00ca */
[----:B-1----:R-:W-:Y:S01]  /*20260*/  STL [R1+0xc4], R169 ;  /* 0x0000c4a901007387 */ /* 0x002fe20000100800 */
[----:B------:R-:W-:-:S03]  /*20270*/  IMAD.MOV.U32 R88, RZ, RZ, R168 ;  /* 0x000000ffff587224 */ /* 0x000fc600078e00a8 */
[----:B------:R-:W-:Y:S02]  /*20280*/  STL.64 [R1+0xc8], R170 ;  /* 0x0000c8aa01007387 */ /* 0x000fe40000100a00 */
[----:B------:R-:W-:Y:S01]  /*20290*/  MOV R190, R88 ;  /* 0x0000005800be7202 */ /* 0x000fe20000000f00 */
[----:B------:R-:W-:Y:S01]  /*202a0*/  IMAD.MOV.U32 R88, RZ, RZ, R210 ;  /* 0x000000ffff587224 */ /* 0x000fe200078e00d2 */
[----:B------:R-:W1:Y:S04]  /*202b0*/  LDSM.16.M88.4 R168, [R0+UR19+0x1b800] ;  /* 0x01b8001300a8783b */ /* 0x000e680008000200 */
[----:B-1----:R-:W-:Y:S01]  /*202c0*/  STL [R1+0xb4], R169 ;  /* 0x0000b4a901007387 */ /* 0x002fe20000100800 */
[----:B------:R-:W-:-:S03]  /*202d0*/  MOV R84, R168 ;  /* 0x000000a800547202 */ /* 0x000fc60000000f00 */
[----:B------:R-:W-:Y:S02]  /*202e0*/  STL.64 [R1+0xb8], R170 ;  /* 0x0000b8aa01007387 */ /* 0x000fe40000100a00 */
[----:B------:R-:W-:Y:S02]  /*202f0*/  IMAD.MOV.U32 R191, RZ, RZ, R84 ;  /* 0x000000ffffbf7224 */ /* 0x000fe400078e0054 */
[----:B------:R-:W1:Y:S01]  /*20300*/  LDSM.16.M88.4 R168, [R0+UR19+0x1c000] ;  /* 0x01c0001300a8783b */ /* 0x000e620008000200 */
[----:B------:R-:W-:-:S03]  /*20310*/  IMAD.MOV.U32 R84, RZ, RZ, R218 ;  /* 0x000000ffff547224 */ /* 0x000fc600078e00da */
[----:B-1----:R-:W-:Y:S01]  /*20320*/  STL [R1+0xa4], R169 ;  /* 0x0000a4a901007387 */ /* 0x002fe20000100800 */
[----:B------:R-:W-:Y:S02]  /*20330*/  IMAD.MOV.U32 R80, RZ, RZ, R168 ;  /* 0x000000ffff507224 */ /* 0x000fe400078e00a8 */
[----:B------:R-:W-:Y:S01]  /*20340*/  IMAD.MOV.U32 R124, RZ, RZ, R170 ;  /* 0x000000ffff7c7224 */ /* 0x000fe200078e00aa */
[----:B------:R-:W-:Y:S01]  /*20350*/  STL [R1+0xac], R171 ;  /* 0x0000acab01007387 */ /* 0x000fe20000100800 */
[----:B------:R-:W-:Y:S01]  /*20360*/  IMAD.MOV.U32 R192, RZ, RZ, R80 ;  /* 0x000000ffffc07224 */ /* 0x000fe200078e0050 */
[----:B------:R-:W-:Y:S02]  /*20370*/  MOV R80, R226 ;  /* 0x000000e200507202 */ /* 0x000fe40000000f00 */
[----:B------:R-:W1:Y:S04]  /*20380*/  LDSM.16.M88.4 R168, [R0+UR19+0x1c800] ;  /* 0x01c8001300a8783b */ /* 0x000e680008000200 */
[----:B-1----:R-:W-:Y:S01]  /*20390*/  STL [R1+0x94], R169 ;  /* 0x000094a901007387 */ /* 0x002fe20000100800 */
[----:B------:R-:W-:-:S03]  /*203a0*/  IMAD.MOV.U32 R76, RZ, RZ, R168 ;  /* 0x000000ffff4c7224 */ /* 0x000fc600078e00a8 */
[----:B------:R-:W-:Y:S01]  /*203b0*/  STL.64 [R1+0x98], R170 ;  /* 0x000098aa01007387 */ /* 0x000fe20000100a00 */
[----:B------:R-:W-:Y:S02]  /*203c0*/  IMAD.MOV.U32 R193, RZ, RZ, R76 ;  /* 0x000000ffffc17224 */ /* 0x000fe400078e004c */
[----:B------:R-:W-:Y:S01]  /*203d0*/  IMAD.MOV.U32 R76, RZ, RZ, R234 ;  /* 0x000000ffff4c7224 */ /* 0x000fe200078e00ea */
[----:B------:R-:W1:Y:S04]  /*203e0*/  LDSM.16.M88.4 R168, [R0+UR19+0x1d000] ;  /* 0x01d0001300a8783b */ /* 0x000e680008000200 */
[----:B-1----:R-:W-:Y:S01]  /*203f0*/  STL [R1+0x104], R169 ;  /* 0x000104a901007387 */ /* 0x002fe20000100800 */
[----:B------:R-:W-:Y:S02]  /*20400*/  IMAD.MOV.U32 R72, RZ, RZ, R168 ;  /* 0x000000ffff487224 */ /* 0x000fe400078e00a8 */
[----:B------:R-:W-:Y:S01]  /*20410*/  IMAD.MOV.U32 R252, RZ, RZ, R171 ;  /* 0x000000fffffc7224 */ /* 0x000fe200078e00ab */
[----:B------:R-:W-:Y:S01]  /*20420*/  STL [R1+0x108], R170 ;  /* 0x000108aa01007387 */ /* 0x000fe20000100800 */
[----:B------:R-:W-:-:S02]  /*20430*/  IMAD.MOV.U32 R194, RZ, RZ, R72 ;  /* 0x000000ffffc27224 */ /* 0x000fc400078e0048 */
[----:B------:R-:W-:Y:S01]  /*20440*/  IMAD.MOV.U32 R72, RZ, RZ, R74 ;  /* 0x000000ffff487224 */ /* 0x000fe200078e004a */
[----:B------:R-:W1:Y:S01]  /*20450*/  LDSM.16.M88.4 R168, [R0+UR19+0x1d800] ;  /* 0x01d8001300a8783b */ /* 0x000e620008000200 */
[----:B------:R-:W-:Y:S01]  /*20460*/  IMAD.MOV.U32 R74, RZ, RZ, R14 ;  /* 0x000000ffff4a7224 */ /* 0x000fe200078e000e */
[----:B------:R-:W-:Y:S02]  /*20470*/  MOV R14, R19 ;  /* 0x00000013000e7202 */ /* 0x000fe40000000f00 */
[----:B------:R-:W-:Y:S01]  /*20480*/  MOV R19, R87 ;  /* 0x0000005700137202 */ /* 0x000fe20000000f00 */
[----:B------:R-:W-:Y:S01]  /*20490*/  IMAD.MOV.U32 R87, RZ, RZ, R90 ;  /* 0x000000ffff577224 */ /* 0x000fe200078e005a */
[----:B------:R-:W-:Y:S01]  /*204a0*/  MOV R90, R30 ;  /* 0x0000001e005a7202 */ /* 0x000fe20000000f00 */
[----:B------:R-:W-:Y:S02]  /*204b0*/  IMAD.MOV.U32 R30, RZ, RZ, R35 ;  /* 0x000000ffff1e7224 */ /* 0x000fe400078e0023 */
[----:B------:R-:W-:-:S02]  /*204c0*/  IMAD.MOV.U32 R35, RZ, RZ, R103 ;  /* 0x000000ffff237224 */ /* 0x000fc400078e0067 */
[----:B------:R-:W-:Y:S02]  /*204d0*/  IMAD.MOV.U32 R103, RZ, RZ, R106 ;  /* 0x000000ffff677224 */ /* 0x000fe400078e006a */
[----:B------:R-:W-:Y:S01]  /*204e0*/  IMAD.MOV.U32 R106, RZ, RZ, R46 ;  /* 0x000000ffff6a7224 */ /* 0x000fe200078e002e */
[----:B-1----:R-:W-:Y:S01]  /*204f0*/  MOV R36, R168 ;  /* 0x000000a800247202 */ /* 0x002fe20000000f00 */
[----:B------:R-:W-:Y:S02]  /*20500*/  IMAD.MOV.U32 R2, RZ, RZ, R169 ;  /* 0x000000ffff027224 */ /* 0x000fe400078e00a9 */
[----:B------:R-:W-:Y:S01]  /*20510*/  IMAD.MOV.U32 R3, RZ, RZ, R170 ;  /* 0x000000ffff037224 */ /* 0x000fe200078e00aa */
[----:B------:R-:W-:Y:S01]  /*20520*/  MOV R195, R36 ;  /* 0x0000002400c37202 */ /* 0x000fe20000000f00 */
[----:B------:R-:W-:Y:S02]  /*20530*/  IMAD.MOV.U32 R244, RZ, RZ, R171 ;  /* 0x000000fffff47224 */ /* 0x000fe400078e00ab */
[----:B------:R-:W1:Y:S01]  /*20540*/  LDSM.16.M88.4 R168, [R0+UR19+0x1e000] ;  /* 0x01e0001300a8783b */ /* 0x000e620008000200 */
[----:B------:R-:W-:Y:S01]  /*20550*/  MOV R46, R112 ;  /* 0x00000070002e7202 */ /* 0x000fe20000000f00 */
[----:B------:R-:W-:-:S02]  /*20560*/  IMAD.MOV.U32 R62, RZ, RZ, R252 ;  /* 0x000000ffff3e7224 */ /* 0x000fc400078e00fc */
[----:B------:R-:W-:Y:S02]  /*20570*/  IMAD.MOV.U32 R36, RZ, RZ, R119 ;  /* 0x000000ffff247224 */ /* 0x000fe400078e0077 */
[----:B-1----:R-:W-:Y:S01]  /*20580*/  IMAD.MOV.U32 R32, RZ, RZ, R168 ;  /* 0x000000ffff207224 */ /* 0x002fe200078e00a8 */
[----:B------:R-:W-:Y:S01]  /*20590*/  MOV R128, R170 ;  /* 0x000000aa00807202 */ /* 0x000fe20000000f00 */
[----:B------:R-:W-:Y:S02]  /*205a0*/  IMAD.MOV.U32 R240, RZ, RZ, R169 ;  /* 0x000000fffff07224 */ /* 0x000fe400078e00a9 */
[----:B------:R-:W-:Y:S02]  /*205b0*/  IMAD.MOV.U32 R236, RZ, RZ, R171 ;  /* 0x000000ffffec7224 */ /* 0x000fe400078e00ab */
[----:B------:R-:W1:Y:S01]  /*205c0*/  LDSM.16.M88.4 R168, [R0+UR19+0x1e800] ;  /* 0x01e8001300a8783b */ /* 0x000e620008000200 */
[----:B------:R-:W-:Y:S01]  /*205d0*/  IMAD.MOV.U32 R196, RZ, RZ, R32 ;  /* 0x000000ffffc47224 */ /* 0x000fe200078e0020 */
[----:B------:R-:W-:Y:S01]  /*205e0*/  MOV R112, R50 ;  /* 0x0000003200707202 */ /* 0x000fe20000000f00 */
[----:B------:R-:W-:-:S02]  /*205f0*/  IMAD.MOV.U32 R32, RZ, RZ, R127 ;  /* 0x000000ffff207224 */ /* 0x000fc400078e007f */
[----:B-1----:R-:W-:Y:S02]  /*20600*/  IMAD.MOV.U32 R28, RZ, RZ, R168 ;  /* 0x000000ffff1c7224 */ /* 0x002fe400078e00a8 */
[----:B------:R-:W-:Y:S02]  /*20610*/  IMAD.MOV.U32 R232, RZ, RZ, R169 ;  /* 0x000000ffffe87224 */ /* 0x000fe400078e00a9 */
[----:B------:R-:W-:Y:S02]  /*20620*/  IMAD.MOV.U32 R228, RZ, RZ, R170 ;  /* 0x000000ffffe47224 */ /* 0x000fe400078e00aa */
[----:B------:R-:W-:Y:S02]  /*20630*/  IMAD.MOV.U32 R224, RZ, RZ, R171 ;  /* 0x000000ffffe07224 */ /* 0x000fe400078e00ab */
[----:B------:R-:W1:Y:S01]  /*20640*/  LDSM.16.M88.4 R168, [R0+UR19+0x1f000] ;  /* 0x01f0001300a8783b */ /* 0x000e620008000200 */
[----:B------:R-:W-:Y:S01]  /*20650*/  IMAD.MOV.U32 R197, RZ, RZ, R28 ;  /* 0x000000ffffc57224 */ /* 0x000fe200078e001c */
[----:B------:R-:W-:Y:S01]  /*20660*/  MOV R127, R3 ;  /* 0x00000003007f7202 */ /* 0x000fe20000000f00 */
[----:B------:R-:W-:Y:S01]  /*20670*/  IMAD.MOV.U32 R28, RZ, RZ, R203 ;  /* 0x000000ffff1c7224 */ /* 0x000fe200078e00cb */
[----:B-1----:R-:W-:Y:S01]  /*20680*/  MOV R24, R168 ;  /* 0x000000a800187202 */ /* 0x002fe20000000f00 */
[----:B------:R-:W-:-:S02]  /*20690*/  IMAD.MOV.U32 R220, RZ, RZ, R169 ;  /* 0x000000ffffdc7224 */ /* 0x000fc400078e00a9 */
[----:B------:R-:W-:Y:S02]  /*206a0*/  IMAD.MOV.U32 R216, RZ, RZ, R170 ;  /* 0x000000ffffd87224 */ /* 0x000fe400078e00aa */
[----:B------:R-:W-:Y:S02]  /*206b0*/  IMAD.MOV.U32 R212, RZ, RZ, R171 ;  /* 0x000000ffffd47224 */ /* 0x000fe400078e00ab */
[----:B------:R-:W1:Y:S01]  /*206c0*/  LDSM.16.M88.4 R168, [R0+UR19+0x1f800] ;  /* 0x01f8001300a8783b */ /* 0x000e620008000200 */
[----:B------:R-:W-:Y:S01]  /*206d0*/  IMAD.MOV.U32 R198, RZ, RZ, R24 ;  /* 0x000000ffffc67224 */ /* 0x000fe200078e0018 */
[----:B------:R-:W-:Y:S01]  /*206e0*/  MOV R119, R248 ;  /* 0x000000f800777202 */ /* 0x000fe20000000f00 */
[----:B------:R-:W2:Y:S01]  /*206f0*/  S2R R3, SR_TID.X ;  /* 0x0000000000037919 */ /* 0x000ea20000002100 */
[----:B------:R-:W-:Y:S01]  /*20700*/  MOV R24, R211 ;  /* 0x000000d300187202 */ /* 0x000fe20000000f00 */
[----:B-1----:R-:W-:Y:S01]  /*20710*/  IMAD.MOV.U32 R20, RZ, RZ, R168 ;  /* 0x000000ffff147224 */ /* 0x002fe200078e00a8 */
[----:B------:R-:W-:Y:S01]  /*20720*/  MOV R204, R170 ;  /* 0x000000aa00cc7202 */ /* 0x000fe20000000f00 */
[----:B------:R-:W-:-:S02]  /*20730*/  IMAD.MOV.U32 R208, RZ, RZ, R169 ;  /* 0x000000ffffd07224 */ /* 0x000fc400078e00a9 */
[----:B------:R-:W-:Y:S01]  /*20740*/  IMAD.MOV.U32 R200, RZ, RZ, R171 ;  /* 0x000000ffffc87224 */ /* 0x000fe200078e00ab */
[----:B------:R-:W-:Y:S01]  /*20750*/  MOV R171, R104 ;  /* 0x0000006800ab7202 */ /* 0x000fe20000000f00 */
[----:B------:R-:W-:Y:S01]  /*20760*/  IMAD.MOV.U32 R168, RZ, RZ, R116 ;  /* 0x000000ffffa87224 */ /* 0x000fe200078e0074 */
[----:B------:R-:W-:Y:S01]  /*20770*/  MOV R116, R71 ;  /* 0x0000004700747202 */ /* 0x000fe20000000f00 */
[----:B------:R-:W-:Y:S01]  /*20780*/  IMAD.MOV.U32 R169, RZ, RZ, R120 ;  /* 0x000000ffffa97224 */ /* 0x000fe200078e0078 */
[----:B------:R-:W-:Y:S01]  /*20790*/  MOV R120, R16 ;  /* 0x0000001000787202 */ /* 0x000fe20000000f00 */
[----:B------:R-:W-:Y:S02]  /*207a0*/  IMAD.MOV.U32 R170, RZ, RZ, R40 ;  /* 0x000000ffffaa7224 */ /* 0x000fe400078e0028 */
[----:B------:R-:W-:Y:S02]  /*207b0*/  IMAD.MOV.U32 R199, RZ, RZ, R20 ;  /* 0x000000ffffc77224 */ /* 0x000fe400078e0014 */
[----:B------:R-:W-:-:S02]  /*207c0*/  IMAD.MOV.U32 R104, RZ, RZ, R110 ;  /* 0x000000ffff687224 */ /* 0x000fc400078e006e */
[----:B------:R1:W-:Y:S01]  /*207d0*/  STTM.x64 tmem[UR11+0x100], R136 ;  /* 0x00010088000079ed */ /* 0x0003e2000834000b */
        /* <DEDUP_REMOVED lines=15> */
[----:B-1----:R-:W-:Y:S01]  /*208d0*/  IMAD.MOV.U32 R167, RZ, RZ, R105 ;  /* 0x000000ffffa77224 */ /* 0x002fe200078e0069 */
[----:B------:R-:W3:Y:S01]  /*208e0*/  LDL.LU R174, [R1+0x4] ;  /* 0x0000040001ae7983 */ /* 0x000ee20000300800 */
[----:B------:R-:W-:Y:S01]  /*208f0*/  MOV R105, R114 ;  /* 0x0000007200697202 */ /* 0x000fe20000000f00 */
[----:B------:R-:W-:Y:S01]  /*20900*/  IMAD.MOV.U32 R164, RZ, RZ, R117 ;  /* 0x000000ffffa47224 */ /* 0x000fe200078e0075 */
[----:B------:R-:W-:Y:S01]  /*20910*/  MOV R166, R41 ;  /* 0x0000002900a67202 */ /* 0x000fe20000000f00 */
        /* <DEDUP_REMOVED lines=42> */
[----:B------:R-:W4:Y:S01]  /*20bc0*/  LDL.LU R118, [R1+0x88] ;  /* 0x0000880001767983 */ /* 0x000f220000300800 */
[----:B------:R-:W-:Y:S02]  /*20bd0*/  IMAD.MOV.U32 R144, RZ, RZ, R225 ;  /* 0x000000ffff907224 */ /* 0x000fe400078e00e1 */
        /* <DEDUP_REMOVED lines=45> */
[----:B------:R-:W4:Y:S01]  /*20eb0*/  LDL.LU R125, [R1+0x98] ;  /* 0x00009800017d7983 */ /* 0x000f220000300800 */
[----:B------:R-:W-:Y:S02]  /*20ec0*/  IMAD.MOV.U32 R17, RZ, RZ, R231 ;  /* 0x000000ffff117224 */ /* 0x000fe400078e00e7 */
[----:B------:R-:W-:Y:S01]  /*20ed0*/  IMAD.MOV.U32 R21, RZ, RZ, R223 ;  /* 0x000000ffff157224 */ /* 0x000fe200078e00df */
[----:B------:R-:W3:Y:S01]  /*20ee0*/  LDL.LU R61, [R1+0x9c] ;  /* 0x00009c00013d7983 */ /* 0x000ee20000300800 */
[----:B------:R-:W-:-:S03]  /*20ef0*/  IMAD.MOV.U32 R25, RZ, RZ, R215 ;  /* 0x000000ffff197224 */ /* 0x000fc600078e00d7 */
[----:B------:R-:W3:Y:S04]  /*20f00*/  LDL.LU R190, [R1+0x104] ;  /* 0x0001040001be7983 */ /* 0x000ee80000300800 */
[----:B------:R-:W4:Y:S04]  /*20f10*/  LDL.LU R126, [R1+0x108] ;  /* 0x00010800017e7983 */ /* 0x000f280000300800 */
[----:B------:R1:W5:Y:S04]  /*20f20*/  LDL.LU R252, [R1+0xbbc] ;  /* 0x000bbc0001fc7983 */ /* 0x0003680000300800 */
[----:B------:R1:W5:Y:S01]  /*20f30*/  LDL.LU R2, [R1+0xbb8] ;  /* 0x000bb80001027983 */ /* 0x0003620000300800 */
        /* <DEDUP_REMOVED lines=9> */
[----:B------:R-:W-:Y:S02]  /*20fd0*/  UISETP.GT.AND UP1, UPT, UR5, 0x3, UPT ;  /* 0x000000030500788c */ /* 0x000fe4000bf24270 */
[----:B------:R-:W-:Y:S02]  /*20fe0*/  ULEA UR8, UR17, UR7, 0x3 ;  /* 0x0000000711087291 */ /* 0x000fe4000f8e18ff */
[----:B------:R-:W-:Y:S02]  /*20ff0*/  USEL UR5, UR5, URZ, !UP1 ;  /* 0x000000ff05057287 */ /* 0x000fe4000c800000 */
[----:B------:R-:W-:Y:S01]  /*21000*/  UIADD3 UR8, UPT, UPT, UR8, 0x70000, URZ ;  /* 0x0007000008087890 */ /* 0x000fe2000fffe0ff */
[----:B------:R-:W-:Y:S01]  /*21010*/  UMOV UR4, UR9 ;  /* 0x0000000900047c82 */ /* 0x000fe20008000000 */
[----:B--2---:R-:W-:Y:S01]  /*21020*/  LOP3.LUT R3, R3, 0x7f, RZ, 0xc0, !PT ;  /* 0x0000007f03037812 */ /* 0x004fe200078ec0ff */
[----:B---3--:R1:W-:Y:S01]  /*21030*/  STTM.x64 tmem[UR11+0x140], R132 ;  /* 0x00014084000079ed */ /* 0x0083e2000834000b */
[----:B----4-:R1:W-:Y:S01]  /*21040*/  STTM.x64 tmem[UR11+0x180], R68 ;  /* 0x00018044000079ed */ /* 0x0103e2000834000b */
[----:B------:R1:W-:Y:S01]  /*21050*/  STTM.x64 tmem[UR11+0x1c0], R4 ;  /* 0x0001c004000079ed */ /* 0x0003e2000834000b */
[----:B------:R-:W2:Y:S02]  /*21060*/  FENCE.VIEW.ASYNC.T ;  /* 0x00000000000073c6 */ /* 0x000ea40000000200 */
[----:B--2---:R-:W-:Y:S06]  /*21070*/  BAR.SYNC.DEFER_BLOCKING 0x0 ;  /* 0x0000000000007b1d */ /* 0x004fec0000010000 */
[----:B------:R-:W-:Y:S05]  /*21080*/  @P2 BRA `(.L_x_11) ;  /* 0x0000000800502947 */ /* 0x000fea0003800000 */
[----:B------:R-:W-:Y:S01]  /*21090*/  ULEA UR26, UR5, UR7, 0xe ;  /* 0x00000007051a7291 */ /* 0x000fe2000f8e70ff */
[----:B-1----:R-:W-:Y:S01]  /*210a0*/  MOV.SPILL R4, UR13 ;  /* 0x0000000d00047c02 */ /* 0x002fe20009000f00 */
[----:B------:R-:W-:Y:S01]  /*210b0*/  UMOV UR27, URZ ;  /* 0x000000ff001b7c82 */ /* 0x000fe20008000000 */
[----:B------:R-:W-:Y:S01]  /*210c0*/  UIADD3 UR77, UPT, UPT, UR10, 0x108, URZ ;  /* 0x000001080a4d7890 */ /* 0x000fe2000fffe0ff */
[----:B------:R-:W-:Y:S01]  /*210d0*/  MOV.SPILL R5, UR12 ;  /* 0x0000000c00057c02 */ /* 0x000fe20009000f00 */
[----:B------:R-:W-:Y:S02]  /*210e0*/  UIADD3 UR26, UPT, UPT, UR26, 0x60000, URZ ;  /* 0x000600001a1a7890 */ /* 0x000fe4000fffe0ff */
[----:B------:R-:W-:Y:S02]  /*210f0*/  UIADD3 UR35, UPT, UPT, UR10, 0x110, URZ ;  /* 0x000001100a237890 */ /* 0x000fe4000fffe0ff */
[----:B------:R-:W-:Y:S01]  /*21100*/  USHF.R.U32.HI UR26, URZ, 0x4, UR26 ;  /* 0x00000004ff1a7899 */ /* 0x000fe2000801161a */
[----:B------:R-:W-:Y:S01]  /*21110*/  UMOV UR38, 0x0 ;  /* 0x0000000000267882 */ /* 0x000fe20000000000 */
[----:B------:R-:W-:-:S02]  /*21120*/  UMOV UR39, 0x8100910 ;  /* 0x0810091000277882 */ /* 0x000fc40000000000 */
[----:B------:R-:W-:Y:S01]  /*21130*/  USGXT.U32 UR26, UR26, 0xe ;  /* 0x0000000e1a1a789a */ /* 0x000fe20008000000 */
[----:B------:R-:W-:Y:S01]  /*21140*/  UMOV UR60, 0x0 ;  /* 0x00000000003c7882 */ /* 0x000fe20000000000 */
[----:B------:R-:W-:Y:S02]  /*21150*/  UMOV UR61, 0x8100910 ;  /* 0x08100910003d7882 */ /* 0x000fe40000000000 */
[----:B------:R-:W-:Y:S01]  /*21160*/  UIADD3 UR28, UP1, UPT, UR26, 0x2, URZ ;  /* 0x000000021a1c7890 */ /* 0x000fe2000ff3e0ff */
[----:B------:R-:W-:Y:S01]  /*21170*/  UMOV UR58, 0x0 ;  /* 0x00000000003a7882 */ /* 0x000fe20000000000 */
[----:B------:R-:W-:Y:S02]  /*21180*/  UMOV UR59, 0x8100910 ;  /* 0x08100910003b7882 */ /* 0x000fe40000000000 */
[----:B------:R-:W-:Y:S02]  /*21190*/  UIADD3.X UR29, UPT, UPT, UR27, 0x40004040, URZ, UP1, !UPT ;  /* 0x400040401b1d7890 */ /* 0x000fe40008ffe4ff */
[----:B------:R-:W-:-:S02]  /*211a0*/  UIADD3 UR30, UP1, UPT, UR28, 0x2, URZ ;  /* 0x000000021c1e7890 */ /* 0x000fc4000ff3e0ff */
[----:B------:R-:W-:Y:S02]  /*211b0*/  UIADD3 UR32, UP2, UPT, UR28, 0x4, URZ ;  /* 0x000000041c207890 */ /* 0x000fe4000ff5e0ff */
[----:B------:R-:W-:Y:S01]  /*211c0*/  UIADD3.X UR31, UPT, UPT, UR29, URZ, URZ, UP1, !UPT ;  /* 0x000000ff1d1f7290 */ /* 0x000fe20008ffe4ff */
[----:B------:R-:W-:Y:S01]  /*211d0*/  UMOV UR27, 0x40004040 ;  /* 0x40004040001b7882 */ /* 0x000fe20000000000 */
[----:B------:R-:W-:Y:S01]  /*211e0*/  UIADD3 UR34, UP1, UPT, UR28, 0x1fe, URZ ;  /* 0x000001fe1c227890 */ /* 0x000fe2000ff3e0ff */
[----:B------:R-:W-:Y:S01]  /*211f0*/  UTCHMMA tmem[UR16], gdesc[UR26], tmem[UR10], tmem[UR38], idesc[UR39], UPT ;  /* 0x00ff261a100079ea */ /* 0x000fe2000b80000a */
[----:B------:R-:W-:Y:S02]  /*21200*/  UIADD3 UR37, UPT, UPT, UR10, 0x118, URZ ;  /* 0x000001180a257890 */ /* 0x000fe4000fffe0ff */
[----:B------:R-:W-:Y:S01]  /*21210*/  UTCHMMA tmem[UR77], gdesc[UR28], tmem[UR10], tmem[UR60], idesc[UR61], UPT ;  /* 0x00ff3c1c4d0079ea */ /* 0x000fe2000b80000a */
[----:B------:R-:W-:Y:S02]  /*21220*/  UIADD3.X UR33, UPT, UPT, UR29, URZ, URZ, UP2, !UPT ;  /* 0x000000ff1d217290 */ /* 0x000fe400097fe4ff */
[----:B------:R1:W-:Y:S01]  /*21230*/  UTCHMMA tmem[UR35], gdesc[UR30], tmem[UR10], tmem[UR58], idesc[UR59], UPT ;  /* 0x00ff3a1e230079ea */ /* 0x0003e2000b80000a */
[----:B------:R-:W-:Y:S01]  /*21240*/  UIADD3 UR36, UP2, UPT, UR28, 0x200, URZ ;  /* 0x000002001c247890 */ /* 0x000fe2000ff5e0ff */
[----:B------:R-:W-:Y:S01]  /*21250*/  UMOV UR56, 0x0 ;  /* 0x0000000000387882 */ /* 0x000fe20000000000 */
[----:B------:R-:W-:Y:S01]  /*21260*/  UMOV UR57, 0x8100910 ;  /* 0x0810091000397882 */ /* 0x000fe20000000000 */
[----:B------:R-:W-:-:S03]  /*21270*/  UIADD3 UR74, UPT, UPT, UR10, 0x120, URZ ;  /* 0x000001200a4a7890 */ /* 0x000fc6000fffe0ff */
[----:B------:R2:W-:Y:S01]  /*21280*/  UTCHMMA tmem[UR37], gdesc[UR32], tmem[UR10], tmem[UR56], idesc[UR57], UPT ;  /* 0x00ff3820250079ea */ /* 0x0005e2000b80000a */
[----:B------:R-:W-:Y:S02]  /*21290*/  UIADD3 UR9, UPT, UPT, UR10, 0x128, URZ ;  /* 0x000001280a097890 */ /* 0x000fe4000fffe0ff */
[----:B-1----:R-:W-:Y:S02]  /*212a0*/  UIADD3.X UR35, UPT, UPT, UR29, URZ, URZ, UP1, !UPT ;  /* 0x000000ff1d237290 */ /* 0x002fe40008ffe4ff */
[----:B------:R-:W-:Y:S02]  /*212b0*/  UIADD3 UR38, UP1, UPT, UR28, 0x202, URZ ;  /* 0x000002021c267890 */ /* 0x000fe4000ff3e0ff */
[----:B------:R-:W-:Y:S02]  /*212c0*/  UIADD3 UR22, UPT, UPT, UR10, 0x130, URZ ;  /* 0x000001300a167890 */ /* 0x000fe4000fffe0ff */
[----:B------:R-:W-:Y:S02]  /*212d0*/  UIADD3.X UR39, UPT, UPT, UR29, URZ, URZ, UP1, !UPT ;  /* 0x000000ff1d277290 */ /* 0x000fe40008ffe4ff */
[----:B------:R-:W-:-:S02]  /*212e0*/  UIADD3 UR60, UP1, UPT, UR28, 0x204, URZ ;  /* 0x000002041c3c7890 */ /* 0x000fc4000ff3e0ff */
[----:B--2---:R-:W-:Y:S02]  /*212f0*/  UIADD3.X UR37, UPT, UPT, UR29, URZ, URZ, UP2, !UPT ;  /* 0x000000ff1d257290 */ /* 0x004fe400097fe4ff */
[----:B------:R-:W-:Y:S02]  /*21300*/  UIADD3 UR23, UPT, UPT, UR10, 0x138, URZ ;  /* 0x000001380a177890 */ /* 0x000fe4000fffe0ff */
[----:B------:R-:W-:Y:S02]  /*21310*/  UIADD3.X UR61, UPT, UPT, UR29, URZ, URZ, UP1, !UPT ;  /* 0x000000ff1d3d7290 */ /* 0x000fe40008ffe4ff */
[----:B------:R-:W-:Y:S02]  /*21320*/  UIADD3 UR24, UPT, UPT, UR10, 0x40, URZ ;  /* 0x000000400a187890 */ /* 0x000fe4000fffe0ff */
[----:B------:R-:W-:Y:S02]  /*21330*/  UIADD3 UR25, UPT, UPT, UR10, 0x140, URZ ;  /* 0x000001400a197890 */ /* 0x000fe4000fffe0ff */
[----:B------:R-:W-:-:S02]  /*21340*/  UIADD3 UR62, UPT, UPT, UR10, 0x40, URZ ;  /* 0x000000400a3e7890 */ /* 0x000fc4000fffe0ff */
[----:B------:R-:W-:Y:S02]  /*21350*/  UIADD3 UR63, UPT, UPT, UR10, 0x148, URZ ;  /* 0x000001480a3f7890 */ /* 0x000fe4000fffe0ff */
        /* <DEDUP_REMOVED lines=24> */
[----:B------:R-:W-:Y:S01]  /*214e0*/  UIADD3 UR75, UPT, UPT, UR10, 0x40, URZ ;  /* 0x000000400a4b7890 */ /* 0x000fe2000fffe0ff */
[----:B------:R-:W-:Y:S01]  /*214f0*/  UTCHMMA tmem[UR25], gdesc[UR26], tmem[UR24], tmem[UR48], idesc[UR49], UPT ;  /* 0x00ff301a190079ea */ /* 0x000fe2000b800018 */
        /* <DEDUP_REMOVED lines=13> */
[----:B-1----:R-:W-:Y:S01]  /*215d0*/  UIADD3 UR40, UPT, UPT, UR10, 0x80, URZ ;  /* 0x000000800a287890 */ /* 0x002fe2000fffe0ff */
[----:B------:R1:W-:Y:S01]  /*215e0*/  UTCHMMA tmem[UR67], gdesc[UR32], tmem[UR66], tmem[UR54], idesc[UR55], UPT ;  /* 0x00ff3620430079ea */ /* 0x0003e2000b800042 */
[----:B------:R-:W-:Y:S01]  /*215f0*/  UIADD3 UR41, UPT, UPT, UR10, 0x190, URZ ;  /* 0x000001900a297890 */ /* 0x000fe2000fffe0ff */
[----:B------:R-:W-:Y:S01]  /*21600*/  UMOV UR12, 0x0 ;  /* 0x00000000000c7882 */ /* 0x000fe20000000000 */
[----:B------:R-:W-:Y:S01]  /*21610*/  UMOV UR13, 0x8100910 ;  /* 0x08100910000d7882 */ /* 0x000fe20000000000 */
[----:B--2---:R-:W-:Y:S01]  /*21620*/  UIADD3 UR9, UPT, UPT, UR10, 0x80, URZ ;  /* 0x000000800a097890 */ /* 0x004fe2000fffe0ff */
[----:B------:R2:W-:Y:S01]  /*21630*/  UTCHMMA tmem[UR69], gdesc[UR34], tmem[UR68], tmem[UR12], idesc[UR13], UPT ;  /* 0x00ff0c22450079ea */ /* 0x0005e2000b800044 */
[----:B------:R-:W-:Y:S01]  /*21640*/  UIADD3 UR43, UPT, UPT, UR10, 0x198, URZ ;  /* 0x000001980a2b7890 */ /* 0x000fe2000fffe0ff */
[----:B------:R1:W-:Y:S01]  /*21650*/  UTCHMMA tmem[UR71], gdesc[UR36], tmem[UR70], tmem[UR44], idesc[UR45], UPT ;  /* 0x00ff2c24470079ea */ /* 0x0003e2000b800046 */
[----:B------:R-:W-:Y:S01]  /*21660*/  UIADD3 UR42, UPT, UPT, UR10, 0x80, URZ ;  /* 0x000000800a2a7890 */ /* 0x000fe2000fffe0ff */
[----:B------:R1:W-:Y:S01]  /*21670*/  UTCHMMA tmem[UR73], gdesc[UR38], tmem[UR72], tmem[UR44], idesc[UR45], UPT ;  /* 0x00ff2c26490079ea */ /* 0x0003e2000b800048 */
[----:B---3--:R-:W-:Y:S01]  /*21680*/  UIADD3 UR47, UPT, UPT, UR10, 0x1a0, URZ ;  /* 0x000001a00a2f7890 */ /* 0x008fe2000fffe0ff */
[----:B------:R-:W-:Y:S01]  /*21690*/  UTCHMMA tmem[UR76], gdesc[UR60], tmem[UR75], tmem[UR44], idesc[UR45], UPT ;  /* 0x00ff2c3c4c0079ea */ /* 0x000fe2000b80004b */
[----:B------:R-:W-:Y:S01]  /*216a0*/  UIADD3 UR46, UPT, UPT, UR10, 0x80, URZ ;  /* 0x000000800a2e7890 */ /* 0x000fe2000fffe0ff */
[----:B------:R-:W-:Y:S01]  /*216b0*/  UTCHMMA tmem[UR58], gdesc[UR26], tmem[UR77], tmem[UR48], idesc[UR49], UPT ;  /* 0x00ff301a3a0079ea */ /* 0x000fe2000b80004d */
[----:B------:R-:W-:Y:S01]  /*216c0*/  UIADD3 UR74, UPT, UPT, UR10, 0x1a8, URZ ;  /* 0x000001a80a4a7890 */ /* 0x000fe2000fffe0ff */
[----:B------:R3:W-:Y:S01]  /*216d0*/  UTCHMMA tmem[UR56], gdesc[UR28], tmem[UR57], tmem[UR50], idesc[UR51], UPT ;  /* 0x00ff321c380079ea */ /* 0x0007e2000b800039 */
[----:B------:R-:W-:Y:S01]  /*216e0*/  UIADD3 UR59, UPT, UPT, UR10, 0x80, URZ ;  /* 0x000000800a3b7890 */ /* 0x000fe2000fffe0ff */
[----:B------:R2:W-:Y:S01]  /*216f0*/  UTCHMMA tmem[UR41], gdesc[UR30], tmem[UR40], tmem[UR52], idesc[UR53], UPT ;  /* 0x00ff341e290079ea */ /* 0x0005e2000b800028 */
[----:B----4-:R-:W-:Y:S01]  /*21700*/  UIADD3 UR63, UPT, UPT, UR10, 0x1b0, URZ ;  /* 0x000001b00a3f7890 */ /* 0x010fe2000fffe0ff */
[----:B------:R4:W-:Y:S01]  /*21710*/  UTCHMMA tmem[UR43], gdesc[UR32], tmem[UR9], tmem[UR54], idesc[UR55], UPT ;  /* 0x00ff36202b0079ea */ /* 0x0009e2000b800009 */
[----:B------:R-:W-:-:S02]  /*21720*/  UIADD3 UR62, UPT, UPT, UR10, 0x80, URZ ;  /* 0x000000800a3e7890 */ /* 0x000fc4000fffe0ff */
[----:B------:R-:W-:Y:S02]  /*21730*/  UIADD3 UR65, UPT, UPT, UR10, 0x1b8, URZ ;  /* 0x000001b80a417890 */ /* 0x000fe4000fffe0ff */
[----:B------:R-:W-:Y:S02]  /*21740*/  UIADD3 UR64, UPT, UPT, UR10, 0xc0, URZ ;  /* 0x000000c00a407890 */ /* 0x000fe4000fffe0ff */
[----:B-1----:R-:W-:Y:S02]  /*21750*/  UIADD3 UR67, UPT, UPT, UR10, 0x1c0, URZ ;  /* 0x000001c00a437890 */ /* 0x002fe4000fffe0ff */
[----:B------:R-:W-:Y:S02]  /*21760*/  UIADD3 UR66, UPT, UPT, UR10, 0xc0, URZ ;  /* 0x000000c00a427890 */ /* 0x000fe4000fffe0ff */
[----:B--2---:R-:W-:Y:S02]  /*21770*/  UIADD3 UR68, UPT, UPT, UR10, 0x1c8, URZ ;  /* 0x000001c80a447890 */ /* 0x004fe4000fffe0ff */
[----:B------:R-:W-:-:S02]  /*21780*/  UIADD3 UR69, UPT, UPT, UR10, 0xc0, URZ ;  /* 0x000000c00a457890 */ /* 0x000fc4000fffe0ff */
[----:B------:R-:W-:Y:S02]  /*21790*/  UIADD3 UR71, UPT, UPT, UR10, 0x1d0, URZ ;  /* 0x000001d00a477890 */ /* 0x000fe4000fffe0ff */
[----:B------:R-:W-:Y:S02]  /*217a0*/  UIADD3 UR70, UPT, UPT, UR10, 0xc0, URZ ;  /* 0x000000c00a467890 */ /* 0x000fe4000fffe0ff */
[----:B------:R-:W-:Y:S01]  /*217b0*/  UIADD3 UR73, UPT, UPT, UR10, 0x1d8, URZ ;  /* 0x000001d80a497890 */ /* 0x000fe2000fffe0ff */
[----:B---3--:R-:W-:Y:S01]  /*217c0*/  UMOV UR56, 0x0 ;  /* 0x0000000000387882 */ /* 0x008fe20000000000 */
        /* <DEDUP_REMOVED lines=12> */
[----:B------:R-:W-:Y:S01]  /*21890*/  UIADD3 UR76, UPT, UPT, UR10, 0xc0, URZ ;  /* 0x000000c00a4c7890 */ /* 0x000fe2000fffe0ff */
[----:B------:R3:W-:Y:S01]  /*218a0*/  UTCHMMA tmem[UR65], gdesc[UR60], tmem[UR62], tmem[UR22], idesc[UR23], UPT ;  /* 0x00ff163c410079ea */ /* 0x0007e2000b80003e */
[----:B----4-:R-:W-:Y:S01]  /*218b0*/  UIADD3 UR43, UPT, UPT, UR10, 0x1f0, URZ ;  /* 0x000001f00a2b7890 */ /* 0x010fe2000fffe0ff */
[----:B------:R-:W-:Y:S01]  /*218c0*/  UMOV UR24, 0x0 ;  /* 0x0000000000187882 */ /* 0x000fe20000000000 */
[----:B------:R-:W-:Y:S01]  /*218d0*/  UMOV UR25, 0x8100910 ;  /* 0x0810091000197882 */ /* 0x000fe20000000000 */
[----:B-1----:R-:W-:Y:S01]  /*218e0*/  UIADD3 UR42, UPT, UPT, UR10, 0xc0, URZ ;  /* 0x000000c00a2a7890 */ /* 0x002fe2000fffe0ff */
[----:B------:R4:W-:Y:S01]  /*218f0*/  UTCHMMA tmem[UR67], gdesc[UR26], tmem[UR64], tmem[UR24], idesc[UR25], UPT ;  /* 0x00ff181a430079ea */ /* 0x0009e2000b800040 */
[----:B--2---:R-:W-:Y:S01]  /*21900*/  UIADD3 UR46, UPT, UPT, UR10, 0x1f8, URZ ;  /* 0x000001f80a2e7890 */ /* 0x004fe2000fffe0ff */
[----:B------:R4:W-:Y:S01]  /*21910*/  UTCHMMA tmem[UR68], gdesc[UR28], tmem[UR66], tmem[UR44], idesc[UR45], UPT ;  /* 0x00ff2c1c440079ea */ /* 0x0009e2000b800042 */
[----:B------:R4:W-:Y:S01]  /*21920*/  UTCHMMA tmem[UR71], gdesc[UR30], tmem[UR69], tmem[UR48], idesc[UR49], UPT ;  /* 0x00ff301e470079ea */ /* 0x0009e2000b800045 */
[----:B------:R4:W-:Y:S01]  /*21930*/  UTCHMMA tmem[UR73], gdesc[UR32], tmem[UR70], tmem[UR50], idesc[UR51], UPT ;  /* 0x00ff3220490079ea */ /* 0x0009e2000b800046 */
[----:B------:R-:W-:Y:S01]  /*21940*/  UMOV UR9, URZ ;  /* 0x000000ff00097c82 */ /* 0x000fe20008000000 */
[----:B------:R4:W-:Y:S01]  /*21950*/  UTCHMMA tmem[UR75], gdesc[UR34], tmem[UR72], tmem[UR52], idesc[UR53], UPT ;  /* 0x00ff34224b0079ea */ /* 0x0009e2000b800048 */
[----:B------:R4:W-:Y:S01]  /*21960*/  UTCHMMA tmem[UR77], gdesc[UR36], tmem[UR58], tmem[UR54], idesc[UR55], UPT ;  /* 0x00ff36244d0079ea */ /* 0x0009e2000b80003a */
[----:B------:R-:W-:Y:S01]  /*21970*/  UMOV UR9, UR8 ;  /* 0x0000000800097c82 */ /* 0x000fe20008000000 */
[----:B------:R4:W-:Y:S01]  /*21980*/  UTCHMMA tmem[UR43], gdesc[UR38], tmem[UR76], tmem[UR56], idesc[UR57], UPT ;  /* 0x00ff38262b0079ea */ /* 0x0009e2000b80004c */
[----:B------:R4:W-:Y:S01]  /*21990*/  UTCHMMA tmem[UR46], gdesc[UR60], tmem[UR42], tmem[UR40], idesc[UR41], UPT ;  /* 0x00ff283c2e0079ea */ /* 0x0009e2000b80002a */
[----:B------:R4:W-:Y:S01]  /*219a0*/  UTCBAR [UR9], URZ ;  /* 0x000000ff090073e9 */ /* 0x0009e200080000ff */
[----:B---3--:R-:W-:-:S02]  /*219b0*/  R2UR.FILL UR13, R4 ;  /* 0x00000000040d72ca */ /* 0x008fc400004e0000 */
[----:B------:R-:W-:-:S15]  /*219c0*/  R2UR.FILL UR12, R5 ;  /* 0x00000000050c72ca */ /* 0x000fde00004e0000 */
.L_x_11:
[----:B-1----:R-:W2:Y:S01]  /*219d0*/  LDL.LU R7, [R1+0xa24] ;  /* 0x000a240001077983 */ /* 0x002ea20000300800 */
[----:B------:R-:W1:Y:S03]  /*219e0*/  LDC R4, c[0x0][0x3a0] ;  /* 0x0000e800ff047b82 */ /* 0x000e660000000800 */
[----:B------:R-:W3:Y:S04]  /*219f0*/  LDL.LU R6, [R1+0xa2c] ;  /* 0x000a2c0001067983 */ /* 0x000ee80000300800 */
[----:B----4-:R-:W4:Y:S01]  /*21a00*/  LDL.LU R20, [R1+0xa1c] ;  /* 0x000a1c0001147983 */ /* 0x010f220000300800 */
[----:B------:R-:W1:Y:S03]  /*21a10*/  LDC R11, c[0x0][0x3a0] ;  /* 0x0000e800ff0b7b82 */ /* 0x000e660000000800 */
[----:B------:R-:W4:Y:S04]  /*21a20*/  LDL.LU R19, [R1+0xa28] ;  /* 0x000a280001137983 */ /* 0x000f280000300800 */
[----:B------:R-:W4:Y:S04]  /*21a30*/  LDL.LU R10, [R1+0xa14] ;  /* 0x000a1400010a7983 */ /* 0x000f280000300800 */
[----:B------:R-:W4:Y:S04]  /*21a40*/  LDL.LU R8, [R1+0xa20] ;  /* 0x000a200001087983 */ /* 0x000f280000300800 */
[----:B------:R-:W4:Y:S01]  /*21a50*/  LDL.LU R18, [R1+0xa0c] ;  /* 0x000a0c0001127983 */ /* 0x000f220000300800 */
[----:B-1----:R-:W-:-:S03]  /*21a60*/  VIADD R4, R4, 0x3f ;  /* 0x0000003f04047836 */ /* 0x002fc60000000000 */
[----:B------:R-:W4:Y:S02]  /*21a70*/  LDL.LU R17, [R1+0xa18] ;  /* 0x000a180001117983 */ /* 0x000f240000300800 */
[----:B------:R-:W-:Y:S02]  /*21a80*/  SHF.R.S32.HI R5, RZ, 0x1f, R4 ;  /* 0x0000001fff057819 */ /* 0x000fe40000011404 */
[----:B------:R-:W4:Y:S01]  /*21a90*/  LDL.LU R12, [R1+0xa04] ;  /* 0x000a0400010c7983 */ /* 0x000f220000300800 */
[----:B------:R-:W-:Y:S02]  /*21aa0*/  IADD3 R11, PT, PT, R11, -0x100, RZ ;  /* 0xffffff000b0b7810 */ /* 0x000fe40007ffe0ff */
[----:B------:R-:W-:Y:S01]  /*21ab0*/  LEA.HI R5, R5, R4, RZ, 0x6 ;  /* 0x0000000405057211 */ /* 0x000fe200078f30ff */
[----:B------:R-:W4:Y:S03]  /*21ac0*/  LDL.LU R9, [R1+0xa10] ;  /* 0x000a100001097983 */ /* 0x000f260000300800 */
[----:B------:R-:W-:Y:S01]  /*21ad0*/  SHF.R.S32.HI R5, RZ, 0x6, R5 ;  /* 0x00000006ff057819 */ /* 0x000fe20000011405 */
[----:B-----5:R-:W-:-:S04]  /*21ae0*/  IMAD R4, R2, -0x40, R11 ;  /* 0xffffffc002047824 */ /* 0x020fc800078e020b */
[----:B------:R-:W-:Y:S01]  /*21af0*/  VIADD R5, R5, 0xfffffffc ;  /* 0xfffffffc05057836 */ /* 0x000fe20000000000 */
[----:B------:R-:W-:Y:S01]  /*21b00*/  BAR.SYNC.DEFER_BLOCKING 0x0 ;  /* 0x0000000000007b1d */ /* 0x000fe20000010000 */
[----:B------:R-:W-:-:S03]  /*21b10*/  ISETP.GT.AND P4, PT, R4, RZ, PT ;  /* 0x000000ff0400720c */ /* 0x000fc60003f84270 */
[----:B------:R-:W-:Y:S02]  /*21b20*/  ISETP.GE.AND P3, PT, R2, R5, PT ;  /* 0x000000050200720c */ /* 0x000fe40003f66270 */
[----:B------:R-:W-:Y:S02]  /*21b30*/  SEL R5, RZ, 0x4, !P4 ;  /* 0x00000004ff057807 */ /* 0x000fe40006000000 */
[----:B---3--:R-:W-:-:S04]  /*21b40*/  IADD3 R6, P4, PT, R6, UR14, RZ ;  /* 0x0000000e06067c10 */ /* 0x008fc8000ff9e0ff */
[----:B--2---:R-:W-:Y:S01]  /*21b50*/  IADD3.X R7, PT, PT, R7, UR15, RZ, P4, !PT ;  /* 0x0000000f07077c10 */ /* 0x004fe2000a7fe4ff */
[----:B------:R1:W-:Y:S04]  /*21b60*/  STL [R1+0xa2c], R6 ;  /* 0x000a2c0601007387 */ /* 0x0003e80000100800 */
[----:B------:R2:W-:Y:S04]  /*21b70*/  STL [R1+0xa24], R7 ;  /* 0x000a240701007387 */ /* 0x0005e80000100800 */
[----:B------:R-:W3:Y:S04]  /*21b80*/  LDL.LU R16, [R1+0x9fc] ;  /* 0x0009fc0001107983 */ /* 0x000ee80000300800 */
[----:B------:R-:W3:Y:S04]  /*21b90*/  LDL.LU R15, [R1+0xa08] ;  /* 0x000a0800010f7983 */ /* 0x000ee80000300800 */
[----:B------:R-:W3:Y:S04]  /*21ba0*/  LDL.LU R14, [R1+0x9f4] ;  /* 0x0009f400010e7983 */ /* 0x000ee80000300800 */
[----:B------:R-:W3:Y:S01]  /*21bb0*/  LDL.LU R13, [R1+0xa00] ;  /* 0x000a0000010d7983 */ /* 0x000ee20000300800 */
[----:B------:R-:W-:-:S04]  /*21bc0*/  SEL R5, R5, RZ, !P3 ;  /* 0x000000ff05057207 */ /* 0x000fc80005800000 */
[----:B------:R-:W-:Y:S02]  /*21bd0*/  ISETP.NE.U32.AND P5, PT, R5, RZ, PT ;  /* 0x000000ff0500720c */ /* 0x000fe40003fa5070 */
[----:B----4-:R-:W-:Y:S02]  /*21be0*/  IADD3 R19, P4, PT, R19, UR14, RZ ;  /* 0x0000000e13137c10 */ /* 0x010fe4000ff9e0ff */
[----:B------:R-:W-:Y:S02]  /*21bf0*/  IADD3 R8, P6, PT, R8, UR14, RZ ;  /* 0x0000000e08087c10 */ /* 0x000fe4000ffde0ff */
[----:B------:R-:W-:Y:S02]  /*21c00*/  LEA R5, R3, UR19, 0x2 ;  /* 0x0000001303057c11 */ /* 0x000fe4000f8e10ff */
[----:B------:R-:W-:Y:S02]  /*21c10*/  IADD3.X R20, PT, PT, R20, UR15, RZ, P4, !PT ;  /* 0x0000000f14147c10 */ /* 0x000fe4000a7fe4ff */
[----:B------:R-:W-:Y:S01]  /*21c20*/  IADD3.X R10, PT, PT, R10, UR15, RZ, P6, !PT ;  /* 0x0000000f0a0a7c10 */ /* 0x000fe2000b7fe4ff */
[----:B------:R-:W-:Y:S04]  /*21c30*/  STL [R1+0xa28], R19 ;  /* 0x000a281301007387 */ /* 0x000fe80000100800 */
[----:B------:R-:W-:Y:S01]  /*21c40*/  @!PT LDS RZ, [RZ] ;  /* 0x00000000fffff984 */ /* 0x000fe20000000800 */
[----:B------:R-:W-:Y:S01]  /*21c50*/  @!PT LDS RZ, [RZ] ;  /* 0x00000000fffff984 */ /* 0x000fe20000000800 */
[----:B------:R-:W-:Y:S01]  /*21c60*/  @!PT LDS RZ, [RZ] ;  /* 0x00000000fffff984 */ /* 0x000fe20000000800 */
[----:B------:R1:W-:Y:S04]  /*21c70*/  LDGSTS.E [R5], desc[UR20][R6.64], P5 ;  /* 0x0000000006057fae */ /* 0x0003e8000a9a1014 */
[----:B------:R4:W-:Y:S04]  /*21c80*/  STL [R1+0xa1c], R20 ;  /* 0x000a1c1401007387 */ /* 0x0009e80000100800 */
[----:B------:R-:W-:Y:S01]  /*21c90*/  STL [R1+0xa20], R8 ;  /* 0x000a200801007387 */ /* 0x000fe20000100800 */
[----:B-1----:R-:W-:-:S02]  /*21ca0*/  IMAD.MOV.U32 R6, RZ, RZ, R19 ;  /* 0x000000ffff067224 */ /* 0x002fc400078e0013 */
[----:B--2---:R-:W-:Y:S01]  /*21cb0*/  IMAD.MOV.U32 R7, RZ, RZ, R20 ;  /* 0x000000ffff077224 */ /* 0x004fe200078e0014 */
[----:B------:R1:W-:Y:S04]  /*21cc0*/  STL [R1+0xa14], R10 ;  /* 0x000a140a01007387 */ /* 0x0003e80000100800 */
[----:B----4-:R-:W2:Y:S04]  /*21cd0*/  LDL.LU R20, [R1+0x9ec] ;  /* 0x0009ec0001147983 */ /* 0x010ea80000300800 */
[----:B------:R-:W4:Y:S01]  /*21ce0*/  LDL.LU R19, [R1+0x9f8] ;  /* 0x0009f80001137983 */ /* 0x000f220000300800 */
[----:B------:R-:W-:-:S03]  /*21cf0*/  ISETP.GT.AND P4, PT, R4, 0x1, PT ;  /* 0x000000010400780c */ /* 0x000fc60003f84270 */
[----:B------:R1:W-:Y:S01]  /*21d00*/  LDGSTS.E [R5+0x200], desc[UR20][R6.64], P5 ;  /* 0x0020000006057fae */ /* 0x0003e2000a9a1014 */
[----:B------:R-:W-:Y:S01]  /*21d10*/  IADD3 R17, P6, PT, R17, UR14, RZ ;  /* 0x0000000e11117c10 */ /* 0x000fe2000ffde0ff */
[----:B-1----:R-:W-:Y:S02]  /*21d20*/  IMAD.MOV.U32 R6, RZ, RZ, R8 ;  /* 0x000000ffff067224 */ /* 0x002fe400078e0008 */
[----:B------:R-:W-:Y:S02]  /*21d30*/  IMAD.MOV.U32 R7, RZ, RZ, R10 ;  /* 0x000000ffff077224 */ /* 0x000fe400078e000a */
[----:B------:R-:W2:Y:S04]  /*21d40*/  LDL.LU R10, [R1+0x9e4] ;  /* 0x0009e400010a7983 */ /* 0x000ea80000300800 */
[----:B------:R-:W2:Y:S04]  /*21d50*/  LDL.LU R8, [R1+0x9f0] ;  /* 0x0009f00001087983 */ /* 0x000ea80000300800 */
[----:B------:R1:W-:Y:S01]  /*21d60*/  LDGSTS.E [R5+0x400], desc[UR20][R6.64], P5 ;  /* 0x0040000006057fae */ /* 0x0003e2000a9a1014 */
[----:B------:R-:W-:-:S02]  /*21d70*/  IADD3.X R18, PT, PT, R18, UR15, RZ, P6, !PT ;  /* 0x0000000f12127c10 */ /* 0x000fc4000b7fe4ff */
[----:B------:R-:W-:Y:S02]  /*21d80*/  IADD3 R9, P6, PT, R9, UR14, RZ ;  /* 0x0000000e09097c10 */ /* 0x000fe4000ffde0ff */
[----:B-1----:R-:W-:-:S04]  /*21d90*/  SEL R6, RZ, 0x4, !P4 ;  /* 0x00000004ff067807 */ /* 0x002fc80006000000 */
[----:B------:R-:W-:Y:S01]  /*21da0*/  SEL R6, R6, RZ, !P3 ;  /* 0x000000ff06067207 */ /* 0x000fe20005800000 */
[----:B------:R-:W-:Y:S01]  /*21db0*/  IMAD.MOV.U32 R7, RZ, RZ, R18 ;  /* 0x000000ffff077224 */ /* 0x000fe200078e0012 */
[----:B------:R-:W-:Y:S02]  /*21dc0*/  IADD3.X R12, PT, PT, R12, UR15, RZ, P6, !PT ;  /* 0x0000000f0c0c7c10 */ /* 0x000fe4000b7fe4ff */
[----:B------:R-:W-:Y:S01]  /*21dd0*/  ISETP.NE.U32.AND P4, PT, R6, RZ, PT ;  /* 0x000000ff0600720c */ /* 0x000fe20003f85070 */
[----:B------:R-:W-:Y:S01]  /*21de0*/  STL [R1+0xa18], R17 ;  /* 0x000a181101007387 */ /* 0x000fe20000100800 */
[----:B------:R-:W-:-:S03]  /*21df0*/  MOV R6, R17 ;  /* 0x0000001100067202 */ /* 0x000fc60000000f00 */
[----:B------:R1:W-:Y:S04]  /*21e00*/  STL [R1+0xa0c], R18 ;  /* 0x000a0c1201007387 */ /* 0x0003e80000100800 */
[----:B------:R-:W-:Y:S04]  /*21e10*/  STL [R1+0xa10], R9 ;  /* 0x000a100901007387 */ /* 0x000fe80000100800 */
[----:B------:R1:W-:Y:S04]  /*21e20*/  STL [R1+0xa04], R12 ;  /* 0x000a040c01007387 */ /* 0x0003e80000100800 */
[----:B------:R1:W-:Y:S04]  /*21e30*/  LDGSTS.E [R5+0x600], desc[UR20][R6.64], P5 ;  /* 0x0060000006057fae */ /* 0x0003e8000a9a1014 */
[----:B-1----:R-:W2:Y:S04]  /*21e40*/  LDL.LU R18, [R1+0x9dc] ;  /* 0x0009dc0001127983 */ /* 0x002ea80000300800 */
[----:B------:R-:W2:Y:S01]  /*21e50*/  LDL.LU R17, [R1+0x9e8] ;  /* 0x0009e80001117983 */ /* 0x000ea20000300800 */
[----:B------:R-:W-:-:S02]  /*21e60*/  IMAD.MOV.U32 R7, RZ, RZ, R12 ;  /* 0x000000ffff077224 */ /* 0x000fc400078e000c */
[----:B------:R-:W-:Y:S01]  /*21e70*/  IMAD.MOV.U32 R6, RZ, RZ, R9 ;  /* 0x000000ffff067224 */ /* 0x000fe200078e0009 */
[----:B------:R-:W2:Y:S04]  /*21e80*/  LDL.LU R12, [R1+0x9d4] ;  /* 0x0009d400010c7983 */ /* 0x000ea80000300800 */
[----:B------:R-:W2:Y:S04]  /*21e90*/  LDL.LU R9, [R1+0x9e0] ;  /* 0x0009e00001097983 */ /* 0x000ea80000300800 */
[----:B------:R1:W-:Y:S01]  /*21ea0*/  LDGSTS.E [R5+0x800], desc[UR20][R6.64], P4 ;  /* 0x0080000006057fae */ /* 0x0003e2000a1a1014 */
[----:B---3--:R-:W-:-:S04]  /*21eb0*/  IADD3 R15, P5, PT, R15, UR14, RZ ;  /* 0x0000000e0f0f7c10 */ /* 0x008fc8000ffbe0ff */
[----:B------:R-:W-:Y:S02]  /*21ec0*/  IADD3.X R16, PT, PT, R16, UR15, RZ, P5, !PT ;  /* 0x0000000f10107c10 */ /* 0x000fe4000affe4ff */
[----:B------:R-:W-:Y:S01]  /*21ed0*/  IADD3 R13, P6, PT, R13, UR14, RZ ;  /* 0x0000000e0d0d7c10 */ /* 0x000fe2000ffde0ff */
[----:B------:R-:W-:Y:S03]  /*21ee0*/  STL [R1+0xa08], R15 ;  /* 0x000a080f01007387 */ /* 0x000fe60000100800 */
[----:B------:R-:W-:Y:S01]  /*21ef0*/  IADD3.X R14, PT, PT, R14, UR15, RZ, P6, !PT ;  /* 0x0000000f0e0e7c10 */ /* 0x000fe2000b7fe4ff */
[----:B------:R3:W-:Y:S01]  /*21f00*/  STL [R1+0x9fc], R16 ;  /* 0x0009fc1001007387 */ /* 0x0007e20000100800 */
[----:B-1----:R-:W-:Y:S01]  /*21f10*/  IMAD.MOV.U32 R6, RZ, RZ, R15 ;  /* 0x000000ffff067224 */ /* 0x002fe200078e000f */
[----:B------:R-:W-:Y:S02]  /*21f20*/  MOV R7, R16 ;  /* 0x0000001000077202 */ /* 0x000fe40000000f00 */
[----:B------:R-:W-:Y:S04]  /*21f30*/  STL [R1+0xa00], R13 ;  /* 0x000a000d01007387 */ /* 0x000fe80000100800 */
[----:B------:R1:W-:Y:S04]  /*21f40*/  STL [R1+0x9f4], R14 ;  /* 0x0009f40e01007387 */ /* 0x0003e80000100800 */
[----:B---3--:R-:W3:Y:S04]  /*21f50*/  LDL.LU R16, [R1+0x9cc] ;  /* 0x0009cc0001107983 */ /* 0x008ee80000300800 */
[----:B------:R-:W3:Y:S04]  /*21f60*/  LDL.LU R15, [R1+0x9d8] ;  /* 0x0009d800010f7983 */ /* 0x000ee80000300800 */
[----:B------:R1:W-:Y:S02]  /*21f70*/  LDGSTS.E [R5+0xa00], desc[UR20][R6.64], P4 ;  /* 0x00a0000006057fae */ /* 0x0003e4000a1a1014 */
[----:B-1----:R-:W-:-:S02]  /*21f80*/  IMAD.MOV.U32 R7, RZ, RZ, R14 ;  /* 0x000000ffff077224 */ /* 0x002fc400078e000e */
[----:B------:R-:W-:Y:S01]  /*21f90*/  IMAD.MOV.U32 R6, RZ, RZ, R13 ;  /* 0x000000ffff067224 */ /* 0x000fe200078e000d */
[----:B------:R-:W3:Y:S04]  /*21fa0*/  LDL.LU R14, [R1+0x9c4] ;  /* 0x0009c400010e7983 */ /* 0x000ee80000300800 */
[----:B------:R-:W3:Y:S01]  /*21fb0*/  LDL.LU R13, [R1+0x9d0] ;  /* 0x0009d000010d7983 */ /* 0x000ee20000300800 */
[----:B------:R-:W-:Y:S02]  /*21fc0*/  ISETP.GT.AND P5, PT, R4, 0x2, PT ;  /* 0x000000020400780c */ /* 0x000fe40003fa4270 */
[----:B----4-:R-:W-:Y:S01]  /*21fd0*/  IADD3 R19, P6, PT, R19, UR14, RZ ;  /* 0x0000000e13137c10 */ /* 0x010fe2000ffde0ff */
[----:B------:R1:W-:Y:S03]  /*21fe0*/  LDGSTS.E [R5+0xc00], desc[UR20][R6.64], P4 ;  /* 0x00c0000006057fae */ /* 0x0003e6000a1a1014 */
[----:B--2---:R-:W-:-:S02]  /*21ff0*/  IADD3.X R20, PT, PT, R20, UR15, RZ, P6, !PT ;  /* 0x0000000f14147c10 */ /* 0x004fc4000b7fe4ff */
[----:B-1----:R-:W-:-:S04]  /*22000*/  SEL R6, RZ, 0x4, !P5 ;  /* 0x00000004ff067807 */ /* 0x002fc80006800000 */
[----:B------:R-:W-:Y:S02]  /*22010*/  SEL R6, R6, RZ, !P3 ;  /* 0x000000ff06067207 */ /* 0x000fe40005800000 */
[----:B------:R-:W-:Y:S01]  /*22020*/  IADD3 R8, P6, PT, R8, UR14, RZ ;  /* 0x0000000e08087c10 */ /* 0x000fe2000ffde0ff */
[----:B------:R-:W-:Y:S01]  /*22030*/  IMAD.MOV.U32 R7, RZ, RZ, R20 ;  /* 0x000000ffff077224 */ /* 0x000fe200078e0014 */
[----:B------:R-:W-:Y:S01]  /*22040*/  ISETP.NE.U32.AND P5, PT, R6, RZ, PT ;  /* 0x000000ff0600720c */ /* 0x000fe20003fa5070 */
[----:B------:R-:W-:Y:S01]  /*22050*/  IMAD.MOV.U32 R6, RZ, RZ, R19 ;  /* 0x000000ffff067224 */ /* 0x000fe200078e0013 */
[----:B------:R-:W-:Y:S01]  /*22060*/  IADD3.X R10, PT, PT, R10, UR15, RZ, P6, !PT ;  /* 0x0000000f0a0a7c10 */ /* 0x000fe2000b7fe4ff */
[----:B------:R-:W-:Y:S04]  /*22070*/  STL [R1+0x9f8], R19 ;  /* 0x0009f81301007387 */ /* 0x000fe80000100800 */
[----:B------:R1:W-:Y:S04]  /*22080*/  STL [R1+0x9ec], R20 ;  /* 0x0009ec1401007387 */ /* 0x0003e80000100800 */
[----:B------:R-:W-:Y:S04]  /*22090*/  STL [R1+0x9f0], R8 ;  /* 0x0009f00801007387 */ /* 0x000fe80000100800 */
[----:B------:R2:W-:Y:S04]  /*220a0*/  STL [R1+0x9e4], R10 ;  /* 0x0009e40a01007387 */ /* 0x0005e80000100800 */
[----:B------:R4:W-:Y:S04]  /*220b0*/  LDGSTS.E [R5+0xe00], desc[UR20][R6.64], P4 ;  /* 0x00e0000006057fae */ /* 0x0009e8000a1a1014 */
[----:B-1----:R-:W3:Y:S04]  /*220c0*/  LDL.LU R20, [R1+0x9bc] ;  /* 0x0009bc0001147983 */ /* 0x002ee80000300800 */
[----:B------:R-:W3:Y:S01]  /*220d0*/  LDL.LU R19, [R1+0x9c8] ;  /* 0x0009c80001137983 */ /* 0x000ee20000300800 */
[----:B----4-:R-:W-:Y:S01]  /*220e0*/  IMAD.MOV.U32 R7, RZ, RZ, R10 ;  /* 0x000000ffff077224 */ /* 0x010fe200078e000a */
[----:B------:R-:W-:-:S02]  /*220f0*/  MOV R6, R8 ;  /* 0x0000000800067202 */ /* 0x000fc40000000f00 */
[----:B--2---:R-:W2:Y:S04]  /*22100*/  LDL.LU R10, [R1+0x9b4] ;  /* 0x0009b400010a7983 */ /* 0x004ea80000300800 */
[----:B------:R-:W4:Y:S04]  /*22110*/  LDL.LU R8, [R1+0x9c0] ;  /* 0x0009c00001087983 */ /* 0x000f280000300800 */
[----:B------:R1:W-:Y:S01]  /*22120*/  LDGSTS.E [R5+0x1000], desc[UR20][R6.64], P5 ;  /* 0x0100000006057fae */ /* 0x0003e2000a9a1014 */
[----:B------:R-:W-:-:S04]  /*22130*/  IADD3 R17, P4, PT, R17, UR14, RZ ;  /* 0x0000000e11117c10 */ /* 0x000fc8000ff9e0ff */
[----:B------:R-:W-:Y:S01]  /*22140*/  IADD3.X R18, PT, PT, R18, UR15, RZ, P4, !PT ;  /* 0x0000000f12127c10 */ /* 0x000fe2000a7fe4ff */
[----:B------:R-:W-:Y:S01]  /*22150*/  STL [R1+0x9e8], R17 ;  /* 0x0009e81101007387 */ /* 0x000fe20000100800 */
[----:B------:R-:W-:-:S03]  /*22160*/  IADD3 R9, P6, PT, R9, UR14, RZ ;  /* 0x0000000e09097c10 */ /* 0x000fc6000ffde0ff */
[----:B------:R1:W-:Y:S01]  /*22170*/  STL [R1+0x9dc], R18 ;  /* 0x0009dc1201007387 */ /* 0x0003e20000100800 */
[----:B------:R-:W-:Y:S01]  /*22180*/  IADD3.X R12, PT, PT, R12, UR15, RZ, P6, !PT ;  /* 0x0000000f0c0c7c10 */ /* 0x000fe2000b7fe4ff */
[----:B-1----:R-:W-:Y:S02]  /*22190*/  IMAD.MOV.U32 R6, RZ, RZ, R17 ;  /* 0x000000ffff067224 */ /* 0x002fe400078e0011 */
[----:B------:R-:W-:Y:S01]  /*221a0*/  STL [R1+0x9e0], R9 ;  /* 0x0009e00901007387 */ /* 0x000fe20000100800 */
[----:B------:R-:W-:-:S03]  /*221b0*/  IMAD.MOV.U32 R7, RZ, RZ, R18 ;  /* 0x000000ffff077224 */ /* 0x000fc600078e0012 */
[----:B------:R1:W-:Y:S04]  /*221c0*/  STL [R1+0x9d4], R12 ;  /* 0x0009d40c01007387 */ /* 0x0003e80000100800 */
[----:B------:R-:W2:Y:S04]  /*221d0*/  LDL.LU R18, [R1+0x9ac] ;  /* 0x0009ac0001127983 */ /* 0x000ea80000300800 */
[----:B------:R-:W2:Y:S01]  /*221e0*/  LDL.LU R17, [R1+0x9b8] ;  /* 0x0009b80001117983 */ /* 0x000ea20000300800 */
[----:B------:R-:W-:-:S03]  /*221f0*/  ISETP.GT.AND P4, PT, R4, 0x3, PT ;  /* 0x000000030400780c */ /* 0x000fc60003f84270 */
[----:B------:R1:W-:Y:S02]  /*22200*/  LDGSTS.E [R5+0x1200], desc[UR20][R6.64], P5 ;  /* 0x0120000006057fae */ /* 0x0003e4000a9a1014 */
[----:B-1----:R-:W-:Y:S01]  /*22210*/  IMAD.MOV.U32 R6, RZ, RZ, R9 ;  /* 0x000000ffff067224 */ /* 0x002fe200078e0009 */
[----:B------:R-:W-:Y:S02]  /*22220*/  MOV R7, R12 ;  /* 0x0000000c00077202 */ /* 0x000fe40000000f00 */
[----:B------:R-:W2:Y:S04]  /*22230*/  LDL.LU R12, [R1+0x9a4] ;  /* 0x0009a400010c7983 */ /* 0x000ea80000300800 */
[----:B------:R-:W2:Y:S04]  /*22240*/  LDL.LU R9, [R1+0x9b0] ;  /* 0x0009b00001097983 */ /* 0x000ea80000300800 */
[----:B------:R1:W-:Y:S02]  /*22250*/  LDGSTS.E [R5+0x1400], desc[UR20][R6.64], P5 ;  /* 0x0140000006057fae */ /* 0x0003e4000a9a1014 */
[----:B-1----:R-:W-:-:S04]  /*22260*/  SEL R6, RZ, 0x4, !P4 ;  /* 0x00000004ff067807 */ /* 0x002fc80006000000 */
[----:B------:R-:W-:-:S04]  /*22270*/  SEL R6, R6, RZ, !P3 ;  /* 0x000000ff06067207 */ /* 0x000fc80005800000 */
[----:B------:R-:W-:Y:S02]  /*22280*/  ISETP.NE.U32.AND P4, PT, R6, RZ, PT ;  /* 0x000000ff0600720c */ /* 0x000fe40003f85070 */
[----:B---3--:R-:W-:-:S04]  /*22290*/  IADD3 R15, P6, PT, R15, UR14, RZ ;  /* 0x0000000e0f0f7c10 */ /* 0x008fc8000ffde0ff */
[----:B------:R-:W-:Y:S01]  /*222a0*/  IADD3.X R16, PT, PT, R16, UR15, RZ, P6, !PT ;  /* 0x0000000f10107c10 */ /* 0x000fe2000b7fe4ff */
[----:B------:R-:W-:Y:S01]  /*222b0*/  IMAD.MOV.U32 R6, RZ, RZ, R15 ;  /* 0x000000ffff067224 */ /* 0x000fe200078e000f */
[----:B------:R-:W-:Y:S03]  /*222c0*/  STL [R1+0x9d8], R15 ;  /* 0x0009d80f01007387 */ /* 0x000fe60000100800 */
[----:B------:R-:W-:Y:S01]  /*222d0*/  IMAD.MOV.U32 R7, RZ, RZ, R16 ;  /* 0x000000ffff077224 */ /* 0x000fe200078e0010 */
[----:B------:R1:W-:Y:S04]  /*222e0*/  STL [R1+0x9cc], R16 ;  /* 0x0009cc1001007387 */ /* 0x0003e80000100800 */
[----:B------:R3:W-:Y:S01]  /*222f0*/  LDGSTS.E [R5+0x1600], desc[UR20][R6.64], P5 ;  /* 0x0160000006057fae */ /* 0x0007e2000a9a1014 */
[----:B------:R-:W-:-:S04]  /*22300*/  IADD3 R13, P6, PT, R13, UR14, RZ ;  /* 0x0000000e0d0d7c10 */ /* 0x000fc8000ffde0ff */
[----:B------:R-:W-:Y:S01]  /*22310*/  IADD3.X R14, PT, PT, R14, UR15, RZ, P6, !PT ;  /* 0x0000000f0e0e7c10 */ /* 0x000fe2000b7fe4ff */
[----:B------:R-:W-:Y:S01]  /*22320*/  STL [R1+0x9d0], R13 ;  /* 0x0009d00d01007387 */ /* 0x000fe20000100800 */
[----:B---3--:R-:W-:-:S03]  /*22330*/  IMAD.MOV.U32 R6, RZ, RZ, R13 ;  /* 0x000000ffff067224 */ /* 0x008fc600078e000d */
[----:B------:R3:W-:Y:S01]  /*22340*/  STL [R1+0x9c4], R14 ;  /* 0x0009c40e01007387 */ /* 0x0007e20000100800 */
[----:B------:R-:W-:-:S03]  /*22350*/  IMAD.MOV.U32 R7, RZ, RZ, R14 ;  /* 0x000000ffff077224 */ /* 0x000fc600078e000e */
[----:B-1----:R-:W2:Y:S04]  /*22360*/  LDL.LU R16, [R1+0x130] ;  /* 0x0001300001107983 */ /* 0x002ea80000300800 */
[----:B------:R-:W2:Y:S04]  /*22370*/  LDL.LU R15, [R1+0x9a8] ;  /* 0x0009a800010f7983 */ /* 0x000ea80000300800 */
[----:B---3--:R-:W3:Y:S04]  /*22380*/  LDL.LU R14, [R1+0x134] ;  /* 0x00013400010e7983 */ /* 0x008ee80000300800 */
[----:B------:R-:W3:Y:S04]  /*22390*/  LDL.LU R13, [R1+0x138] ;  /* 0x00013800010d7983 */ /* 0x000ee80000300800 */
[----:B------:R1:W-:Y:S01]  /*223a0*/  LDGSTS.E [R5+0x1800], desc[UR20][R6.64], P4 ;  /* 0x0180000006057fae */ /* 0x0003e2000a1a1014 */
[----:B------:R-:W-:-:S04]  /*223b0*/  IADD3 R19, P5, PT, R19, UR14, RZ ;  /* 0x0000000e13137c10 */ /* 0x000fc8000ffbe0ff */
[----:B------:R-:W-:Y:S02]  /*223c0*/  IADD3.X R20, PT, PT, R20, UR15, RZ, P5, !PT ;  /* 0x0000000f14147c10 */ /* 0x000fe4000affe4ff */
[----:B----4-:R-:W-:Y:S01]  /*223d0*/  IADD3 R8, P6, PT, R8, UR14, RZ ;  /* 0x0000000e08087c10 */ /* 0x010fe2000ffde0ff */
[----:B------:R-:W-:Y:S03]  /*223e0*/  STL [R1+0x9c8], R19 ;  /* 0x0009c81301007387 */ /* 0x000fe60000100800 */
[----:B--2---:R-:W-:Y:S01]  /*223f0*/  IADD3.X R10, PT, PT, R10, UR15, RZ, P6, !PT ;  /* 0x0000000f0a0a7c10 */ /* 0x004fe2000b7fe4ff */
[----:B------:R2:W-:Y:S01]  /*22400*/  STL [R1+0x9bc], R20 ;  /* 0x0009bc1401007387 */ /* 0x0005e20000100800 */
[----:B-1----:R-:W-:Y:S01]  /*22410*/  MOV R6, R19 ;  /* 0x0000001300067202 */ /* 0x002fe20000000f00 */
[----:B------:R-:W-:Y:S02]  /*22420*/  IMAD.MOV.U32 R7, RZ, RZ, R20 ;  /* 0x000000ffff077224 */ /* 0x000fe400078e0014 */
[----:B------:R-:W-:Y:S04]  /*22430*/  STL [R1+0x9c0], R8 ;  /* 0x0009c00801007387 */ /* 0x000fe80000100800 */
[----:B------:R1:W-:Y:S04]  /*22440*/  STL [R1+0x9b4], R10 ;  /* 0x0009b40a01007387 */ /* 0x0003e80000100800 */
[----:B--2---:R-:W2:Y:S04]  /*22450*/  LDL.LU R20, [R1+0x13c] ;  /* 0x00013c0001147983 */ /* 0x004ea80000300800 */
[----:B------:R-:W4:Y:S01]  /*22460*/  LDL.LU R19, [R1+0x140] ;  /* 0x0001400001137983 */ /* 0x000f220000300800 */
[----:B------:R-:W-:-:S03]  /*22470*/  ISETP.GT.AND P5, PT, R4, 0x4, PT ;  /* 0x000000040400780c */ /* 0x000fc60003fa4270 */
[----:B------:R1:W-:Y:S02]  /*22480*/  LDGSTS.E [R5+0x1a00], desc[UR20][R6.64], P4 ;  /* 0x01a0000006057fae */ /* 0x0003e4000a1a1014 */
[----:B-1----:R-:W-:Y:S02]  /*22490*/  IMAD.MOV.U32 R6, RZ, RZ, R8 ;  /* 0x000000ffff067224 */ /* 0x002fe400078e0008 */
[----:B------:R-:W-:Y:S02]  /*224a0*/  IMAD.MOV.U32 R7, RZ, RZ, R10 ;  /* 0x000000ffff077224 */ /* 0x000fe400078e000a */
[----:B------:R-:W2:Y:S01]  /*224b0*/  LDL.LU R10, [R1+0x144] ;  /* 0x00014400010a7983 */ /* 0x000ea20000300800 */
[----:B------:R-:W-:-:S03]  /*224c0*/  IADD3 R17, P6, PT, R17, UR14, RZ ;  /* 0x0000000e11117c10 */ /* 0x000fc6000ffde0ff */
[----:B------:R-:W2:Y:S04]  /*224d0*/  LDL.LU R8, [R1+0x148] ;  /* 0x0001480001087983 */ /* 0x000ea80000300800 */
[----:B------:R1:W-:Y:S01]  /*224e0*/  LDGSTS.E [R5+0x1c00], desc[UR20][R6.64], P4 ;  /* 0x01c0000006057fae */ /* 0x0003e2000a1a1014 */
[----:B------:R-:W-:Y:S02]  /*224f0*/  IADD3.X R18, PT, PT, R18, UR15, RZ, P6, !PT ;  /* 0x0000000f12127c10 */ /* 0x000fe4000b7fe4ff */
[----:B-1----:R-:W-:Y:S02]  /*22500*/  SEL R6, RZ, 0x4, !P5 ;  /* 0x00000004ff067807 */ /* 0x002fe40006800000 */
[----:B------:R-:W-:Y:S02]  /*22510*/  IADD3 R9, P6, PT, R9, UR14, RZ ;  /* 0x0000000e09097c10 */ /* 0x000fe4000ffde0ff */
[----:B------:R-:W-:-:S02]  /*22520*/  SEL R6, R6, RZ, !P3 ;  /* 0x000000ff06067207 */ /* 0x000fc40005800000 */
[----:B------:R-:W-:Y:S02]  /*22530*/  IADD3.X R12, PT, PT, R12, UR15, RZ, P6, !PT ;  /* 0x0000000f0c0c7c10 */ /* 0x000fe4000b7fe4ff */
[----:B------:R-:W-:Y:S01]  /*22540*/  ISETP.NE.U32.AND P5, PT, R6, RZ, PT ;  /* 0x000000ff0600720c */ /* 0x000fe20003fa5070 */
[----:B------:R-:W-:Y:S01]  /*22550*/  IMAD.MOV.U32 R6, RZ, RZ, R17 ;  /* 0x000000ffff067224 */ /* 0x000fe200078e0011 */
[----:B------:R-:W-:Y:S01]  /*22560*/  MOV R7, R18 ;  /* 0x0000001200077202 */ /* 0x000fe20000000f00 */
[----:B------:R-:W-:Y:S04]  /*22570*/  STL [R1+0x9b8], R17 ;  /* 0x0009b81101007387 */ /* 0x000fe80000100800 */
        /* <DEDUP_REMOVED lines=11> */
[----:B------:R-:W-:-:S04]  /*22630*/  IADD3 R15, P4, PT, R15, UR14, RZ ;  /* 0x0000000e0f0f7c10 */ /* 0x000fc8000ff9e0ff */
[----:B------:R-:W-:Y:S02]  /*22640*/  IADD3.X R16, PT, PT, R16, UR15, RZ, P4, !PT ;  /* 0x0000000f10107c10 */ /* 0x000fe4000a7fe4ff */
[----:B---3--:R-:W-:Y:S01]  /*22650*/  IADD3 R13, P6, PT, R13, UR14, RZ ;  /* 0x0000000e0d0d7c10 */ /* 0x008fe2000ffde0ff */
[----:B------:R-:W-:Y:S03]  /*22660*/  STL [R1+0x9a8], R15 ;  /* 0x0009a80f01007387 */ /* 0x000fe60000100800 */
[----:B------:R-:W-:Y:S01]  /*22670*/  IADD3.X R14, PT, PT, R14, UR15, RZ, P6, !PT ;  /* 0x0000000f0e0e7c10 */ /* 0x000fe2000b7fe4ff */
[----:B------:R3:W-:Y:S01]  /*22680*/  STL [R1+0x130], R16 ;  /* 0x0001301001007387 */ /* 0x0007e20000100800 */
[----:B-1----:R-:W-:Y:S02]  /*22690*/  IMAD.MOV.U32 R6, RZ, RZ, R15 ;  /* 0x000000ffff067224 */ /* 0x002fe400078e000f */
[----:B------:R-:W-:Y:S01]  /*226a0*/  IMAD.MOV.U32 R7, RZ, RZ, R16 ;  /* 0x000000ffff077224 */ /* 0x000fe200078e0010 */
[----:B------:R-:W-:Y:S04]  /*226b0*/  STL [R1+0x138], R13 ;  /* 0x0001380d01007387 */ /* 0x000fe80000100800 */
[----:B------:R1:W-:Y:S04]  /*226c0*/  STL [R1+0x134], R14 ;  /* 0x0001340e01007387 */ /* 0x0003e80000100800 */
[----:B---3--:R-:W3:Y:S04]  /*226d0*/  LDL.LU R16, [R1+0x15c] ;  /* 0x00015c0001107983 */ /* 0x008ee80000300800 */
[----:B------:R-:W3:Y:S04]  /*226e0*/  LDL.LU R15, [R1+0x160] ;  /* 0x00016000010f7983 */ /* 0x000ee80000300800 */
[----:B------:R1:W-:Y:S02]  /*226f0*/  LDGSTS.E [R5+0x2200], desc[UR20][R6.64], P5 ;  /* 0x0220000006057fae */ /* 0x0003e4000a9a1014 */
[----:B-1----:R-:W-:Y:S01]  /*22700*/  IMAD.MOV.U32 R7, RZ, RZ, R14 ;  /* 0x000000ffff077224 */ /* 0x002fe200078e000e */
[----:B------:R-:W-:Y:S01]  /*22710*/  MOV R6, R13 ;  /* 0x0000000d00067202 */ /* 0x000fe20000000f00 */
[----:B------:R-:W3:Y:S04]  /*22720*/  LDL.LU R14, [R1+0x164] ;  /* 0x00016400010e7983 */ /* 0x000ee80000300800 */
[----:B------:R-:W3:Y:S01]  /*22730*/  LDL.LU R13, [R1+0x168] ;  /* 0x00016800010d7983 */ /* 0x000ee20000300800 */
[----:B------:R-:W-:-:S03]  /*22740*/  ISETP.GT.AND P4, PT, R4, 0x5, PT ;  /* 0x000000050400780c */ /* 0x000fc60003f84270 */
[----:B------:R1:W-:Y:S01]  /*22750*/  LDGSTS.E [R5+0x2400], desc[UR20][R6.64], P5 ;  /* 0x0240000006057fae */ /* 0x0003e2000a9a1014 */
[----:B----4-:R-:W-:Y:S02]  /*22760*/  IADD3 R19, P6, PT, R19, UR14, RZ ;  /* 0x0000000e13137c10 */ /* 0x010fe4000ffde0ff */
[----:B-1----:R-:W-:Y:S02]  /*22770*/  SEL R6, RZ, 0x4, !P4 ;  /* 0x00000004ff067807 */ /* 0x002fe40006000000 */
[----:B--2---:R-:W-:Y:S02]  /*22780*/  IADD3.X R20, PT, PT, R20, UR15, RZ, P6, !PT ;  /* 0x0000000f14147c10 */ /* 0x004fe4000b7fe4ff */
[----:B------:R-:W-:Y:S01]  /*22790*/  SEL R6, R6, RZ, !P3 ;  /* 0x000000ff06067207 */ /* 0x000fe20005800000 */
[----:B------:R-:W-:Y:S02]  /*227a0*/  STL [R1+0x140], R19 ;  /* 0x0001401301007387 */ /* 0x000fe40000100800 */
[----:B------:R-:W-:Y:S01]  /*227b0*/  IMAD.MOV.U32 R7, RZ, RZ, R20 ;  /* 0x000000ffff077224 */ /* 0x000fe200078e0014 */
[----:B------:R-:W-:Y:S01]  /*227c0*/  ISETP.NE.U32.AND P4, PT, R6, RZ, PT ;  /* 0x000000ff0600720c */ /* 0x000fe20003f85070 */
[----:B------:R-:W-:Y:S01]  /*227d0*/  IMAD.MOV.U32 R6, RZ, RZ, R19 ;  /* 0x000000ffff067224 */ /* 0x000fe200078e0013 */
[----:B------:R1:W-:Y:S04]  /*227e0*/  STL [R1+0x13c], R20 ;  /* 0x00013c1401007387 */ /* 0x0003e80000100800 */
[----:B------:R2:W-:Y:S01]  /*227f0*/  LDGSTS.E [R5+0x2600], desc[UR20][R6.64], P5 ;  /* 0x0260000006057fae */ /* 0x0005e2000a9a1014 */
[----:B------:R-:W-:-:S04]  /*22800*/  IADD3 R8, P6, PT, R8, UR14, RZ ;  /* 0x0000000e08087c10 */ /* 0x000fc8000ffde0ff */
[----:B------:R-:W-:Y:S01]  /*22810*/  IADD3.X R10, PT, PT, R10, UR15, RZ, P6, !PT ;  /* 0x0000000f0a0a7c10 */ /* 0x000fe2000b7fe4ff */
[----:B------:R-:W-:Y:S01]  /*22820*/  STL [R1+0x148], R8 ;  /* 0x0001480801007387 */ /* 0x000fe20000100800 */
[----:B--2---:R-:W-:-:S03]  /*22830*/  IMAD.MOV.U32 R6, RZ, RZ, R8 ;  /* 0x000000ffff067224 */ /* 0x004fc600078e0008 */
[----:B------:R2:W-:Y:S01]  /*22840*/  STL [R1+0x144], R10 ;  /* 0x0001440a01007387 */ /* 0x0005e20000100800 */
[----:B------:R-:W-:-:S03]  /*22850*/  MOV R7, R10 ;  /* 0x0000000a00077202 */ /* 0x000fc60000000f00 */
[----:B-1----:R-:W4:Y:S04]  /*22860*/  LDL.LU R20, [R1+0x16c] ;  /* 0x00016c0001147983 */ /* 0x002f280000300800 */
[----:B------:R-:W4:Y:S04]  /*22870*/  LDL.LU R19, [R1+0x170] ;  /* 0x0001700001137983 */ /* 0x000f280000300800 */
[----:B--2---:R-:W2:Y:S04]  /*22880*/  LDL.LU R10, [R1+0x174] ;  /* 0x00017400010a7983 */ /* 0x004ea80000300800 */
[----:B------:R-:W2:Y:S04]  /*22890*/  LDL.LU R8, [R1+0x178] ;  /* 0x0001780001087983 */ /* 0x000ea80000300800 */
        /* <DEDUP_REMOVED lines=15> */
[----:B-1----:R-:W-:Y:S02]  /*22990*/  IMAD.MOV.U32 R6, RZ, RZ, R9 ;  /* 0x000000ffff067224 */ /* 0x002fe400078e0009 */
[----:B------:R-:W-:Y:S02]  /*229a0*/  IMAD.MOV.U32 R7, RZ, RZ, R12 ;  /* 0x000000ffff077224 */ /* 0x000fe400078e000c */
        /* <DEDUP_REMOVED lines=8> */
[----:B------:R-:W-:Y:S01]  /*22a30*/  STL [R1+0x160], R15 ;  /* 0x0001600f01007387 */ /* 0x000fe20000100800 */
[----:B------:R-:W-:-:S03]  /*22a40*/  MOV R6, R15 ;  /* 0x0000000f00067202 */ /* 0x000fc60000000f00 */
        /* <DEDUP_REMOVED lines=14> */
[----:B----4-:R-:W-:-:S04]  /*22b30*/  IADD3 R19, P4, PT, R19, UR14, RZ ;  /* 0x0000000e13137c10 */ /* 0x010fc8000ff9e0ff */
[----:B------:R-:W-:Y:S02]  /*22b40*/  IADD3.X R20, PT, PT, R20, UR15, RZ, P4, !PT ;  /* 0x0000000f14147c10 */ /* 0x000fe4000a7fe4ff */
[----:B--2---:R-:W-:Y:S01]  /*22b50*/  IADD3 R8, P6, PT, R8, UR14, RZ ;  /* 0x0000000e08087c10 */ /* 0x004fe2000ffde0ff */
[----:B------:R-:W-:Y:S03]  /*22b60*/  STL [R1+0x170], R19 ;  /* 0x0001701301007387 */ /* 0x000fe60000100800 */
[----:B------:R-:W-:Y:S01]  /*22b70*/  IADD3.X R10, PT, PT, R10, UR15, RZ, P6, !PT ;  /* 0x0000000f0a0a7c10 */ /* 0x000fe2000b7fe4ff */
[----:B------:R2:W-:Y:S01]  /*22b80*/  STL [R1+0x16c], R20 ;  /* 0x00016c1401007387 */ /* 0x0005e20000100800 */
[----:B-1----:R-:W-:Y:S01]  /*22b90*/  IMAD.MOV.U32 R6, RZ, RZ, R19 ;  /* 0x000000ffff067224 */ /* 0x002fe200078e0013 */
[----:B------:R-:W-:Y:S02]  /*22ba0*/  MOV R7, R20 ;  /* 0x0000001400077202 */ /* 0x000fe40000000f00 */
        /* <DEDUP_REMOVED lines=8> */
[----:B------:R-:W2:Y:S04]  /*22c30*/  LDL.LU R10, [R1+0x1a4] ;  /* 0x0001a400010a7983 */ /* 0x000ea80000300800 */
[----:B------:R-:W2:Y:S04]  /*22c40*/  LDL.LU R8, [R1+0x1a8] ;  /* 0x0001a80001087983 */ /* 0x000ea80000300800 */
[----:B------:R1:W-:Y:S01]  /*22c50*/  LDGSTS.E [R5+0x3400], desc[UR20][R6.64], P5 ;  /* 0x0340000006057fae */ /* 0x0003e2000a9a1014 */
[----:B------:R-:W-:-:S02]  /*22c60*/  IADD3 R17, P6, PT, R17, UR14, RZ ;  /* 0x0000000e11117c10 */ /* 0x000fc4000ffde0ff */
[----:B-1----:R-:W-:Y:S02]  /*22c70*/  SEL R6, RZ, 0x4, !P4 ;  /* 0x00000004ff067807 */ /* 0x002fe40006000000 */
[----:B------:R-:W-:Y:S02]  /*22c80*/  IADD3.X R18, PT, PT, R18, UR15, RZ, P6, !PT ;  /* 0x0000000f12127c10 */ /* 0x000fe4000b7fe4ff */
        /* <DEDUP_REMOVED lines=9> */
[----:B------:R-:W-:Y:S04]  /*22d20*/  STL [R1+0x188], R9 ;  /* 0x0001880901007387 */ /* 0x000fe80000100800 */
[----:B------:R1:W-:Y:S02]  /*22d30*/  STL [R1+0x184], R12 ;  /* 0x0001840c01007387 */ /* 0x0003e40000100800 */
[----:B-1----:R-:W-:Y:S01]  /*22d40*/  IMAD.MOV.U32 R7, RZ, RZ, R12 ;  /* 0x000000ffff077224 */ /* 0x002fe200078e000c */
[----:B------:R-:W-:Y:S01]  /*22d50*/  MOV R6, R9 ;  /* 0x0000000900067202 */ /* 0x000fe20000000f00 */
[----:B------:R-:W2:Y:S04]  /*22d60*/  LDL.LU R18, [R1+0x1ac] ;  /* 0x0001ac0001127983 */ /* 0x000ea80000300800 */
[----:B------:R-:W2:Y:S04]  /*22d70*/  LDL.LU R17, [R1+0x1b0] ;  /* 0x0001b00001117983 */ /* 0x000ea80000300800 */
        /* <DEDUP_REMOVED lines=16> */
[----:B-1----:R-:W-:Y:S01]  /*22e80*/  MOV R7, R14 ;  /* 0x0000000e00077202 */ /* 0x002fe20000000f00 */
[----:B------:R-:W-:Y:S01]  /*22e90*/  IMAD.MOV.U32 R6, RZ, RZ, R13 ;  /* 0x000000ffff067224 */ /* 0x000fe200078e000d */
[----:B------:R-:W3:Y:S04]  /*22ea0*/  LDL.LU R14, [R1+0x1c4] ;  /* 0x0001c400010e7983 */ /* 0x000ee80000300800 */
[----:B------:R-:W3:Y:S01]  /*22eb0*/  LDL.LU R13, [R1+0x1c8] ;  /* 0x0001c800010d7983 */ /* 0x000ee20000300800 */
[----:B------:R-:W-:-:S03]  /*22ec0*/  ISETP.GT.AND P5, PT, R4, 0x8, PT ;  /* 0x000000080400780c */ /* 0x000fc60003fa4270 */
[----:B------:R1:W-:Y:S02]  /*22ed0*/  LDGSTS.E [R5+0x3c00], desc[UR20][R6.64], P4 ;  /* 0x03c0000006057fae */ /* 0x0003e4000a1a1014 */
[----:B-1----:R-:W-:Y:S02]  /*22ee0*/  SEL R6, RZ, 0x4, !P5 ;  /* 0x00000004ff067807 */ /* 0x002fe40006800000 */
[----:B----4-:R-:W-:Y:S02]  /*22ef0*/  IADD3 R19, P6, PT, R19, UR14, RZ ;  /* 0x0000000e13137c10 */ /* 0x010fe4000ffde0ff */
[----:B------:R-:W-:Y:S02]  /*22f00*/  SEL R6, R6, RZ, !P3 ;  /* 0x000000ff06067207 */ /* 0x000fe40005800000 */
[----:B--2---:R-:W-:Y:S02]  /*22f10*/  IADD3.X R20, PT, PT, R20, UR15, RZ, P6, !PT ;  /* 0x0000000f14147c10 */ /* 0x004fe4000b7fe4ff */
[----:B------:R-:W-:Y:S01]  /*22f20*/  ISETP.NE.U32.AND P5, PT, R6, RZ, PT ;  /* 0x000000ff0600720c */ /* 0x000fe20003fa5070 */
[----:B------:R-:W-:Y:S01]  /*22f30*/  IMAD.MOV.U32 R6, RZ, RZ, R19 ;  /* 0x000000ffff067224 */ /* 0x000fe200078e0013 */
[----:B------:R-:W-:Y:S01]  /*22f40*/  STL [R1+0x1a0], R19 ;  /* 0x0001a01301007387 */ /* 0x000fe20000100800 */
[----:B------:R-:W-:-:S03]  /*22f50*/  IMAD.MOV.U32 R7, RZ, RZ, R20 ;  /* 0x000000ffff077224 */ /* 0x000fc600078e0014 */
[----:B------:R1:W-:Y:S04]  /*22f60*/  STL [R1+0x19c], R20 ;  /* 0x00019c1401007387 */ /* 0x0003e80000100800 */
[----:B------:R2:W-:Y:S01]  /*22f70*/  LDGSTS.E [R5+0x3e00], desc[UR20][R6.64], P4 ;  /* 0x03e0000006057fae */ /* 0x0005e2000a1a1014 */
[----:B------:R-:W-:-:S04]  /*22f80*/  IADD3 R8, P6, PT, R8, UR14, RZ ;  /* 0x0000000e08087c10 */ /* 0x000fc8000ffde0ff */
[----:B------:R-:W-:Y:S01]  /*22f90*/  IADD3.X R10, PT, PT, R10, UR15, RZ, P6, !PT ;  /* 0x0000000f0a0a7c10 */ /* 0x000fe2000b7fe4ff */
[----:B------:R-:W-:Y:S01]  /*22fa0*/  STL [R1+0x1a8], R8 ;  /* 0x0001a80801007387 */ /* 0x000fe20000100800 */
[----:B--2---:R-:W-:-:S03]  /*22fb0*/  IMAD.MOV.U32 R6, RZ, RZ, R8 ;  /* 0x000000ffff067224 */ /* 0x004fc600078e0008 */
[----:B------:R2:W-:Y:S01]  /*22fc0*/  STL [R1+0x1a4], R10 ;  /* 0x0001a40a01007387 */ /* 0x0005e20000100800 */
[----:B------:R-:W-:-:S03]  /*22fd0*/  IMAD.MOV.U32 R7, RZ, RZ, R10 ;  /* 0x000000ffff077224 */ /* 0x000fc600078e000a */
[----:B-1----:R-:W4:Y:S04]  /*22fe0*/  LDL.LU R20, [R1+0x1cc] ;  /* 0x0001cc0001147983 */ /* 0x002f280000300800 */
[----:B------:R-:W4:Y:S04]  /*22ff0*/  LDL.LU R19, [R1+0x1d0] ;  /* 0x0001d00001137983 */ /* 0x000f280000300800 */
[----:B--2---:R-:W2:Y:S04]  /*23000*/  LDL.LU R10, [R1+0x1d4] ;  /* 0x0001d400010a7983 */ /* 0x004ea80000300800 */
[----:B------:R-:W2:Y:S04]  /*23010*/  LDL.LU R8, [R1+0x1d8] ;  /* 0x0001d80001087983 */ /* 0x000ea80000300800 */
[----:B------:R1:W-:Y:S01]  /*23020*/  LDGSTS.E [R5+0x4000], desc[UR20][R6.64], P5 ;  /* 0x0400000006057fae */ /* 0x0003e2000a9a1014 */
[----:B------:R-:W-:-:S04]  /*23030*/  IADD3 R17, P4, PT, R17, UR14, RZ ;  /* 0x0000000e11117c10 */ /* 0x000fc8000ff9e0ff */
[----:B------:R-:W-:Y:S02]  /*23040*/  IADD3.X R18, PT, PT, R18, UR15, RZ, P4, !PT ;  /* 0x0000000f12127c10 */ /* 0x000fe4000a7fe4ff */
[----:B------:R-:W-:Y:S01]  /*23050*/  IADD3 R9, P6, PT, R9, UR14, RZ ;  /* 0x0000000e09097c10 */ /* 0x000fe2000ffde0ff */
[----:B------:R-:W-:Y:S03]  /*23060*/  STL [R1+0x1b0], R17 ;  /* 0x0001b01101007387 */ /* 0x000fe60000100800 */
[----:B------:R-:W-:Y:S01]  /*23070*/  IADD3.X R12, PT, PT, R12, UR15, RZ, P6, !PT ;  /* 0x0000000f0c0c7c10 */ /* 0x000fe2000b7fe4ff */
[----:B------:R1:W-:Y:S02]  /*23080*/  STL [R1+0x1ac], R18 ;  /* 0x0001ac1201007387 */ /* 0x0003e40000100800 */
[----:B-1----:R-:W-:Y:S01]  /*23090*/  MOV R6, R17 ;  /* 0x0000001100067202 */ /* 0x002fe20000000f00 */
[----:B------:R-:W-:Y:S01]  /*230a0*/  IMAD.MOV.U32 R7, RZ, RZ, R18 ;  /* 0x000000ffff077224 */ /* 0x000fe200078e0012 */
[----:B------:R-:W-:Y:S04]  /*230b0*/  STL [R1+0x1b8], R9 ;  /* 0x0001b80901007387 */ /* 0x000fe80000100800 */
        /* <DEDUP_REMOVED lines=16> */
[----:B------:R-:W-:Y:S02]  /*231c0*/  STL [R1+0x1c0], R15 ;  /* 0x0001c00f01007387 */ /* 0x000fe40000100800 */
[----:B------:R-:W-:Y:S02]  /*231d0*/  MOV R7, R16 ;  /* 0x0000001000077202 */ /* 0x000fe40000000f00 */
        /* <DEDUP_REMOVED lines=19> */
[----:B-1----:R-:W-:Y:S02]  /*23310*/  IMAD.MOV.U32 R6, RZ, RZ, R19 ;  /* 0x000000ffff067224 */ /* 0x002fe400078e0013 */
[----:B------:R-:W-:Y:S01]  /*23320*/  IMAD.MOV.U32 R7, RZ, RZ, R20 ;  /* 0x000000ffff077224 */ /* 0x000fe200078e0014 */
[----:B------:R-:W-:Y:S04]  /*23330*/  STL [R1+0x1d8], R8 ;  /* 0x0001d80801007387 */ /* 0x000fe80000100800 */
[----:B------:R1:W-:Y:S04]  /*23340*/  STL [R1+0x1d4], R10 ;  /* 0x0001d40a01007387 */ /* 0x0003e80000100800 */
[----:B--2---:R-:W2:Y:S04]  /*23350*/  LDL.LU R20, [R1+0x1fc] ;  /* 0x0001fc0001147983 */ /* 0x004ea80000300800 */
[----:B------:R-:W4:Y:S01]  /*23360*/  LDL.LU R19, [R1+0x200] ;  /* 0x0002000001137983 */ /* 0x000f220000300800 */
[----:B------:R-:W-:-:S03]  /*23370*/  ISETP.GT.AND P5, PT, R4, 0xa, PT ;  /* 0x0000000a0400780c */ /* 0x000fc60003fa4270 */
[----:B------:R1:W-:Y:S02]  /*23380*/  LDGSTS.E [R5+0x4a00], desc[UR20][R6.64], P4 ;  /* 0x04a0000006057fae */ /* 0x0003e4000a1a1014 */
[----:B-1----:R-:W-:Y:S01]  /*23390*/  MOV R6, R8 ;  /* 0x0000000800067202 */ /* 0x002fe20000000f00 */
        /* <DEDUP_REMOVED lines=18> */
[----:B-1----:R-:W-:Y:S01]  /*234c0*/  MOV R7, R12 ;  /* 0x0000000c00077202 */ /* 0x002fe20000000f00 */
[----:B------:R-:W-:Y:S01]  /*234d0*/  IMAD.MOV.U32 R6, RZ, RZ, R9 ;  /* 0x000000ffff067224 */ /* 0x000fe200078e0009 */
        /* <DEDUP_REMOVED lines=29> */
[----:B------:R-:W-:Y:S01]  /*236b0*/  STL [R1+0x200], R19 ;  /* 0x0002001301007387 */ /* 0x000fe20000100800 */
[----:B------:R-:W-:Y:S01]  /*236c0*/  MOV R6, R19 ;  /* 0x0000001300067202 */ /* 0x000fe20000000f00 */
[----:B------:R-:W-:-:S02]  /*236d0*/  IMAD.MOV.U32 R7, RZ, RZ, R20 ;  /* 0x000000ffff077224 */ /* 0x000fc400078e0014 */
        /* <DEDUP_REMOVED lines=19> */
[----:B-1----:R-:W-:Y:S01]  /*23810*/  IMAD.MOV.U32 R6, RZ, RZ, R17 ;  /* 0x000000ffff067224 */ /* 0x002fe200078e0011 */
[----:B------:R-:W-:Y:S01]  /*23820*/  MOV R7, R18 ;  /* 0x0000001200077202 */ /* 0x000fe20000000f00 */
        /* <DEDUP_REMOVED lines=24> */
[----:B---3--:R-:W-:-:S03]  /*239b0*/  MOV R6, R13 ;  /* 0x0000000d00067202 */ /* 0x008fc60000000f00 */
        /* <DEDUP_REMOVED lines=21> */
[----:B-1----:R-:W-:Y:S01]  /*23b10*/  IMAD.MOV.U32 R6, RZ, RZ, R8 ;  /* 0x000000ffff067224 */ /* 0x002fe200078e0008 */
[----:B------:R-:W-:Y:S02]  /*23b20*/  MOV R7, R10 ;  /* 0x0000000a00077202 */ /* 0x000fe40000000f00 */
        /* <DEDUP_REMOVED lines=16> */
[----:B-1----:R-:W-:-:S03]  /*23c30*/  IMAD.MOV.U32 R6, RZ, RZ, R9 ;  /* 0x000000ffff067224 */ /* 0x002fc600078e0009 */
[----:B------:R1:W-:Y:S01]  /*23c40*/  STL [R1+0x244], R12 ;  /* 0x0002440c01007387 */ /* 0x0003e20000100800 */
[----:B------:R-:W-:-:S03]  /*23c50*/  IMAD.MOV.U32 R7, RZ, RZ, R12 ;  /* 0x000000ffff077224 */ /* 0x000fc600078e000c */
[----:B------:R-:W2:Y:S04]  /*23c60*/  LDL.LU R18, [R1+0x26c] ;  /* 0x00026c0001127983 */ /* 0x000ea80000300800 */
[----:B------:R-:W2:Y:S04]  /*23c70*/  LDL.LU R17, [R1+0x270] ;  /* 0x0002700001117983 */ /* 0x000ea80000300800 */
[----:B-1----:R-:W2:Y:S04]  /*23c80*/  LDL.LU R12, [R1+0x274] ;  /* 0x00027400010c7983 */ /* 0x002ea80000300800 */
        /* <DEDUP_REMOVED lines=8> */
[----:B-1----:R-:W-:Y:S01]  /*23d10*/  MOV R6, R15 ;  /* 0x0000000f00067202 */ /* 0x002fe20000000f00 */
[----:B------:R-:W-:Y:S02]  /*23d20*/  IMAD.MOV.U32 R7, RZ, RZ, R16 ;  /* 0x000000ffff077224 */ /* 0x000fe400078e0010 */
        /* <DEDUP_REMOVED lines=17> */
[----:B------:R-:W-:Y:S01]  /*23e40*/  MOV R7, R20 ;  /* 0x0000001400077202 */ /* 0x000fe20000000f00 */
[----:B------:R-:W-:Y:S04]  /*23e50*/  STL [R1+0x260], R19 ;  /* 0x0002601301007387 */ /* 0x000fe80000100800 */
        /* <DEDUP_REMOVED lines=19> */
[----:B-1----:R-:W-:Y:S02]  /*23f90*/  IMAD.MOV.U32 R6, RZ, RZ, R17 ;  /* 0x000000ffff067224 */ /* 0x002fe400078e0011 */
[----:B------:R-:W-:Y:S01]  /*23fa0*/  IMAD.MOV.U32 R7, RZ, RZ, R18 ;  /* 0x000000ffff077224 */ /* 0x000fe200078e0012 */
[----:B------:R-:W-:Y:S04]  /*23fb0*/  STL [R1+0x278], R9 ;  /* 0x0002780901007387 */ /* 0x000fe80000100800 */
[----:B------:R1:W-:Y:S04]  /*23fc0*/  STL [R1+0x274], R12 ;  /* 0x0002740c01007387 */ /* 0x0003e80000100800 */
[----:B------:R-:W2:Y:S04]  /*23fd0*/  LDL.LU R18, [R1+0x29c] ;  /* 0x00029c0001127983 */ /* 0x000ea80000300800 */
[----:B------:R-:W2:Y:S01]  /*23fe0*/  LDL.LU R17, [R1+0x2a0] ;  /* 0x0002a00001117983 */ /* 0x000ea20000300800 */
[----:B------:R-:W-:-:S03]  /*23ff0*/  ISETP.GT.AND P4, PT, R4, 0xf, PT ;  /* 0x0000000f0400780c */ /* 0x000fc60003f84270 */
[----:B------:R1:W-:Y:S02]  /*24000*/  LDGSTS.E [R5+0x7200], desc[UR20][R6.64], P5 ;  /* 0x0720000006057fae */ /* 0x0003e4000a9a1014 */
[----:B-1----:R-:W-:Y:S01]  /*24010*/  MOV R6, R9 ;  /* 0x0000000900067202 */ /* 0x002fe20000000f00 */
        /* <DEDUP_REMOVED lines=19> */
[----:B------:R-:W-:-:S03]  /*24150*/  MOV R7, R14 ;  /* 0x0000000e00077202 */ /* 0x000fc60000000f00 */
        /* <DEDUP_REMOVED lines=30> */
[----:B------:R-:W-:Y:S02]  /*24340*/  ISETP.NE.U32.AND P5, PT, R6, RZ, PT ;  /* 0x000000ff0600720c */ /* 0x000fe40003fa5070 */
[----:B------:R-:W-:Y:S01]  /*24350*/  MOV R6, R17 ;  /* 0x0000001100067202 */ /* 0x000fe20000000f00 */
[----:B------:R1:W-:Y:S04]  /*24360*/  STL [R1+0x29c], R18 ;  /* 0x00029c1201007387 */ /* 0x0003e80000100800 */
[----:B------:R1:W-:Y:S01]  /*24370*/  LDGSTS.E [R5+0x7e00], desc[UR20][R6.64], P4 ;  /* 0x07e0000006057fae */ /* 0x0003e2000a1a1014 */
[----:B------:R-:W-:-:S04]  /*24380*/  IADD3 R9, P6, PT, R9, UR14, RZ ;  /* 0x0000000e09097c10 */ /* 0x000fc8000ffde0ff */
[----:B------:R-:W-:Y:S01]  /*24390*/  IADD3.X R12, PT, PT, R12, UR15, RZ, P6, !PT ;  /* 0x0000000f0c0c7c10 */ /* 0x000fe2000b7fe4ff */
[----:B------:R-:W-:Y:S04]  /*243a0*/  STL [R1+0x2a8], R9 ;  /* 0x0002a80901007387 */ /* 0x000fe80000100800 */
[----:B------:R1:W-:Y:S02]  /*243b0*/  STL [R1+0x2a4], R12 ;  /* 0x0002a40c01007387 */ /* 0x0003e40000100800 */
[----:B-1----:R-:W-:Y:S02]  /*243c0*/  IMAD.MOV.U32 R7, RZ, RZ, R12 ;  /* 0x000000ffff077224 */ /* 0x002fe400078e000c */
[----:B------:R-:W2:Y:S01]  /*243d0*/  LDL.LU R18, [R1+0x2cc] ;  /* 0x0002cc0001127983 */ /* 0x000ea20000300800 */
[----:B------:R-:W-:-:S03]  /*243e0*/  IMAD.MOV.U32 R6, RZ, RZ, R9 ;  /* 0x000000ffff067224 */ /* 0x000fc600078e0009 */
        /* <DEDUP_REMOVED lines=36> */
[----:B--2---:R-:W-:-:S03]  /*24630*/  MOV R6, R8 ;  /* 0x0000000800067202 */ /* 0x004fc60000000f00 */
        /* <DEDUP_REMOVED lines=70> */
[----:B------:R-:W-:Y:S01]  /*24aa0*/  STL [R1+0x300], R17 ;  /* 0x0003001101007387 */ /* 0x000fe20000100800 */
[----:B------:R-:W-:Y:S02]  /*24ab0*/  MOV R7, R18 ;  /* 0x0000001200077202 */ /* 0x000fe40000000f00 */
        /* <DEDUP_REMOVED lines=634> */
[----:B-1----:R-:W-:-:S04]  /*27260*/  SEL R6, RZ, 0x4, !P4 ;  /* 0x00000004ff067807 */ /* 0x002fc80006000000 */
[----:B------:R-:W-:Y:S02]  /*27270*/  SEL R6, R6, RZ, !P3 ;  /* 0x000000ff06067207 */ /* 0x000fe40005800000 */
[----:B----4-:R-:W-:-:S04]  /*27280*/  IADD3 R19, P6, PT, R19, UR14, RZ ;  /* 0x0000000e13137c10 */ /* 0x010fc8000ffde0ff */
        /* <DEDUP_REMOVED lines=242> */
[----:B------:R-:W-:Y:S01]  /*281b0*/  STL [R1+0x5c0], R19 ;  /* 0x0005c01301007387 */ /* 0x000fe20000100800 */
[----:B------:R-:W-:Y:S01]  /*281c0*/  MOV R6, R19 ;  /* 0x0000001300067202 */ /* 0x000fe20000000f00 */
[----:B------:R-:W-:Y:S02]  /*281d0*/  IMAD.MOV.U32 R7, RZ, RZ, R20 ;  /* 0x000000ffff077224 */ /* 0x000fe400078e0014 */
        /* <DEDUP_REMOVED lines=235> */
[----:B--2---:R-:W-:Y:S01]  /*29090*/  IADD3.X R20, PT, PT, R20, UR15, RZ, P6, !PT ;  /* 0x0000000f14147c10 */ /* 0x004fe2000b7fe4ff */
[----:B------:R-:W-:Y:S01]  /*290a0*/  STL [R1+0x680], R19 ;  /* 0x0006801301007387 */ /* 0x000fe20000100800 */
[----:B------:R-:W-:Y:S01]  /*290b0*/  ISETP.NE.U32.AND P4, PT, R6, RZ, PT ;  /* 0x000000ff0600720c */ /* 0x000fe20003f85070 */
[----:B------:R-:W-:Y:S02]  /*290c0*/  IMAD.MOV.U32 R6, RZ, RZ, R19 ;  /* 0x000000ffff067224 */ /* 0x000fe400078e0013 */
[----:B------:R-:W-:Y:S01]  /*290d0*/  IMAD.MOV.U32 R7, RZ, RZ, R20 ;  /* 0x000000ffff077224 */ /* 0x000fe200078e0014 */
[----:B------:R1:W-:Y:S04]  /*290e0*/  STL [R1+0x67c], R20 ;  /* 0x00067c1401007387 */ /* 0x0003e80000100800 */
[----:B------:R2:W-:Y:S01]  /*290f0*/  LDGSTS.E [R5+0x17600], desc[UR20][R6.64], P5 ;  /* 0x1760000006057fae */ /* 0x0005e2000a9a1014 */
[----:B------:R-:W-:-:S04]  /*29100*/  IADD3 R8, P6, PT, R8, UR14, RZ ;  /* 0x0000000e08087c10 */ /* 0x000fc8000ffde0ff */
[----:B------:R-:W-:Y:S01]  /*29110*/  IADD3.X R10, PT, PT, R10, UR15, RZ, P6, !PT ;  /* 0x0000000f0a0a7c10 */ /* 0x000fe2000b7fe4ff */
[----:B------:R-:W-:Y:S04]  /*29120*/  STL [R1+0x688], R8 ;  /* 0x0006880801007387 */ /* 0x000fe80000100800 */
[----:B------:R4:W-:Y:S01]  /*29130*/  STL [R1+0x684], R10 ;  /* 0x0006840a01007387 */ /* 0x0009e20000100800 */
[----:B--2---:R-:W-:-:S03]  /*29140*/  IMAD.MOV.U32 R7, RZ, RZ, R10 ;  /* 0x000000ffff077224 */ /* 0x004fc600078e000a */
[----:B-1----:R-:W2:Y:S01]  /*29150*/  LDL.LU R20, [R1+0x6ac] ;  /* 0x0006ac0001147983 */ /* 0x002ea20000300800 */
[----:B------:R-:W-:-:S03]  /*29160*/  MOV R6, R8 ;  /* 0x0000000800067202 */ /* 0x000fc60000000f00 */
[----:B------:R-:W2:Y:S04]  /*29170*/  LDL.LU R19, [R1+0x6b0] ;  /* 0x0006b00001137983 */ /* 0x000ea80000300800 */
[----:B----4-:R-:W4:Y:S04]  /*29180*/  LDL.LU R10, [R1+0x6b4] ;  /* 0x0006b400010a7983 */ /* 0x010f280000300800 */
[----:B------:R-:W4:Y:S04]  /*29190*/  LDL.LU R8, [R1+0x6b8] ;  /* 0x0006b80001087983 */ /* 0x000f280000300800 */
        /* <DEDUP_REMOVED lines=11> */
[----:B------:R-:W4:Y:S04]  /*29250*/  LDL.LU R18, [R1+0x6bc] ;  /* 0x0006bc0001127983 */ /* 0x000f280000300800 */
[----:B------:R-:W4:Y:S01]  /*29260*/  LDL.LU R17, [R1+0x6c0] ;  /* 0x0006c00001117983 */ /* 0x000f220000300800 */
[----:B------:R-:W-:-:S03]  /*29270*/  ISETP.GT.AND P5, PT, R4, 0x30, PT ;  /* 0x000000300400780c */ /* 0x000fc60003fa4270 */
[----:B------:R1:W-:Y:S02]  /*29280*/  LDGSTS.E [R5+0x17a00], desc[UR20][R6.64], P4 ;  /* 0x17a0000006057fae */ /* 0x0003e4000a1a1014 */
[----:B-1----:R-:W-:Y:S01]  /*29290*/  IMAD.MOV.U32 R6, RZ, RZ, R9 ;  /* 0x000000ffff067224 */ /* 0x002fe200078e0009 */
[----:B------:R-:W-:Y:S02]  /*292a0*/  MOV R7, R12 ;  /* 0x0000000c00077202 */ /* 0x000fe40000000f00 */
[----:B------:R-:W4:Y:S04]  /*292b0*/  LDL.LU R12, [R1+0x6c4] ;  /* 0x0006c400010c7983 */ /* 0x000f280000300800 */
[----:B------:R-:W4:Y:S04]  /*292c0*/  LDL.LU R9, [R1+0x6c8] ;  /* 0x0006c80001097983 */ /* 0x000f280000300800 */
        /* <DEDUP_REMOVED lines=17> */
[----:B-1----:R-:W4:Y:S04]  /*293e0*/  LDL.LU R16, [R1+0x6cc] ;  /* 0x0006cc0001107983 */ /* 0x002f280000300800 */
[----:B------:R-:W4:Y:S04]  /*293f0*/  LDL.LU R15, [R1+0x6d0] ;  /* 0x0006d000010f7983 */ /* 0x000f280000300800 */
[----:B---3--:R-:W3:Y:S04]  /*29400*/  LDL.LU R14, [R1+0x6d4] ;  /* 0x0006d400010e7983 */ /* 0x008ee80000300800 */
[----:B------:R-:W3:Y:S04]  /*29410*/  LDL.LU R13, [R1+0x6d8] ;  /* 0x0006d800010d7983 */ /* 0x000ee80000300800 */
[----:B------:R1:W-:Y:S01]  /*29420*/  LDGSTS.E [R5+0x18000], desc[UR20][R6.64], P5 ;  /* 0x1800000006057fae */ /* 0x0003e2000a9a1014 */
[----:B--2---:R-:W-:-:S04]  /*29430*/  IADD3 R19, P4, PT, R19, UR14, RZ ;  /* 0x0000000e13137c10 */ /* 0x004fc8000ff9e0ff */
[----:B------:R-:W-:Y:S02]  /*29440*/  IADD3.X R20, PT, PT, R20, UR15, RZ, P4, !PT ;  /* 0x0000000f14147c10 */ /* 0x000fe4000a7fe4ff */
[----:B----4-:R-:W-:Y:S01]  /*29450*/  IADD3 R8, P6, PT, R8, UR14, RZ ;  /* 0x0000000e08087c10 */ /* 0x010fe2000ffde0ff */
[----:B------:R-:W-:Y:S01]  /*29460*/  STL [R1+0x6b0], R19 ;  /* 0x0006b01301007387 */ /* 0x000fe20000100800 */
[----:B-1----:R-:W-:Y:S02]  /*29470*/  MOV R6, R19 ;  /* 0x0000001300067202 */ /* 0x002fe40000000f00 */
[----:B------:R-:W-:Y:S01]  /*29480*/  IADD3.X R10, PT, PT, R10, UR15, RZ, P6, !PT ;  /* 0x0000000f0a0a7c10 */ /* 0x000fe2000b7fe4ff */
[----:B------:R-:W-:Y:S01]  /*29490*/  IMAD.MOV.U32 R7, RZ, RZ, R20 ;  /* 0x000000ffff077224 */ /* 0x000fe200078e0014 */
[----:B------:R1:W-:Y:S04]  /*294a0*/  STL [R1+0x6ac], R20 ;  /* 0x0006ac1401007387 */ /* 0x0003e80000100800 */
[----:B------:R-:W-:Y:S04]  /*294b0*/  STL [R1+0x6b8], R8 ;  /* 0x0006b80801007387 */ /* 0x000fe80000100800 */
[----:B------:R2:W-:Y:S04]  /*294c0*/  STL [R1+0x6b4], R10 ;  /* 0x0006b40a01007387 */ /* 0x0005e80000100800 */
[----:B-1----:R-:W4:Y:S01]  /*294d0*/  LDL.LU R20, [R1+0x6dc] ;  /* 0x0006dc0001147983 */ /* 0x002f220000300800 */
[----:B------:R-:W-:-:S03]  /*294e0*/  ISETP.GT.AND P4, PT, R4, 0x31, PT ;  /* 0x000000310400780c */ /* 0x000fc60003f84270 */
[----:B------:R1:W-:Y:S04]  /*294f0*/  LDGSTS.E [R5+0x18200], desc[UR20][R6.64], P5 ;  /* 0x1820000006057fae */ /* 0x0003e8000a9a1014 */
[----:B------:R-:W4:Y:S01]  /*29500*/  LDL.LU R19, [R1+0x6e0] ;  /* 0x0006e00001137983 */ /* 0x000f220000300800 */
[----:B-1----:R-:W-:Y:S02]  /*29510*/  IMAD.MOV.U32 R6, RZ, RZ, R8 ;  /* 0x000000ffff067224 */ /* 0x002fe400078e0008 */
[----:B------:R-:W-:Y:S02]  /*29520*/  IMAD.MOV.U32 R7, RZ, RZ, R10 ;  /* 0x000000ffff077224 */ /* 0x000fe400078e000a */
[----:B--2---:R-:W2:Y:S04]  /*29530*/  LDL.LU R10, [R1+0x6e4] ;  /* 0x0006e400010a7983 */ /* 0x004ea80000300800 */
        /* <DEDUP_REMOVED lines=43> */
[----:B------:R-:W-:-:S04]  /*297f0*/  SEL R6, R6, RZ, !P3 ;  /* 0x000000ff06067207 */ /* 0x000fc80005800000 */
[----:B------:R-:W-:Y:S02]  /*29800*/  ISETP.NE.U32.AND P5, PT, R6, RZ, PT ;  /* 0x000000ff0600720c */ /* 0x000fe40003fa5070 */
[----:B----4-:R-:W-:-:S04]  /*29810*/  IADD3 R19, P6, PT, R19, UR14, RZ ;  /* 0x0000000e13137c10 */ /* 0x010fc8000ffde0ff */
[----:B------:R-:W-:Y:S01]  /*29820*/  IADD3.X R20, PT, PT, R20, UR15, RZ, P6, !PT ;  /* 0x0000000f14147c10 */ /* 0x000fe2000b7fe4ff */
[----:B------:R-:W-:Y:S01]  /*29830*/  IMAD.MOV.U32 R6, RZ, RZ, R19 ;  /* 0x000000ffff067224 */ /* 0x000fe200078e0013 */
[----:B------:R-:W-:Y:S03]  /*29840*/  STL [R1+0x6e0], R19 ;  /* 0x0006e01301007387 */ /* 0x000fe60000100800 */
[----:B------:R-:W-:Y:S01]  /*29850*/  IMAD.MOV.U32 R7, RZ, RZ, R20 ;  /* 0x000000ffff077224 */ /* 0x000fe200078e0014 */
[----:B--2---:R-:W-:Y:S01]  /*29860*/  IADD3 R8, P6, PT, R8, UR14, RZ ;  /* 0x0000000e08087c10 */ /* 0x004fe2000ffde0ff */
[----:B------:R1:W-:Y:S03]  /*29870*/  STL [R1+0x6dc], R20 ;  /* 0x0006dc1401007387 */ /* 0x0003e60000100800 */
[----:B------:R-:W-:Y:S01]  /*29880*/  IADD3.X R10, PT, PT, R10, UR15, RZ, P6, !PT ;  /* 0x0000000f0a0a7c10 */ /* 0x000fe2000b7fe4ff */
[----:B------:R-:W-:Y:S04]  /*29890*/  STL [R1+0x6e8], R8 ;  /* 0x0006e80801007387 */ /* 0x000fe80000100800 */
[----:B------:R2:W-:Y:S04]  /*298a0*/  STL [R1+0x6e4], R10 ;  /* 0x0006e40a01007387 */ /* 0x0005e80000100800 */
[----:B------:R4:W-:Y:S04]  /*298b0*/  LDGSTS.E [R5+0x18e00], desc[UR20][R6.64], P4 ;  /* 0x18e0000006057fae */ /* 0x0009e8000a1a1014 */
[----:B-1----:R-:W3:Y:S04]  /*298c0*/  LDL.LU R20, [R1+0x70c] ;  /* 0x00070c0001147983 */ /* 0x002ee80000300800 */
[----:B------:R-:W3:Y:S01]  /*298d0*/  LDL.LU R19, [R1+0x710] ;  /* 0x0007100001137983 */ /* 0x000ee20000300800 */
[----:B----4-:R-:W-:Y:S01]  /*298e0*/  MOV R7, R10 ;  /* 0x0000000a00077202 */ /* 0x010fe20000000f00 */
[----:B------:R-:W-:-:S02]  /*298f0*/  IMAD.MOV.U32 R6, RZ, RZ, R8 ;  /* 0x000000ffff067224 */ /* 0x000fc400078e0008 */
[----:B--2---:R-:W2:Y:S04]  /*29900*/  LDL.LU R10, [R1+0x714] ;  /* 0x00071400010a7983 */ /* 0x004ea80000300800 */
        /* <DEDUP_REMOVED lines=61> */
[----:B------:R-:W-:-:S04]  /*29ce0*/  IADD3 R17, P6, PT, R17, UR14, RZ ;  /* 0x0000000e11117c10 */ /* 0x000fc8000ffde0ff */
[----:B------:R-:W-:Y:S02]  /*29cf0*/  IADD3.X R18, PT, PT, R18, UR15, RZ, P6, !PT ;  /* 0x0000000f12127c10 */ /* 0x000fe4000b7fe4ff */
[----:B-1----:R-:W-:-:S04]  /*29d00*/  SEL R6, RZ, 0x4, !P5 ;  /* 0x00000004ff067807 */ /* 0x002fc80006800000 */
[----:B------:R-:W-:Y:S01]  /*29d10*/  SEL R6, R6, RZ, !P3 ;  /* 0x000000ff06067207 */ /* 0x000fe20005800000 */
[----:B------:R-:W-:Y:S01]  /*29d20*/  STL [R1+0x720], R17 ;  /* 0x0007201101007387 */ /* 0x000fe20000100800 */
[----:B------:R-:W-:Y:S02]  /*29d30*/  IMAD.MOV.U32 R7, RZ, RZ, R18 ;  /* 0x000000ffff077224 */ /* 0x000fe400078e0012 */
[----:B------:R-:W-:Y:S01]  /*29d40*/  ISETP.NE.U32.AND P5, PT, R6, RZ, PT ;  /* 0x000000ff0600720c */ /* 0x000fe20003fa5070 */
[----:B------:R-:W-:Y:S01]  /*29d50*/  IMAD.MOV.U32 R6, RZ, RZ, R17 ;  /* 0x000000ffff067224 */ /* 0x000fe200078e0011 */
[----:B------:R-:W-:Y:S01]  /*29d60*/  IADD3 R9, P6, PT, R9, UR14, RZ ;  /* 0x0000000e09097c10 */ /* 0x000fe2000ffde0ff */
[----:B------:R1:W-:Y:S03]  /*29d70*/  STL [R1+0x71c], R18 ;  /* 0x00071c1201007387 */ /* 0x0003e60000100800 */
[----:B------:R-:W-:Y:S01]  /*29d80*/  IADD3.X R12, PT, PT, R12, UR15, RZ, P6, !PT ;  /* 0x0000000f0c0c7c10 */ /* 0x000fe2000b7fe4ff */
[----:B------:R-:W-:Y:S04]  /*29d90*/  STL [R1+0x728], R9 ;  /* 0x0007280901007387 */ /* 0x000fe80000100800 */
[----:B------:R1:W-:Y:S04]  /*29da0*/  STL [R1+0x724], R12 ;  /* 0x0007240c01007387 */ /* 0x0003e80000100800 */
[----:B-1----:R-:W2:Y:S04]  /*29db0*/  LDL.LU R18, [R1+0x74c] ;  /* 0x00074c0001127983 */ /* 0x002ea80000300800 */
[----:B------:R1:W-:Y:S04]  /*29dc0*/  LDGSTS.E [R5+0x19e00], desc[UR20][R6.64], P4 ;  /* 0x19e0000006057fae */ /* 0x0003e8000a1a1014 */
[----:B------:R-:W2:Y:S01]  /*29dd0*/  LDL.LU R17, [R1+0x750] ;  /* 0x0007500001117983 */ /* 0x000ea20000300800 */
[----:B-1----:R-:W-:Y:S01]  /*29de0*/  IMAD.MOV.U32 R7, RZ, RZ, R12 ;  /* 0x000000ffff077224 */ /* 0x002fe200078e000c */
[----:B------:R-:W-:-:S02]  /*29df0*/  MOV R6, R9 ;  /* 0x0000000900067202 */ /* 0x000fc40000000f00 */
        /* <DEDUP_REMOVED lines=26> */
[----:B--2---:R-:W-:Y:S01]  /*29fa0*/  IADD3.X R20, PT, PT, R20, UR15, RZ, P6, !PT ;  /* 0x0000000f14147c10 */ /* 0x004fe2000b7fe4ff */
[----:B------:R-:W-:Y:S01]  /*29fb0*/  STL [R1+0x740], R19 ;  /* 0x0007401301007387 */ /* 0x000fe20000100800 */
[----:B------:R-:W-:-:S03]  /*29fc0*/  IMAD.MOV.U32 R6, RZ, RZ, R19 ;  /* 0x000000ffff067224 */ /* 0x000fc600078e0013 */
[----:B------:R1:W-:Y:S01]  /*29fd0*/  STL [R1+0x73c], R20 ;  /* 0x00073c1401007387 */ /* 0x0003e20000100800 */
[----:B------:R-:W-:-:S05]  /*29fe0*/  IMAD.MOV.U32 R7, RZ, RZ, R20 ;  /* 0x000000ffff077224 */ /* 0x000fca00078e0014 */
[----:B------:R2:W-:Y:S01]  /*29ff0*/  LDGSTS.E [R5+0x1a600], desc[UR20][R6.64], P5 ;  /* 0x1a60000006057fae */ /* 0x0005e2000a9a1014 */
[----:B------:R-:W-:-:S04]  /*2a000*/  IADD3 R8, P6, PT, R8, UR14, RZ ;  /* 0x0000000e08087c10 */ /* 0x000fc8000ffde0ff */
[----:B------:R-:W-:Y:S01]  /*2a010*/  IADD3.X R10, PT, PT, R10, UR15, RZ, P6, !PT ;  /* 0x0000000f0a0a7c10 */ /* 0x000fe2000b7fe4ff */
[----:B------:R-:W-:Y:S04]  /*2a020*/  STL [R1+0x748], R8 ;  /* 0x0007480801007387 */ /* 0x000fe80000100800 */
[----:B------:R4:W-:Y:S01]  /*2a030*/  STL [R1+0x744], R10 ;  /* 0x0007440a01007387 */ /* 0x0009e20000100800 */
[----:B--2---:R-:W-:-:S03]  /*2a040*/  IMAD.MOV.U32 R7, RZ, RZ, R10 ;  /* 0x000000ffff077224 */ /* 0x004fc600078e000a */
[----:B-1----:R-:W2:Y:S01]  /*2a050*/  LDL.LU R20, [R1+0x76c] ;  /* 0x00076c0001147983 */ /* 0x002ea20000300800 */
[----:B------:R-:W-:-:S03]  /*2a060*/  IMAD.MOV.U32 R6, RZ, RZ, R8 ;  /* 0x000000ffff067224 */ /* 0x000fc600078e0008 */
[----:B------:R-:W2:Y:S04]  /*2a070*/  LDL.LU R19, [R1+0x770] ;  /* 0x0007700001137983 */ /* 0x000ea80000300800 */
[----:B----4-:R-:W4:Y:S04]  /*2a080*/  LDL.LU R10, [R1+0x774] ;  /* 0x00077400010a7983 */ /* 0x010f280000300800 */
[----:B------:R-:W4:Y:S04]  /*2a090*/  LDL.LU R8, [R1+0x778] ;  /* 0x0007780001087983 */ /* 0x000f280000300800 */
[----:B------:R1:W-:Y:S01]  /*2a0a0*/  LDGSTS.E [R5+0x1a800], desc[UR20][R6.64], P4 ;  /* 0x1a80000006057fae */ /* 0x0003e2000a1a1014 */
[----:B------:R-:W-:-:S04]  /*2a0b0*/  IADD3 R17, P5, PT, R17, UR14, RZ ;  /* 0x0000000e11117c10 */ /* 0x000fc8000ffbe0ff */
[----:B------:R-:W-:Y:S01]  /*2a0c0*/  IADD3.X R18, PT, PT, R18, UR15, RZ, P5, !PT ;  /* 0x0000000f12127c10 */ /* 0x000fe2000affe4ff */
[----:B------:R-:W-:Y:S01]  /*2a0d0*/  STL [R1+0x750], R17 ;  /* 0x0007501101007387 */ /* 0x000fe20000100800 */
[----:B-1----:R-:W-:Y:S02]  /*2a0e0*/  MOV R6, R17 ;  /* 0x0000001100067202 */ /* 0x002fe40000000f00 */
[----:B------:R-:W-:Y:S01]  /*2a0f0*/  IADD3 R9, P6, PT, R9, UR14, RZ ;  /* 0x0000000e09097c10 */ /* 0x000fe2000ffde0ff */
[----:B------:R-:W-:-:S03]  /*2a100*/  IMAD.MOV.U32 R7, RZ, RZ, R18 ;  /* 0x000000ffff077224 */ /* 0x000fc600078e0012 */
[----:B------:R-:W-:Y:S01]  /*2a110*/  IADD3.X R12, PT, PT, R12, UR15, RZ, P6, !PT ;  /* 0x0000000f0c0c7c10 */ /* 0x000fe2000b7fe4ff */
        /* <DEDUP_REMOVED lines=36> */
[----:B-1----:R-:W-:Y:S01]  /*2a360*/  IMAD.MOV.U32 R6, RZ, RZ, R19 ;  /* 0x000000ffff067224 */ /* 0x002fe200078e0013 */
[----:B------:R-:W-:Y:S01]  /*2a370*/  STL [R1+0x770], R19 ;  /* 0x0007701301007387 */ /* 0x000fe20000100800 */
[----:B------:R-:W-:Y:S01]  /*2a380*/  IMAD.MOV.U32 R7, RZ, RZ, R20 ;  /* 0x000000ffff077224 */ /* 0x000fe200078e0014 */
[----:B------:R-:W-:Y:S02]  /*2a390*/  IADD3.X R10, PT, PT, R10, UR15, RZ, P6, !PT ;  /* 0x0000000f0a0a7c10 */ /* 0x000fe4000b7fe4ff */
[----:B------:R1:W-:Y:S04]  /*2a3a0*/  STL [R1+0x76c], R20 ;  /* 0x00076c1401007387 */ /* 0x0003e80000100800 */
[----:B------:R-:W-:Y:S04]  /*2a3b0*/  STL [R1+0x778], R8 ;  /* 0x0007780801007387 */ /* 0x000fe80000100800 */
[----:B------:R2:W-:Y:S01]  /*2a3c0*/  STL [R1+0x774], R10 ;  /* 0x0007740a01007387 */ /* 0x0005e20000100800 */
[----:B------:R-:W-:-:S03]  /*2a3d0*/  ISETP.GT.AND P4, PT, R4, 0x37, PT ;  /* 0x000000370400780c */ /* 0x000fc60003f84270 */
[----:B------:R4:W-:Y:S04]  /*2a3e0*/  LDGSTS.E [R5+0x1b200], desc[UR20][R6.64], P5 ;  /* 0x1b20000006057fae */ /* 0x0009e8000a9a1014 */
[----:B-1----:R-:W3:Y:S04]  /*2a3f0*/  LDL.LU R20, [R1+0x79c] ;  /* 0x00079c0001147983 */ /* 0x002ee80000300800 */
[----:B------:R-:W3:Y:S01]  /*2a400*/  LDL.LU R19, [R1+0x7a0] ;  /* 0x0007a00001137983 */ /* 0x000ee20000300800 */
[----:B----4-:R-:W-:Y:S01]  /*2a410*/  MOV R6, R8 ;  /* 0x0000000800067202 */ /* 0x010fe20000000f00 */
[----:B------:R-:W-:-:S02]  /*2a420*/  IMAD.MOV.U32 R7, RZ, RZ, R10 ;  /* 0x000000ffff077224 */ /* 0x000fc400078e000a */
[----:B--2---:R-:W2:Y:S04]  /*2a430*/  LDL.LU R10, [R1+0x7a4] ;  /* 0x0007a400010a7983 */ /* 0x004ea80000300800 */
[----:B------:R-:W4:Y:S04]  /*2a440*/  LDL.LU R8, [R1+0x7a8] ;  /* 0x0007a80001087983 */ /* 0x000f280000300800 */
[----:B------:R1:W-:Y:S02]  /*2a450*/  LDGSTS.E [R5+0x1b400], desc[UR20][R6.64], P5 ;  /* 0x1b40000006057fae */ /* 0x0003e4000a9a1014 */
[----:B-1----:R-:W-:-:S04]  /*2a460*/  SEL R6, RZ, 0x4, !P4 ;  /* 0x00000004ff067807 */ /* 0x002fc80006000000 */
[----:B------:R-:W-:Y:S02]  /*2a470*/  SEL R6, R6, RZ, !P3 ;  /* 0x000000ff06067207 */ /* 0x000fe40005800000 */
[----:B------:R-:W-:-:S04]  /*2a480*/  IADD3 R17, P6, PT, R17, UR14, RZ ;  /* 0x0000000e11117c10 */ /* 0x000fc8000ffde0ff */
[----:B------:R-:W-:Y:S02]  /*2a490*/  IADD3.X R18, PT, PT, R18, UR15, RZ, P6, !PT ;  /* 0x0000000f12127c10 */ /* 0x000fe4000b7fe4ff */
[----:B------:R-:W-:Y:S01]  /*2a4a0*/  ISETP.NE.U32.AND P4, PT, R6, RZ, PT ;  /* 0x000000ff0600720c */ /* 0x000fe20003f85070 */
[----:B------:R-:W-:Y:S01]  /*2a4b0*/  IMAD.MOV.U32 R6, RZ, RZ, R17 ;  /* 0x000000ffff067224 */ /* 0x000fe200078e0011 */
[----:B------:R-:W-:Y:S01]  /*2a4c0*/  STL [R1+0x780], R17 ;  /* 0x0007801101007387 */ /* 0x000fe20000100800 */
[----:B------:R-:W-:Y:S01]  /*2a4d0*/  IMAD.MOV.U32 R7, RZ, RZ, R18 ;  /* 0x000000ffff077224 */ /* 0x000fe200078e0012 */
[----:B------:R-:W-:Y:S02]  /*2a4e0*/  IADD3 R9, P6, PT, R9, UR14, RZ ;  /* 0x0000000e09097c10 */ /* 0x000fe4000ffde0ff */
[----:B------:R1:W-:Y:S02]  /*2a4f0*/  STL [R1+0x77c], R18 ;  /* 0x00077c1201007387 */ /* 0x0003e40000100800 */
[----:B------:R-:W-:-:S02]  /*2a500*/  IADD3.X R12, PT, PT, R12, UR15, RZ, P6, !PT ;  /* 0x0000000f0c0c7c10 */ /* 0x000fc4000b7fe4ff */
[----:B------:R-:W-:Y:S04]  /*2a510*/  STL [R1+0x788], R9 ;  /* 0x0007880901007387 */ /* 0x000fe80000100800 */
[----:B------:R1:W-:Y:S04]  /*2a520*/  STL [R1+0x784], R12 ;  /* 0x0007840c01007387 */ /* 0x0003e80000100800 */
[----:B------:R1:W-:Y:S04]  /*2a530*/  LDGSTS.E [R5+0x1b600], desc[UR20][R6.64], P5 ;  /* 0x1b60000006057fae */ /* 0x0003e8000a9a1014 */
[----:B-1----:R-:W2:Y:S04]  /*2a540*/  LDL.LU R18, [R1+0x7ac] ;  /* 0x0007ac0001127983 */ /* 0x002ea80000300800 */
[----:B------:R-:W2:Y:S01]  /*2a550*/  LDL.LU R17, [R1+0x7b0] ;  /* 0x0007b00001117983 */ /* 0x000ea20000300800 */
[----:B------:R-:W-:Y:S01]  /*2a560*/  MOV R7, R12 ;  /* 0x0000000c00077202 */ /* 0x000fe20000000f00 */
[----:B------:R-:W-:-:S02]  /*2a570*/  IMAD.MOV.U32 R6, RZ, RZ, R9 ;  /* 0x000000ffff067224 */ /* 0x000fc400078e0009 */
        /* <DEDUP_REMOVED lines=25> */
[----:B------:R-:W-:-:S04]  /*2a710*/  IADD3 R19, P6, PT, R19, UR14, RZ ;  /* 0x0000000e13137c10 */ /* 0x000fc8000ffde0ff */
[----:B------:R-:W-:Y:S01]  /*2a720*/  IADD3.X R20, PT, PT, R20, UR15, RZ, P6, !PT ;  /* 0x0000000f14147c10 */ /* 0x000fe2000b7fe4ff */
[----:B------:R-:W-:Y:S01]  /*2a730*/  STL [R1+0x7a0], R19 ;  /* 0x0007a01301007387 */ /* 0x000fe20000100800 */
[----:B------:R-:W-:Y:S02]  /*2a740*/  MOV R6, R19 ;  /* 0x0000001300067202 */ /* 0x000fe40000000f00 */
[----:B----4-:R-:W-:Y:S01]  /*2a750*/  IADD3 R8, P6, PT, R8, UR14, RZ ;  /* 0x0000000e08087c10 */ /* 0x010fe2000ffde0ff */
[----:B------:R-:W-:-:S03]  /*2a760*/  IMAD.MOV.U32 R7, RZ, RZ, R20 ;  /* 0x000000ffff077224 */ /* 0x000fc600078e0014 */
[----:B--2---:R-:W-:Y:S01]  /*2a770*/  IADD3.X R10, PT, PT, R10, UR15, RZ, P6, !PT ;  /* 0x0000000f0a0a7c10 */ /* 0x004fe2000b7fe4ff */
[----:B------:R1:W-:Y:S04]  /*2a780*/  STL [R1+0x79c], R20 ;  /* 0x00079c1401007387 */ /* 0x0003e80000100800 */
[----:B------:R-:W-:Y:S04]  /*2a790*/  STL [R1+0x7a8], R8 ;  /* 0x0007a80801007387 */ /* 0x000fe80000100800 */
[----:B------:R2:W-:Y:S04]  /*2a7a0*/  STL [R1+0x7a4], R10 ;  /* 0x0007a40a01007387 */ /* 0x0005e80000100800 */
[----:B------:R4:W-:Y:S04]  /*2a7b0*/  LDGSTS.E [R5+0x1be00], desc[UR20][R6.64], P4 ;  /* 0x1be0000006057fae */ /* 0x0009e8000a1a1014 */
[----:B-1----:R-:W3:Y:S04]  /*2a7c0*/  LDL.LU R20, [R1+0x7cc] ;  /* 0x0007cc0001147983 */ /* 0x002ee80000300800 */
[----:B------:R-:W3:Y:S01]  /*2a7d0*/  LDL.LU R19, [R1+0x7d0] ;  /* 0x0007d00001137983 */ /* 0x000ee20000300800 */
[----:B----4-:R-:W-:-:S02]  /*2a7e0*/  IMAD.MOV.U32 R7, RZ, RZ, R10 ;  /* 0x000000ffff077224 */ /* 0x010fc400078e000a */
[----:B------:R-:W-:Y:S01]  /*2a7f0*/  IMAD.MOV.U32 R6, RZ, RZ, R8 ;  /* 0x000000ffff067224 */ /* 0x000fe200078e0008 */
        /* <DEDUP_REMOVED lines=14> */
[----:B------:R-:W2:Y:S04]  /*2a8e0*/  LDL.LU R17, [R1+0x7e0] ;  /* 0x0007e00001117983 */ /* 0x000ea80000300800 */
[----:B------:R1:W-:Y:S01]  /*2a8f0*/  LDGSTS.E [R5+0x1c200], desc[UR20][R6.64], P5 ;  /* 0x1c20000006057fae */ /* 0x0003e2000a9a1014 */
[----:B------:R-:W-:Y:S01]  /*2a900*/  ISETP.GT.AND P4, PT, R4, 0x39, PT ;  /* 0x000000390400780c */ /* 0x000fe20003f84270 */
[----:B-1----:R-:W-:-:S02]  /*2a910*/  IMAD.MOV.U32 R7, RZ, RZ, R12 ;  /* 0x000000ffff077224 */ /* 0x002fc400078e000c */
[----:B------:R-:W-:Y:S01]  /*2a920*/  IMAD.MOV.U32 R6, RZ, RZ, R9 ;  /* 0x000000ffff067224 */ /* 0x000fe200078e0009 */
        /* <DEDUP_REMOVED lines=16> */
[----:B------:R3:W-:Y:S04]  /*2aa30*/  STL [R1+0x7c4], R14 ;  /* 0x0007c40e01007387 */ /* 0x0007e80000100800 */
[----:B-1----:R-:W2:Y:S01]  /*2aa40*/  LDL.LU R16, [R1+0x7ec] ;  /* 0x0007ec0001107983 */ /* 0x002ea20000300800 */
[----:B---3--:R-:W-:-:S03]  /*2aa50*/  IMAD.MOV.U32 R7, RZ, RZ, R14 ;  /* 0x000000ffff077224 */ /* 0x008fc600078e000e */
[----:B------:R-:W3:Y:S01]  /*2aa60*/  LDL.LU R15, [R1+0x7f0] ;  /* 0x0007f000010f7983 */ /* 0x000ee20000300800 */
[----:B------:R-:W-:-:S03]  /*2aa70*/  MOV R6, R13 ;  /* 0x0000000d00067202 */ /* 0x000fc60000000f00 */
[----:B------:R-:W3:Y:S04]  /*2aa80*/  LDL.LU R14, [R1+0x7f4] ;  /* 0x0007f400010e7983 */ /* 0x000ee80000300800 */
[----:B------:R-:W3:Y:S04]  /*2aa90*/  LDL.LU R13, [R1+0x7f8] ;  /* 0x0007f800010d7983 */ /* 0x000ee80000300800 */
[----:B------:R1:W-:Y:S01]  /*2aaa0*/  LDGSTS.E [R5+0x1c800], desc[UR20][R6.64], P4 ;  /* 0x1c80000006057fae */ /* 0x0003e2000a1a1014 */
[----:B------:R-:W-:-:S04]  /*2aab0*/  IADD3 R19, P5, PT, R19, UR14, RZ ;  /* 0x0000000e13137c10 */ /* 0x000fc8000ffbe0ff */
[----:B------:R-:W-:Y:S01]  /*2aac0*/  IADD3.X R20, PT, PT, R20, UR15, RZ, P5, !PT ;  /* 0x0000000f14147c10 */ /* 0x000fe2000affe4ff */
[----:B------:R-:W-:Y:S01]  /*2aad0*/  STL [R1+0x7d0], R19 ;  /* 0x0007d01301007387 */ /* 0x000fe20000100800 */
[----:B----4-:R-:W-:-:S03]  /*2aae0*/  IADD3 R8, P6, PT, R8, UR14, RZ ;  /* 0x0000000e08087c10 */ /* 0x010fc6000ffde0ff */
[----:B------:R4:W-:Y:S01]  /*2aaf0*/  STL [R1+0x7cc], R20 ;  /* 0x0007cc1401007387 */ /* 0x0009e20000100800 */
[----:B--2---:R-:W-:Y:S01]  /*2ab00*/  IADD3.X R10, PT, PT, R10, UR15, RZ, P6, !PT ;  /* 0x0000000f0a0a7c10 */ /* 0x004fe2000b7fe4ff */
[----:B-1----:R-:W-:Y:S02]  /*2ab10*/  IMAD.MOV.U32 R6, RZ, RZ, R19 ;  /* 0x000000ffff067224 */ /* 0x002fe400078e0013 */
[----:B------:R-:W-:Y:S01]  /*2ab20*/  STL [R1+0x7d8], R8 ;  /* 0x0007d80801007387 */ /* 0x000fe20000100800 */
[----:B------:R-:W-:-:S03]  /*2ab30*/  IMAD.MOV.U32 R7, RZ, RZ, R20 ;  /* 0x000000ffff077224 */ /* 0x000fc600078e0014 */
[----:B------:R1:W-:Y:S04]  /*2ab40*/  STL [R1+0x7d4], R10 ;  /* 0x0007d40a01007387 */ /* 0x0003e80000100800 */
[----:B----4-:R-:W2:Y:S04]  /*2ab50*/  LDL.LU R20, [R1+0x7fc] ;  /* 0x0007fc0001147983 */ /* 0x010ea80000300800 */
[----:B------:R-:W4:Y:S01]  /*2ab60*/  LDL.LU R19, [R1+0x800] ;  /* 0x0008000001137983 */ /* 0x000f220000300800 */
[----:B------:R-:W-:-:S03]  /*2ab70*/  ISETP.GT.AND P5, PT, R4, 0x3a, PT ;  /* 0x0000003a0400780c */ /* 0x000fc60003fa4270 */
[----:B------:R1:W-:Y:S02]  /*2ab80*/  LDGSTS.E [R5+0x1ca00], desc[UR20][R6.64], P4 ;  /* 0x1ca0000006057fae */ /* 0x0003e4000a1a1014 */
[----:B-1----:R-:W-:Y:S01]  /*2ab90*/  IMAD.MOV.U32 R6, RZ, RZ, R8 ;  /* 0x000000ffff067224 */ /* 0x002fe200078e0008 */
[----:B------:R-:W-:Y:S02]  /*2aba0*/  MOV R7, R10 ;  /* 0x0000000a00077202 */ /* 0x000fe40000000f00 */
[----:B------:R-:W2:Y:S04]  /*2abb0*/  LDL.LU R10, [R1+0x804] ;  /* 0x00080400010a7983 */ /* 0x000ea80000300800 */
[----:B------:R-:W2:Y:S04]  /*2abc0*/  LDL.LU R8, [R1+0x808] ;  /* 0x0008080001087983 */ /* 0x000ea80000300800 */
[----:B------:R1:W-:Y:S02]  /*2abd0*/  LDGSTS.E [R5+0x1cc00], desc[UR20][R6.64], P4 ;  /* 0x1cc0000006057fae */ /* 0x0003e4000a1a1014 */
[----:B-1----:R-:W-:-:S02]  /*2abe0*/  SEL R6, RZ, 0x4, !P5 ;  /* 0x00000004ff067807 */ /* 0x002fc40006800000 */
[----:B------:R-:W-:-:S04]  /*2abf0*/  IADD3 R17, P6, PT, R17, UR14, RZ ;  /* 0x0000000e11117c10 */ /* 0x000fc8000ffde0ff */
[----:B------:R-:W-:Y:S02]  /*2ac00*/  IADD3.X R18, PT, PT, R18, UR15, RZ, P6, !PT ;  /* 0x0000000f12127c10 */ /* 0x000fe4000b7fe4ff */
[----:B------:R-:W-:Y:S01]  /*2ac10*/  SEL R6, R6, RZ, !P3 ;  /* 0x000000ff06067207 */ /* 0x000fe20005800000 */
[----:B------:R-:W-:Y:S02]  /*2ac20*/  STL [R1+0x7e0], R17 ;  /* 0x0007e01101007387 */ /* 0x000fe40000100800 */
[----:B------:R-:W-:Y:S01]  /*2ac30*/  IMAD.MOV.U32 R7, RZ, RZ, R18 ;  /* 0x000000ffff077224 */ /* 0x000fe200078e0012 */
[----:B------:R-:W-:Y:S01]  /*2ac40*/  ISETP.NE.U32.AND P5, PT, R6, RZ, PT ;  /* 0x000000ff0600720c */ /* 0x000fe20003fa5070 */
        /* <DEDUP_REMOVED lines=8> */
[----:B------:R-:W-:-:S03]  /*2acd0*/  IMAD.MOV.U32 R7, RZ, RZ, R12 ;  /* 0x000000ffff077224 */ /* 0x000fc600078e000c */
[----:B------:R-:W2:Y:S01]  /*2ace0*/  LDL.LU R17, [R1+0x810] ;  /* 0x0008100001117983 */ /* 0x000ea20000300800 */
[----:B------:R-:W-:-:S03]  /*2acf0*/  IMAD.MOV.U32 R6, RZ, RZ, R9 ;  /* 0x000000ffff067224 */ /* 0x000fc600078e0009 */
[----:B------:R-:W2:Y:S04]  /*2ad00*/  LDL.LU R12, [R1+0x814] ;  /* 0x00081400010c7983 */ /* 0x000ea80000300800 */
[----:B------:R-:W2:Y:S04]  /*2ad10*/  LDL.LU R9, [R1+0x818] ;  /* 0x0008180001097983 */ /* 0x000ea80000300800 */
[----:B------:R1:W-:Y:S01]  /*2ad20*/  LDGSTS.E [R5+0x1d000], desc[UR20][R6.64], P5 ;  /* 0x1d00000006057fae */ /* 0x0003e2000a9a1014 */
[----:B---3--:R-:W-:-:S04]  /*2ad30*/  IADD3 R15, P4, PT, R15, UR14, RZ ;  /* 0x0000000e0f0f7c10 */ /* 0x008fc8000ff9e0ff */
[----:B------:R-:W-:Y:S02]  /*2ad40*/  IADD3.X R16, PT, PT, R16, UR15, RZ, P4, !PT ;  /* 0x0000000f10107c10 */ /* 0x000fe4000a7fe4ff */
[----:B------:R-:W-:-:S03]  /*2ad50*/  IADD3 R13, P6, PT, R13, UR14, RZ ;  /* 0x0000000e0d0d7c10 */ /* 0x000fc6000ffde0ff */
[----:B-1----:R-:W-:Y:S01]  /*2ad60*/  IMAD.MOV.U32 R7, RZ, RZ, R16 ;  /* 0x000000ffff077224 */ /* 0x002fe200078e0010 */
[----:B------:R-:W-:Y:S02]  /*2ad70*/  MOV R6, R15 ;  /* 0x0000000f00067202 */ /* 0x000fe40000000f00 */
[----:B------:R-:W-:Y:S01]  /*2ad80*/  IADD3.X R14, PT, PT, R14, UR15, RZ, P6, !PT ;  /* 0x0000000f0e0e7c10 */ /* 0x000fe2000b7fe4ff */
[----:B------:R1:W-:Y:S04]  /*2ad90*/  STL [R1+0x7f0], R15 ;  /* 0x0007f00f01007387 */ /* 0x0003e80000100800 */
[----:B------:R-:W-:Y:S04]  /*2ada0*/  STL [R1+0x7ec], R16 ;  /* 0x0007ec1001007387 */ /* 0x000fe80000100800 */
[----:B------:R3:W-:Y:S04]  /*2adb0*/  STL [R1+0x7f8], R13 ;  /* 0x0007f80d01007387 */ /* 0x0007e80000100800 */
[----:B------:R3:W-:Y:S04]  /*2adc0*/  LDGSTS.E [R5+0x1d200], desc[UR20][R6.64], P5 ;  /* 0x1d20000006057fae */ /* 0x0007e8000a9a1014 */
[----:B------:R3:W-:Y:S04]  /*2add0*/  STL [R1+0x7f4], R14 ;  /* 0x0007f40e01007387 */ /* 0x0007e80000100800 */
[----:B-1----:R-:W2:Y:S01]  /*2ade0*/  LDL.LU R15, [R1+0x81c] ;  /* 0x00081c00010f7983 */ /* 0x002ea20000300800 */
[----:B---3--:R-:W-:-:S03]  /*2adf0*/  IMAD.MOV.U32 R6, RZ, RZ, R13 ;  /* 0x000000ffff067224 */ /* 0x008fc600078e000d */
[----:B------:R-:W3:Y:S01]  /*2ae00*/  LDL.LU R13, [R1+0x820] ;  /* 0x00082000010d7983 */ /* 0x000ee20000300800 */
[----:B------:R-:W-:-:S03]  /*2ae10*/  IMAD.MOV.U32 R7, RZ, RZ, R14 ;  /* 0x000000ffff077224 */ /* 0x000fc600078e000e */
        /* <DEDUP_REMOVED lines=12> */
[----:B------:R-:W-:-:S05]  /*2aee0*/  MOV R7, R20 ;  /* 0x0000001400077202 */ /* 0x000fca0000000f00 */
[----:B------:R2:W-:Y:S01]  /*2aef0*/  LDGSTS.E [R5+0x1d600], desc[UR20][R6.64], P5 ;  /* 0x1d60000006057fae */ /* 0x0005e2000a9a1014 */
[----:B------:R-:W-:-:S04]  /*2af00*/  IADD3 R8, P6, PT, R8, UR14, RZ ;  /* 0x0000000e08087c10 */ /* 0x000fc8000ffde0ff */
[----:B------:R-:W-:Y:S01]  /*2af10*/  IADD3.X R10, PT, PT, R10, UR15, RZ, P6, !PT ;  /* 0x0000000f0a0a7c10 */ /* 0x000fe2000b7fe4ff */
[----:B------:R-:W-:Y:S04]  /*2af20*/  STL [R1+0x808], R8 ;  /* 0x0008080801007387 */ /* 0x000fe80000100800 */
[----:B------:R4:W-:Y:S04]  /*2af30*/  STL [R1+0x804], R10 ;  /* 0x0008040a01007387 */ /* 0x0009e80000100800 */
[----:B-1----:R-:W3:Y:S04]  /*2af40*/  LDL.LU R20, [R1+0x82c] ;  /* 0x00082c0001147983 */ /* 0x002ee80000300800 */
[----:B------:R-:W3:Y:S01]  /*2af50*/  LDL.LU R19, [R1+0x830] ;  /* 0x0008300001137983 */ /* 0x000ee20000300800 */
[----:B--2---:R-:W-:-:S02]  /*2af60*/  IMAD.MOV.U32 R7, RZ, RZ, R10 ;  /* 0x000000ffff077224 */ /* 0x004fc400078e000a */
[----:B------:R-:W-:Y:S01]  /*2af70*/  IMAD.MOV.U32 R6, RZ, RZ, R8 ;  /* 0x000000ffff067224 */ /* 0x000fe200078e0008 */
[----:B----4-:R-:W2:Y:S04]  /*2af80*/  LDL.LU R10, [R1+0x834] ;  /* 0x00083400010a7983 */ /* 0x010ea80000300800 */
[----:B------:R-:W4:Y:S04]  /*2af90*/  LDL.LU R8, [R1+0x838] ;  /* 0x0008380001087983 */ /* 0x000f280000300800 */
[----:B------:R1:W-:Y:S01]  /*2afa0*/  LDGSTS.E [R5+0x1d800], desc[UR20][R6.64], P4 ;  /* 0x1d80000006057fae */ /* 0x0003e2000a1a1014 */
[----:B------:R-:W-:-:S04]  /*2afb0*/  IADD3 R17, P5, PT, R17, UR14, RZ ;  /* 0x0000000e11117c10 */ /* 0x000fc8000ffbe0ff */
[----:B------:R-:W-:Y:S02]  /*2afc0*/  IADD3.X R18, PT, PT, R18, UR15, RZ, P5, !PT ;  /* 0x0000000f12127c10 */ /* 0x000fe4000affe4ff */
[----:B------:R-:W-:Y:S01]  /*2afd0*/  IADD3 R9, P6, PT, R9, UR14, RZ ;  /* 0x0000000e09097c10 */ /* 0x000fe2000ffde0ff */
[----:B-1----:R-:W-:Y:S02]  /*2afe0*/  IMAD.MOV.U32 R6, RZ, RZ, R17 ;  /* 0x000000ffff067224 */ /* 0x002fe400078e0011 */
[----:B------:R-:W-:Y:S01]  /*2aff0*/  IMAD.MOV.U32 R7, RZ, RZ, R18 ;  /* 0x000000ffff077224 */ /* 0x000fe200078e0012 */
[----:B------:R-:W-:Y:S01]  /*2b000*/  IADD3.X R12, PT, PT, R12, UR15, RZ, P6, !PT ;  /* 0x0000000f0c0c7c10 */ /* 0x000fe2000b7fe4ff */
[----:B------:R-:W-:Y:S04]  /*2b010*/  STL [R1+0x810], R17 ;  /* 0x0008101101007387 */ /* 0x000fe80000100800 */
[----:B------:R1:W-:Y:S04]  /*2b020*/  STL [R1+0x80c], R18 ;  /* 0x00080c1201007387 */ /* 0x0003e80000100800 */
[----:B------:R1:W-:Y:S04]  /*2b030*/  STL [R1+0x818], R9 ;  /* 0x0008180901007387 */ /* 0x0003e80000100800 */
[----:B------:R1:W-:Y:S04]  /*2b040*/  LDGSTS.E [R5+0x1da00], desc[UR20][R6.64], P4 ;  /* 0x1da0000006057fae */ /* 0x0003e8000a1a1014 */
[----:B------:R1:W-:Y:S01]  /*2b050*/  STL [R1+0x814], R12 ;  /* 0x0008140c01007387 */ /* 0x0003e20000100800 */
[----:B------:R-:W-:-:S03]  /*2b060*/  ISETP.GT.AND P5, PT, R4, 0x3c, PT ;  /* 0x0000003c0400780c */ /* 0x000fc60003fa4270 */
[----:B-1----:R-:W2:Y:S01]  /*2b070*/  LDL.LU R18, [R1+0x83c] ;  /* 0x00083c0001127983 */ /* 0x002ea20000300800 */
[----:B------:R-:W-:Y:S01]  /*2b080*/  MOV R6, R9 ;  /* 0x0000000900067202 */ /* 0x000fe20000000f00 */
[----:B------:R-:W-:Y:S02]  /*2b090*/  IMAD.MOV.U32 R7, RZ, RZ, R12 ;  /* 0x000000ffff077224 */ /* 0x000fe400078e000c */
[----:B------:R-:W2:Y:S04]  /*2b0a0*/  LDL.LU R9, [R1+0x840] ;  /* 0x0008400001097983 */ /* 0x000ea80000300800 */
[----:B------:R-:W2:Y:S04]  /*2b0b0*/  LDL.LU R17, [R1+0x844] ;  /* 0x0008440001117983 */ /* 0x000ea80000300800 */
[----:B------:R-:W2:Y:S04]  /*2b0c0*/  LDL.LU R12, [R1+0x848] ;  /* 0x00084800010c7983 */ /* 0x000ea80000300800 */
[----:B------:R1:W-:Y:S02]  /*2b0d0*/  LDGSTS.E [R5+0x1dc00], desc[UR20][R6.64], P4 ;  /* 0x1dc0000006057fae */ /* 0x0003e4000a1a1014 */
[----:B-1----:R-:W-:-:S04]  /*2b0e0*/  SEL R6, RZ, 0x4, !P5 ;  /* 0x00000004ff067807 */ /* 0x002fc80006800000 */
[----:B------:R-:W-:-:S04]  /*2b0f0*/  SEL R6, R6, RZ, !P3 ;  /* 0x000000ff06067207 */ /* 0x000fc80005800000 */
[----:B------:R-:W-:Y:S02]  /*2b100*/  ISETP.NE.U32.AND P5, PT, R6, RZ, PT ;  /* 0x000000ff0600720c */ /* 0x000fe40003fa5070 */
[----:B---3--:R-:W-:-:S04]  /*2b110*/  IADD3 R13, P6, PT, R13, UR14, RZ ;  /* 0x0000000e0d0d7c10 */ /* 0x008fc8000ffde0ff */
[----:B------:R-:W-:Y:S02]  /*2b120*/  IADD3.X R15, PT, PT, R15, UR15, RZ, P6, !PT ;  /* 0x0000000f0f0f7c10 */ /* 0x000fe4000b7fe4ff */
[----:B------:R-:W-:Y:S01]  /*2b130*/  IADD3 R14, P6, PT, R14, UR14, RZ ;  /* 0x0000000e0e0e7c10 */ /* 0x000fe2000ffde0ff */
[----:B------:R-:W-:Y:S01]  /*2b140*/  IMAD.MOV.U32 R6, RZ, RZ, R13 ;  /* 0x000000ffff067224 */ /* 0x000fe200078e000d */
[----:B------:R-:W-:Y:S01]  /*2b150*/  STL [R1+0x820], R13 ;  /* 0x0008200d01007387 */ /* 0x000fe20000100800 */
[----:B------:R-:W-:Y:S01]  /*2b160*/  IMAD.MOV.U32 R7, RZ, RZ, R15 ;  /* 0x000000ffff077224 */ /* 0x000fe200078e000f */
[----:B------:R-:W-:Y:S02]  /*2b170*/  IADD3.X R16, PT, PT, R16, UR15, RZ, P6, !PT ;  /* 0x0000000f10107c10 */ /* 0x000fe4000b7fe4ff */
[----:B------:R1:W-:Y:S04]  /*2b180*/  STL [R1+0x81c], R15 ;  /* 0x00081c0f01007387 */ /* 0x0003e80000100800 */
[----:B------:R3:W-:Y:S04]  /*2b190*/  LDGSTS.E [R5+0x1de00], desc[UR20][R6.64], P4 ;  /* 0x1de0000006057fae */ /* 0x0007e8000a1a1014 */
[----:B-1----:R-:W2:Y:S04]  /*2b1a0*/  LDL.LU R15, [R1+0x850] ;  /* 0x00085000010f7983 */ /* 0x002ea80000300800 */
[----:B------:R-:W-:Y:S01]  /*2b1b0*/  STL [R1+0x828], R14 ;  /* 0x0008280e01007387 */ /* 0x000fe20000100800 */
[----:B---3--:R-:W-:-:S03]  /*2b1c0*/  MOV R7, R16 ;  /* 0x0000001000077202 */ /* 0x008fc60000000f00 */
[----:B------:R1:W-:Y:S01]  /*2b1d0*/  STL [R1+0x824], R16 ;  /* 0x0008241001007387 */ /* 0x0003e20000100800 */
[----:B------:R-:W-:-:S03]  /*2b1e0*/  IMAD.MOV.U32 R6, RZ, RZ, R14 ;  /* 0x000000ffff067224 */ /* 0x000fc600078e000e */
[----:B------:R-:W3:Y:S04]  /*2b1f0*/  LDL.LU R13, [R1+0x858] ;  /* 0x00085800010d7983 */ /* 0x000ee80000300800 */
[----:B------:R4:W-:Y:S04]  /*2b200*/  LDGSTS.E [R5+0x1e000], desc[UR20][R6.64], P5 ;  /* 0x1e00000006057fae */ /* 0x0009e8000a9a1014 */
[----:B-1----:R-:W3:Y:S04]  /*2b210*/  LDL.LU R16, [R1+0x84c] ;  /* 0x00084c0001107983 */ /* 0x002ee80000300800 */
[----:B------:R-:W3:Y:S01]  /*2b220*/  LDL.LU R14, [R1+0x854] ;  /* 0x00085400010e7983 */ /* 0x000ee20000300800 */
[----:B------:R-:W-:-:S04]  /*2b230*/  IADD3 R19, P4, PT, R19, UR14, RZ ;  /* 0x0000000e13137c10 */ /* 0x000fc8000ff9e0ff */
[----:B------:R-:W-:Y:S01]  /*2b240*/  IADD3.X R20, PT, PT, R20, UR15, RZ, P4, !PT ;  /* 0x0000000f14147c10 */ /* 0x000fe2000a7fe4ff */
[----:B----4-:R-:W-:Y:S01]  /*2b250*/  IMAD.MOV.U32 R6, RZ, RZ, R19 ;  /* 0x000000ffff067224 */ /* 0x010fe200078e0013 */
[----:B------:R-:W-:-:S03]  /*2b260*/  IADD3 R8, P6, PT, R8, UR14, RZ ;  /* 0x0000000e08087c10 */ /* 0x000fc6000ffde0ff */
[----:B------:R-:W-:Y:S01]  /*2b270*/  IMAD.MOV.U32 R7, RZ, RZ, R20 ;  /* 0x000000ffff077224 */ /* 0x000fe200078e0014 */
[----:B--2---:R-:W-:Y:S01]  /*2b280*/  IADD3.X R10, PT, PT, R10, UR15, RZ, P6, !PT ;  /* 0x0000000f0a0a7c10 */ /* 0x004fe2000b7fe4ff */
[----:B------:R-:W-:Y:S01]  /*2b290*/  STL [R1+0x830], R19 ;  /* 0x0008301301007387 */ /* 0x000fe20000100800 */
[----:B------:R-:W-:-:S03]  /*2b2a0*/  ISETP.GT.AND P4, PT, R4, 0x3d, PT ;  /* 0x0000003d0400780c */ /* 0x000fc60003f84270 */
[----:B------:R-:W-:Y:S04]  /*2b2b0*/  STL [R1+0x82c], R20 ;  /* 0x00082c1401007387 */ /* 0x000fe80000100800 */
[----:B------:R1:W-:Y:S04]  /*2b2c0*/  LDGSTS.E [R5+0x1e200], desc[UR20][R6.64], P5 ;  /* 0x1e20000006057fae */ /* 0x0003e8000a9a1014 */
[----:B------:R-:W-:Y:S04]  /*2b2d0*/  STL [R1+0x838], R8 ;  /* 0x0008380801007387 */ /* 0x000fe80000100800 */
[----:B------:R2:W-:Y:S01]  /*2b2e0*/  STL [R1+0x834], R10 ;  /* 0x0008340a01007387 */ /* 0x0005e20000100800 */
[----:B-1----:R-:W-:-:S02]  /*2b2f0*/  IMAD.MOV.U32 R6, RZ, RZ, R8 ;  /* 0x000000ffff067224 */ /* 0x002fc400078e0008 */
[----:B------:R-:W-:Y:S02]  /*2b300*/  IMAD.MOV.U32 R7, RZ, RZ, R10 ;  /* 0x000000ffff077224 */ /* 0x000fe400078e000a */
[----:B--2---:R-:W2:Y:S04]  /*2b310*/  LDL.LU R10, [R1+0x85c] ;  /* 0x00085c00010a7983 */ /* 0x004ea80000300800 */
[----:B------:R-:W4:Y:S04]  /*2b320*/  LDL.LU R8, [R1+0x860] ;  /* 0x0008600001087983 */ /* 0x000f280000300800 */
[----:B------:R1:W-:Y:S02]  /*2b330*/  LDGSTS.E [R5+0x1e400], desc[UR20][R6.64], P5 ;  /* 0x1e40000006057fae */ /* 0x0003e4000a9a1014 */
[----:B-1----:R-:W-:-:S04]  /*2b340*/  SEL R6, RZ, 0x4, !P4 ;  /* 0x00000004ff067807 */ /* 0x002fc80006000000 */
[----:B------:R-:W-:-:S04]  /*2b350*/  SEL R6, R6, RZ, !P3 ;  /* 0x000000ff06067207 */ /* 0x000fc80005800000 */
[----:B------:R-:W-:Y:S02]  /*2b360*/  ISETP.NE.U32.AND P4, PT, R6, RZ, PT ;  /* 0x000000ff0600720c */ /* 0x000fe40003f85070 */
[----:B------:R-:W-:-:S04]  /*2b370*/  IADD3 R9, P6, PT, R9, UR14, RZ ;  /* 0x0000000e09097c10 */ /* 0x000fc8000ffde0ff */
[----:B------:R-:W-:Y:S02]  /*2b380*/  IADD3.X R18, PT, PT, R18, UR15, RZ, P6, !PT ;  /* 0x0000000f12127c10 */ /* 0x000fe4000b7fe4ff */
[----:B------:R-:W-:-:S03]  /*2b390*/  IADD3 R12, P6, PT, R12, UR14, RZ ;  /* 0x0000000e0c0c7c10 */ /* 0x000fc6000ffde0ff */
[----:B------:R-:W-:Y:S01]  /*2b3a0*/  IMAD.MOV.U32 R7, RZ, RZ, R18 ;  /* 0x000000ffff077224 */ /* 0x000fe200078e0012 */
[----:B------:R-:W-:Y:S01]  /*2b3b0*/  MOV R6, R9 ;  /* 0x0000000900067202 */ /* 0x000fe20000000f00 */
[----:B------:R1:W-:Y:S01]  /*2b3c0*/  STL [R1+0x840], R9 ;  /* 0x0008400901007387 */ /* 0x0003e20000100800 */
[----:B------:R-:W-:-:S03]  /*2b3d0*/  IADD3.X R17, PT, PT, R17, UR15, RZ, P6, !PT ;  /* 0x0000000f11117c10 */ /* 0x000fc6000b7fe4ff */
[----:B------:R-:W-:Y:S04]  /*2b3e0*/  STL [R1+0x83c], R18 ;  /* 0x00083c1201007387 */ /* 0x000fe80000100800 */
[----:B------:R1:W-:Y:S04]  /*2b3f0*/  LDGSTS.E [R5+0x1e600], desc[UR20][R6.64], P5 ;  /* 0x1e60000006057fae */ /* 0x0003e8000a9a1014 */
[----:B-1----:R-:W2:Y:S04]  /*2b400*/  LDL.LU R9, [R1+0x868] ;  /* 0x0008680001097983 */ /* 0x002ea80000300800 */
[----:B------:R1:W-:Y:S04]  /*2b410*/  STL [R1+0x848], R12 ;  /* 0x0008480c01007387 */ /* 0x0003e80000100800 */
[----:B------:R3:W-:Y:S01]  /*2b420*/  STL [R1+0x844], R17 ;  /* 0x0008441101007387 */ /* 0x0007e20000100800 */
[----:B------:R-:W-:-:S03]  /*2b430*/  IMAD.MOV.U32 R6, RZ, RZ, R12 ;  /* 0x000000ffff067224 */ /* 0x000fc600078e000c */
[----:B------:R-:W2:Y:S04]  /*2b440*/  LDL.LU R21, [R1+0x870] ;  /* 0x0008700001157983 */ /* 0x000ea80000300800 */
[----:B-1----:R-:W2:Y:S04]  /*2b450*/  LDL.LU R12, [R1+0x864] ;  /* 0x00086400010c7983 */ /* 0x002ea80000300800 */
[----:B------:R-:W2:Y:S01]  /*2b460*/  LDL.LU R22, [R1+0x86c] ;  /* 0x00086c0001167983 */ /* 0x000ea20000300800 */
[----:B------:R-:W-:-:S05]  /*2b470*/  IMAD.MOV.U32 R7, RZ, RZ, R17 ;  /* 0x000000ffff077224 */ /* 0x000fca00078e0011 */
[----:B------:R1:W-:Y:S01]  /*2b480*/  LDGSTS.E [R5+0x1e800], desc[UR20][R6.64], P4 ;  /* 0x1e80000006057fae */ /* 0x0003e2000a1a1014 */
[----:B------:R-:W-:-:S05]  /*2b490*/  IADD3 R15, P5, PT, R15, UR14, RZ ;  /* 0x0000000e0f0f7c10 */ /* 0x000fca000ffbe0ff */
[----:B------:R-:W-:Y:S01]  /*2b4a0*/  STL [R1+0x850], R15 ;  /* 0x0008500f01007387 */ /* 0x000fe20000100800 */
[----:B---3--:R-:W-:Y:S02]  /*2b4b0*/  IADD3 R13, P6, PT, R13, UR14, RZ ;  /* 0x0000000e0d0d7c10 */ /* 0x008fe4000ffde0ff */
[----:B------:R-:W-:Y:S02]  /*2b4c0*/  IADD3.X R16, PT, PT, R16, UR15, RZ, P5, !PT ;  /* 0x0000000f10107c10 */ /* 0x000fe4000affe4ff */
[----:B------:R-:W-:-:S03]  /*2b4d0*/  IADD3.X R14, PT, PT, R14, UR15, RZ, P6, !PT ;  /* 0x0000000f0e0e7c10 */ /* 0x000fc6000b7fe4ff */
[----:B------:R3:W-:Y:S04]  /*2b4e0*/  STL [R1+0x84c], R16 ;  /* 0x00084c1001007387 */ /* 0x0007e80000100800 */
[----:B------:R-:W-:Y:S04]  /*2b4f0*/  STL [R1+0x858], R13 ;  /* 0x0008580d01007387 */ /* 0x000fe80000100800 */
[----:B------:R-:W2:Y:S04]  /*2b500*/  LDL.LU R20, [R1+0x874] ;  /* 0x0008740001147983 */ /* 0x000ea80000300800 */
[----:B------:R1:W-:Y:S04]  /*2b510*/  STL [R1+0x854], R14 ;  /* 0x0008540e01007387 */ /* 0x0003e80000100800 */
[----:B------:R-:W2:Y:S04]  /*2b520*/  LDL.LU R19, [R1+0x878] ;  /* 0x0008780001137983 */ /* 0x000ea80000300800 */
[----:B------:R-:W2:Y:S04]  /*2b530*/  LDL.LU R18, [R1+0x87c] ;  /* 0x00087c0001127983 */ /* 0x000ea80000300800 */
[----:B------:R-:W2:Y:S01]  /*2b540*/  LDL.LU R17, [R1+0x880] ;  /* 0x0008800001117983 */ /* 0x000ea20000300800 */
[----:B-1----:R-:W-:Y:S01]  /*2b550*/  IMAD.MOV.U32 R6, RZ, RZ, R15 ;  /* 0x000000ffff067224 */ /* 0x002fe200078e000f */
[----:B------:R-:W-:-:S02]  /*2b560*/  MOV R7, R16 ;  /* 0x0000001000077202 */ /* 0x000fc40000000f00 */
        /* <DEDUP_REMOVED lines=14> */
[----:B------:R-:W-:Y:S02]  /*2b650*/  IMAD.MOV.U32 R6, RZ, RZ, R8 ;  /* 0x000000ffff067224 */ /* 0x000fe400078e0008 */
[----:B------:R-:W-:Y:S01]  /*2b660*/  IMAD.MOV.U32 R7, RZ, RZ, R10 ;  /* 0x000000ffff077224 */ /* 0x000fe200078e000a */
[----:B------:R-:W-:Y:S04]  /*2b670*/  STL [R1+0x860], R8 ;  /* 0x0008600801007387 */ /* 0x000fe80000100800 */
[----:B------:R1:W-:Y:S04]  /*2b680*/  STL [R1+0x85c], R10 ;  /* 0x00085c0a01007387 */ /* 0x0003e80000100800 */
[----:B------:R2:W-:Y:S04]  /*2b690*/  LDGSTS.E [R5+0x1ee00], desc[UR20][R6.64], P4 ;  /* 0x1ee0000006057fae */ /* 0x0005e8000a1a1014 */
[----:B-1----:R-:W4:Y:S04]  /*2b6a0*/  LDL.LU R10, [R1+0x898] ;  /* 0x00089800010a7983 */ /* 0x002f280000300800 */
[----:B------:R-:W4:Y:S01]  /*2b6b0*/  LDL.LU R8, [R1+0x8a0] ;  /* 0x0008a00001087983 */ /* 0x000f220000300800 */
[----:B------:R-:W-:-:S05]  /*2b6c0*/  IADD3 R9, P4, PT, R9, UR14, RZ ;  /* 0x0000000e09097c10 */ /* 0x000fca000ff9e0ff */
[----:B------:R-:W-:Y:S01]  /*2b6d0*/  STL [R1+0x868], R9 ;  /* 0x0008680901007387 */ /* 0x000fe20000100800 */
[----:B------:R-:W-:Y:S02]  /*2b6e0*/  IADD3 R21, P6, PT, R21, UR14, RZ ;  /* 0x0000000e15157c10 */ /* 0x000fe4000ffde0ff */
[----:B------:R-:W-:-:S05]  /*2b6f0*/  IADD3.X R12, PT, PT, R12, UR15, RZ, P4, !PT ;  /* 0x0000000f0c0c7c10 */ /* 0x000fca000a7fe4ff */
[----:B------:R1:W-:Y:S01]  /*2b700*/  STL [R1+0x864], R12 ;  /* 0x0008640c01007387 */ /* 0x0003e20000100800 */
[----:B--2---:R-:W-:Y:S01]  /*2b710*/  IMAD.MOV.U32 R7, RZ, RZ, R12 ;  /* 0x000000ffff077224 */ /* 0x004fe200078e000c */
[----:B------:R-:W-:Y:S02]  /*2b720*/  IADD3.X R22, PT, PT, R22, UR15, RZ, P6, !PT ;  /* 0x0000000f16167c10 */ /* 0x000fe4000b7fe4ff */
[----:B------:R-:W-:Y:S01]  /*2b730*/  STL [R1+0x870], R21 ;  /* 0x0008701501007387 */ /* 0x000fe20000100800 */
[----:B------:R-:W-:-:S03]  /*2b740*/  MOV R6, R9 ;  /* 0x0000000900067202 */ /* 0x000fc60000000f00 */
[----:B-1----:R-:W2:Y:S04]  /*2b750*/  LDL.LU R12, [R1+0x894] ;  /* 0x00089400010c7983 */ /* 0x002ea80000300800 */
[----:B------:R-:W-:Y:S04]  /*2b760*/  STL [R1+0x86c], R22 ;  /* 0x00086c1601007387 */ /* 0x000fe80000100800 */
[----:B------:R-:W2:Y:S04]  /*2b770*/  LDL.LU R9, [R1+0x89c] ;  /* 0x00089c0001097983 */ /* 0x000ea80000300800 */
[----:B------:R1:W-:Y:S02]  /*2b780*/  LDGSTS.E [R5+0x1f000], desc[UR20][R6.64], P5 ;  /* 0x1f00000006057fae */ /* 0x0003e4000a9a1014 */
[----:B-1----:R-:W-:-:S02]  /*2b790*/  IMAD.MOV.U32 R6, RZ, RZ, R21 ;  /* 0x000000ffff067224 */ /* 0x002fc400078e0015 */
[----:B------:R-:W-:-:S05]  /*2b7a0*/  IMAD.MOV.U32 R7, RZ, RZ, R22 ;  /* 0x000000ffff077224 */ /* 0x000fca00078e0016 */
[----:B------:R1:W-:Y:S01]  /*2b7b0*/  LDGSTS.E [R5+0x1f200], desc[UR20][R6.64], P5 ;  /* 0x1f20000006057fae */ /* 0x0003e2000a9a1014 */
[----:B------:R-:W-:-:S04]  /*2b7c0*/  IADD3 R19, P4, PT, R19, UR14, RZ ;  /* 0x0000000e13137c10 */ /* 0x000fc8000ff9e0ff */
[----:B------:R-:W-:Y:S01]  /*2b7d0*/  IADD3.X R20, PT, PT, R20, UR15, RZ, P4, !PT ;  /* 0x0000000f14147c10 */ /* 0x000fe2000a7fe4ff */
[----:B-1----:R-:W-:Y:S01]  /*2b7e0*/  IMAD.MOV.U32 R6, RZ, RZ, R19 ;  /* 0x000000ffff067224 */ /* 0x002fe200078e0013 */
[----:B------:R-:W-:Y:S02]  /*2b7f0*/  IADD3 R17, P6, PT, R17, UR14, RZ ;  /* 0x0000000e11117c10 */ /* 0x000fe4000ffde0ff */
[----:B------:R-:W-:Y:S02]  /*2b800*/  MOV R7, R20 ;  /* 0x0000001400077202 */ /* 0x000fe40000000f00 */
[----:B------:R-:W-:Y:S02]  /*2b810*/  ISETP.GT.AND P4, PT, R4, 0x3f, PT ;  /* 0x0000003f0400780c */ /* 0x000fe40003f84270 */
[----:B------:R-:W-:Y:S01]  /*2b820*/  IADD3.X R18, PT, PT, R18, UR15, RZ, P6, !PT ;  /* 0x0000000f12127c10 */ /* 0x000fe2000b7fe4ff */
[----:B------:R1:W-:Y:S01]  /*2b830*/  LDGSTS.E [R5+0x1f400], desc[UR20][R6.64], P5 ;  /* 0x1f40000006057fae */ /* 0x0003e2000a9a1014 */
[----:B------:R-:W-:-:S04]  /*2b840*/  SEL R4, RZ, 0x4, !P4 ;  /* 0x00000004ff047807 */ /* 0x000fc80006000000 */
[----:B------:R-:W-:Y:S01]  /*2b850*/  SEL R4, R4, RZ, !P3 ;  /* 0x000000ff04047207 */ /* 0x000fe20005800000 */
[----:B-1----:R-:W-:Y:S02]  /*2b860*/  IMAD.MOV.U32 R6, RZ, RZ, R17 ;  /* 0x000000ffff067224 */ /* 0x002fe400078e0011 */
[----:B------:R-:W-:Y:S01]  /*2b870*/  IMAD.MOV.U32 R7, RZ, RZ, R18 ;  /* 0x000000ffff077224 */ /* 0x000fe200078e0012 */
[----:B------:R-:W-:-:S04]  /*2b880*/  ISETP.NE.U32.AND P4, PT, R4, RZ, PT ;  /* 0x000000ff0400720c */ /* 0x000fc80003f85070 */
[----:B------:R1:W-:Y:S01]  /*2b890*/  LDGSTS.E [R5+0x1f600], desc[UR20][R6.64], P5 ;  /* 0x1f60000006057fae */ /* 0x0003e2000a9a1014 */
[----:B---3--:R-:W-:-:S04]  /*2b8a0*/  IADD3 R15, P5, PT, R15, UR14, RZ ;  /* 0x0000000e0f0f7c10 */ /* 0x008fc8000ffbe0ff */
[----:B------:R-:W-:Y:S02]  /*2b8b0*/  IADD3.X R16, PT, PT, R16, UR15, RZ, P5, !PT ;  /* 0x0000000f10107c10 */ /* 0x000fe4000affe4ff */
[----:B------:R-:W-:Y:S01]  /*2b8c0*/  IADD3 R13, P6, PT, R13, UR14, RZ ;  /* 0x0000000e0d0d7c10 */ /* 0x000fe2000ffde0ff */
[----:B------:R-:W-:Y:S03]  /*2b8d0*/  STL [R1+0x878], R19 ;  /* 0x0008781301007387 */ /* 0x000fe60000100800 */
[----:B------:R-:W-:Y:S01]  /*2b8e0*/  IADD3.X R14, PT, PT, R14, UR15, RZ, P6, !PT ;  /* 0x0000000f0e0e7c10 */ /* 0x000fe2000b7fe4ff */
[----:B------:R-:W-:Y:S01]  /*2b8f0*/  STL [R1+0x874], R20 ;  /* 0x0008741401007387 */ /* 0x000fe20000100800 */
[----:B-1----:R-:W-:Y:S02]  /*2b900*/  IMAD.MOV.U32 R6, RZ, RZ, R15 ;  /* 0x000000ffff067224 */ /* 0x002fe400078e000f */
[----:B------:R-:W-:Y:S01]  /*2b910*/  IMAD.MOV.U32 R7, RZ, RZ, R16 ;  /* 0x000000ffff077224 */ /* 0x000fe200078e0010 */
[----:B------:R-:W-:Y:S04]  /*2b920*/  STL [R1+0x880], R17 ;  /* 0x0008801101007387 */ /* 0x000fe80000100800 */
[----:B------:R-:W-:Y:S04]  /*2b930*/  STL [R1+0x87c], R18 ;  /* 0x00087c1201007387 */ /* 0x000fe80000100800 */
[----:B------:R-:W-:Y:S04]  /*2b940*/  STL [R1+0x888], R15 ;  /* 0x0008880f01007387 */ /* 0x000fe80000100800 */
[----:B------:R1:W-:Y:S04]  /*2b950*/  STL [R1+0x884], R16 ;  /* 0x0008841001007387 */ /* 0x0003e80000100800 */
[----:B------:R3:W-:Y:S04]  /*2b960*/  STL [R1+0x890], R13 ;  /* 0x0008900d01007387 */ /* 0x0007e80000100800 */
[----:B------:R3:W-:Y:S04]  /*2b970*/  LDGSTS.E [R5+0x1f800], desc[UR20][R6.64], P4 ;  /* 0x1f80000006057fae */ /* 0x0007e8000a1a1014 */
[----:B------:R-:W-:Y:S04]  /*2b980*/  STL [R1+0x88c], R14 ;  /* 0x00088c0e01007387 */ /* 0x000fe80000100800 */
[----:B-1----:R-:W2:Y:S01]  /*2b990*/  LDL.LU R16, [R1+0x8a4] ;  /* 0x0008a40001107983 */ /* 0x002ea20000300800 */
[----:B---3--:R-:W-:-:S03]  /*2b9a0*/  MOV R6, R13 ;  /* 0x0000000d00067202 */ /* 0x008fc60000000f00 */
[----:B------:R-:W3:Y:S04]  /*2b9b0*/  LDL.LU R13, [R1+0x8a8] ;  /* 0x0008a800010d7983 */ /* 0x000ee80000300800 */
[----:B------:R-:W3:Y:S04]  /*2b9c0*/  LDL.LU R20, [R1+0x8c4] ;  /* 0x0008c40001147983 */ /* 0x000ee80000300800 */
[----:B------:R-:W3:Y:S01]  /*2b9d0*/  LDL.LU R19, [R1+0x8c8] ;  /* 0x0008c80001137983 */ /* 0x000ee20000300800 */
[----:B------:R-:W-:Y:S01]  /*2b9e0*/  IMAD.MOV.U32 R7, RZ, RZ, R14 ;  /* 0x000000ffff077224 */ /* 0x000fe200078e000e */
[----:B----4-:R-:W-:-:S04]  /*2b9f0*/  IADD3 R10, P5, PT, R10, UR14, RZ ;  /* 0x0000000e0a0a7c10 */ /* 0x010fc8000ffbe0ff */
[----:B------:R1:W-:Y:S04]  /*2ba00*/  LDGSTS.E [R5+0x1fa00], desc[UR20][R6.64], P4 ;  /* 0x1fa0000006057fae */ /* 0x0003e8000a1a1014 */
[----:B------:R4:W-:Y:S01]  /*2ba10*/  STL [R1+0x898], R10 ;  /* 0x0008980a01007387 */ /* 0x0009e20000100800 */
[----:B-1----:R-:W-:Y:S02]  /*2ba20*/  IMAD.MOV.U32 R6, RZ, RZ, R10 ;  /* 0x000000ffff067224 */ /* 0x002fe400078e000a */
[----:B----4-:R-:W1:Y:S01]  /*2ba30*/  S2R R10, SR_TID.X ;  /* 0x00000000000a7919 */ /* 0x010e620000002100 */
[----:B------:R-:W-:Y:S01]  /*2ba40*/  IADD3 R8, P6, PT, R8, UR14, RZ ;  /* 0x0000000e08087c10 */ /* 0x000fe2000ffde0ff */
[----:B------:R-:W-:Y:S01]  /*2ba50*/  IMAD R4, R2, -0x40, R11 ;  /* 0xffffffc002047824 */ /* 0x000fe200078e020b */
[----:B--2---:R-:W-:-:S05]  /*2ba60*/  IADD3.X R12, PT, PT, R12, UR15, RZ, P5, !PT ;  /* 0x0000000f0c0c7c10 */ /* 0x004fca000affe4ff */
[----:B------:R-:W-:Y:S01]  /*2ba70*/  IMAD.MOV.U32 R7, RZ, RZ, R12 ;  /* 0x000000ffff077224 */ /* 0x000fe200078e000c */
[----:B------:R-:W-:Y:S01]  /*2ba80*/  IADD3.X R9, PT, PT, R9, UR15, RZ, P6, !PT ;  /* 0x0000000f09097c10 */ /* 0x000fe2000b7fe4ff */
[----:B------:R-:W-:Y:S04]  /*2ba90*/  STL [R1+0x894], R12 ;  /* 0x0008940c01007387 */ /* 0x000fe80000100800 */
[----:B------:R2:W-:Y:S04]  /*2baa0*/  STL [R1+0x8a0], R8 ;  /* 0x0008a00801007387 */ /* 0x0005e80000100800 */
[----:B------:R4:W-:Y:S04]  /*2bab0*/  LDGSTS.E [R5+0x1fc00], desc[UR20][R6.64], P4 ;  /* 0x1fc0000006057fae */ /* 0x0009e8000a1a1014 */
[----:B------:R1:W-:Y:S01]  /*2bac0*/  STL [R1+0x89c], R9 ;  /* 0x00089c0901007387 */ /* 0x0003e20000100800 */
[----:B----4-:R-:W-:-:S03]  /*2bad0*/  IMAD.MOV.U32 R6, RZ, RZ, R8 ;  /* 0x000000ffff067224 */ /* 0x010fc600078e0008 */
[----:B--2---:R-:W2:Y:S01]  /*2bae0*/  LDL.LU R8, [R1+0x8e8] ;  /* 0x0008e80001087983 */ /* 0x004ea20000300800 */
[----:B------:R-:W-:-:S03]  /*2baf0*/  MOV R7, R9 ;  /* 0x0000000900077202 */ /* 0x000fc60000000f00 */
[----:B-1----:R-:W4:Y:S04]  /*2bb00*/  LDL.LU R9, [R1+0x908] ;  /* 0x0009080001097983 */ /* 0x002f280000300800 */
[----:B------:R-:W4:Y:S04]  /*2bb10*/  LDL.LU R14, [R1+0x8e4] ;  /* 0x0008e400010e7983 */ /* 0x000f280000300800 */
[----:B------:R-:W4:Y:S04]  /*2bb20*/  LDL.LU R15, [R1+0x904] ;  /* 0x00090400010f7983 */ /* 0x000f280000300800 */
[----:B------:R-:W4:Y:S04]  /*2bb30*/  LDL.LU R18, [R1+0x924] ;  /* 0x0009240001127983 */ /* 0x000f280000300800 */
[----:B------:R1:W-:Y:S04]  /*2bb40*/  LDGSTS.E [R5+0x1fe00], desc[UR20][R6.64], P4 ;  /* 0x1fe0000006057fae */ /* 0x0003e8000a1a1014 */
[----:B------:R-:W4:Y:S04]  /*2bb50*/  LDL.LU R17, [R1+0x928] ;  /* 0x0009280001117983 */ /* 0x000f280000300800 */
[----:B------:R-:W4:Y:S01]  /*2bb60*/  LDL.LU R11, [R1+0x944] ;  /* 0x00094400010b7983 */ /* 0x000f220000300800 */
[----:B-1----:R-:W-:Y:S01]  /*2bb70*/  LOP3.LUT R5, R10, 0x3f, RZ, 0xc0, !PT ;  /* 0x0000003f0a057812 */ /* 0x002fe200078ec0ff */
[----:B------:R-:W-:-:S02]  /*2bb80*/  UIADD3 UR18, UPT, UPT, UR18, 0x1, URZ ;  /* 0x0000000112127890 */ /* 0x000fc4000fffe0ff */
[----:B------:R-:W4:Y:S01]  /*2bb90*/  LDL.LU R10, [R1+0x948] ;  /* 0x00094800010a7983 */ /* 0x000f220000300800 */
[----:B------:R-:W-:-:S03]  /*2bba0*/  ISETP.GE.AND P4, PT, R5, R4, PT ;  /* 0x000000040500720c */ /* 0x000fc60003f86270 */
[----:B------:R-:W4:Y:S01]  /*2bbb0*/  LDL.LU R7, [R1+0x968] ;  /* 0x0009680001077983 */ /* 0x000f220000300800 */
[----:B------:R-:W-:-:S03]  /*2bbc0*/  SEL R4, RZ, 0x4, P4 ;  /* 0x00000004ff047807 */ /* 0x000fc60002000000 */
[----:B------:R-:W4:Y:S01]  /*2bbd0*/  LDL.LU R12, [R1+0x988] ;  /* 0x00098800010c7983 */ /* 0x000f220000300800 */
[----:B------:R-:W-:-:S03]  /*2bbe0*/  SEL R4, R4, RZ, !P3 ;  /* 0x000000ff04047207 */ /* 0x000fc60005800000 */
[----:B------:R-:W0:Y:S01]  /*2bbf0*/  LDGDEPBAR ;  /* 0x00000000000079af */ /* 0x000e220000000000 */
[----:B------:R-:W-:Y:S02]  /*2bc00*/  ISETP.NE.U32.AND P3, PT, R4, RZ, PT ;  /* 0x000000ff0400720c */ /* 0x000fe40003f65070 */
[----:B---3--:R-:W-:-:S04]  /*2bc10*/  IADD3 R13, P4, PT, R13, UR12, RZ ;  /* 0x0000000c0d0d7c10 */ /* 0x008fc8000ff9e0ff */
[----:B------:R-:W-:Y:S02]  /*2bc20*/  IADD3.X R16, PT, PT, R16, UR13, RZ, P4, !PT ;  /* 0x0000000d10107c10 */ /* 0x000fe4000a7fe4ff */
[----:B------:R-:W-:Y:S01]  /*2bc30*/  IADD3 R19, P5, PT, R19, UR12, RZ ;  /* 0x0000000c13137c10 */ /* 0x000fe2000ffbe0ff */
[----:B------:R-:W-:Y:S03]  /*2bc40*/  STL [R1+0x8a8], R13 ;  /* 0x0008a80d01007387 */ /* 0x000fe60000100800 */
[----:B------:R-:W-:Y:S01]  /*2bc50*/  IADD3.X R20, PT, PT, R20, UR13, RZ, P5, !PT ;  /* 0x0000000d14147c10 */ /* 0x000fe2000affe4ff */
[----:B------:R1:W-:Y:S01]  /*2bc60*/  STL [R1+0x8a4], R16 ;  /* 0x0008a41001007387 */ /* 0x0003e20000100800 */
[----:B------:R-:W-:-:S03]  /*2bc70*/  IMAD.MOV.U32 R5, RZ, RZ, R16 ;  /* 0x000000ffff057224 */ /* 0x000fc600078e0010 */
[----:B------:R-:W-:Y:S04]  /*2bc80*/  STL [R1+0x8c8], R19 ;  /* 0x0008c81301007387 */ /* 0x000fe80000100800 */
[----:B------:R-:W-:Y:S01]  /*2bc90*/  STL [R1+0x8c4], R20 ;  /* 0x0008c41401007387 */ /* 0x000fe20000100800 */
[----:B------:R-:W-:-:S03]  /*2bca0*/  IMAD.MOV.U32 R4, RZ, RZ, R13 ;  /* 0x000000ffff047224 */ /* 0x000fc600078e000d */
[----:B-1----:R-:W3:Y:S04]  /*2bcb0*/  LDL.LU R16, [R1+0x964] ;  /* 0x0009640001107983 */ /* 0x002ee80000300800 */
[----:B------:R-:W3:Y:S01]  /*2bcc0*/  LDL.LU R13, [R1+0x984] ;  /* 0x00098400010d7983 */ /* 0x000ee20000300800 */
[----:B------:R-:W-:-:S04]  /*2bcd0*/  UISETP.GT.AND UP1, UPT, UR18, 0x3, UPT ;  /* 0x000000031200788c */ /* 0x000fc8000bf24270 */
[----:B------:R-:W-:-:S04]  /*2bce0*/  USEL UR18, UR18, URZ, !UP1 ;  /* 0x000000ff12127287 */ /* 0x000fc8000c800000 */
[----:B------:R-:W-:-:S06]  /*2bcf0*/  ULEA UR9, UR18, UR7, 0xe ;  /* 0x0000000712097291 */ /* 0x000fcc000f8e70ff */
[----:B------:R-:W-:-:S05]  /*2bd00*/  VIADD R6, R252, UR9 ;  /* 0x00000009fc067c36 */ /* 0x000fca0008000000 */
[----:B------:R1:W-:Y:S02]  /*2bd10*/  LDGSTS.E [R6+0x60000], desc[UR20][R4.64], P3 ;  /* 0x6000000004067fae */ /* 0x0003e400099a1014 */
[----:B-1----:R-:W-:Y:S01]  /*2bd20*/  IMAD.MOV.U32 R4, RZ, RZ, R19 ;  /* 0x000000ffff047224 */ /* 0x002fe200078e0013 */
[----:B------:R-:W-:-:S05]  /*2bd30*/  MOV R5, R20 ;  /* 0x0000001400057202 */ /* 0x000fca0000000f00 */
[----:B------:R1:W-:Y:S01]  /*2bd40*/  LDGSTS.E [R6+0x60400], desc[UR20][R4.64], P3 ;  /* 0x6040000004067fae */ /* 0x0003e200099a1014 */
[----:B--2---:R-:W-:Y:S02]  /*2bd50*/  IADD3 R8, P4, PT, R8, UR12, RZ ;  /* 0x0000000c08087c10 */ /* 0x004fe4000ff9e0ff */
[----:B----4-:R-:W-:Y:S02]  /*2bd60*/  IADD3 R9, P5, PT, R9, UR12, RZ ;  /* 0x0000000c09097c10 */ /* 0x010fe4000ffbe0ff */
[----:B------:R-:W-:Y:S01]  /*2bd70*/  IADD3.X R14, PT, PT, R14, UR13, RZ, P4, !PT ;  /* 0x0000000d0e0e7c10 */ /* 0x000fe2000a7fe4ff */
[----:B------:R-:W-:Y:S01]  /*2bd80*/  STL [R1+0x8e8], R8 ;  /* 0x0008e80801007387 */ /* 0x000fe20000100800 */
[----:B-1----:R-:W-:Y:S01]  /*2bd90*/  IMAD.MOV.U32 R4, RZ, RZ, R8 ;  /* 0x000000ffff047224 */ /* 0x002fe200078e0008 */
[----:B------:R-:W-:Y:S02]  /*2bda0*/  IADD3.X R15, PT, PT, R15, UR13, RZ, P5, !PT ;  /* 0x0000000d0f0f7c10 */ /* 0x000fe4000affe4ff */
[----:B------:R-:W-:Y:S01]  /*2bdb0*/  IMAD.MOV.U32 R5, RZ, RZ, R14 ;  /* 0x000000ffff057224 */ /* 0x000fe200078e000e */
[----:B------:R1:W-:Y:S04]  /*2bdc0*/  STL [R1+0x8e4], R14 ;  /* 0x0008e40e01007387 */ /* 0x0003e80000100800 */
[----:B------:R-:W-:Y:S04]  /*2bdd0*/  STL [R1+0x908], R9 ;  /* 0x0009080901007387 */ /* 0x000fe80000100800 */
[----:B------:R2:W-:Y:S01]  /*2bde0*/  LDGSTS.E [R6+0x60800], desc[UR20][R4.64], P3 ;  /* 0x6080000004067fae */ /* 0x0005e200099a1014 */
[----:B------:R-:W-:-:S03]  /*2bdf0*/  IADD3 R17, P4, PT, R17, UR12, RZ ;  /* 0x0000000c11117c10 */ /* 0x000fc6000ff9e0ff */
[----:B-1----:R-:W4:Y:S01]  /*2be00*/  LDL.LU R14, [R1+0x8b0] ;  /* 0x0008b000010e7983 */ /* 0x002f220000300800 */
[----:B------:R-:W-:-:S03]  /*2be10*/  IADD3.X R18, PT, PT, R18, UR13, RZ, P4, !PT ;  /* 0x0000000d12127c10 */ /* 0x000fc6000a7fe4ff */
[----:B------:R1:W-:Y:S01]  /*2be20*/  STL [R1+0x904], R15 ;  /* 0x0009040f01007387 */ /* 0x0003e20000100800 */
[----:B------:R-:W-:-:S03]  /*2be30*/  IADD3 R10, P5, PT, R10, UR12, RZ ;  /* 0x0000000c0a0a7c10 */ /* 0x000fc6000ffbe0ff */
[----:B------:R-:W4:Y:S01]  /*2be40*/  LDL.LU R8, [R1+0x8d0] ;  /* 0x0008d00001087983 */ /* 0x000f220000300800 */
[----:B--2---:R-:W-:Y:S02]  /*2be50*/  IMAD.MOV.U32 R5, RZ, RZ, R15 ;  /* 0x000000ffff057224 */ /* 0x004fe400078e000f */
[----:B------:R-:W-:Y:S01]  /*2be60*/  IMAD.MOV.U32 R4, RZ, RZ, R9 ;  /* 0x000000ffff047224 */ /* 0x000fe200078e0009 */
[----:B-1----:R-:W2:Y:S01]  /*2be70*/  LDL.LU R15, [R1+0x8ac] ;  /* 0x0008ac00010f7983 */ /* 0x002ea20000300800 */
[----:B------:R-:W-:-:S03]  /*2be80*/  IADD3.X R11, PT, PT, R11, UR13, RZ, P5, !PT ;  /* 0x0000000d0b0b7c10 */ /* 0x000fc6000affe4ff */
[----:B------:R-:W2:Y:S04]  /*2be90*/  LDL.LU R9, [R1+0x8cc] ;  /* 0x0008cc0001097983 */ /* 0x000ea80000300800 */
[----:B------:R-:W-:Y:S04]  /*2bea0*/  STL [R1+0x928], R17 ;  /* 0x0009281101007387 */ /* 0x000fe80000100800 */
[----:B------:R-:W-:Y:S04]  /*2beb0*/  STL [R1+0x924], R18 ;  /* 0x0009241201007387 */ /* 0x000fe80000100800 */
[----:B------:R1:W-:Y:S04]  /*2bec0*/  LDGSTS.E [R6+0x60c00], desc[UR20][R4.64], P3 ;  /* 0x60c0000004067fae */ /* 0x0003e800099a1014 */
[----:B------:R-:W-:Y:S04]  /*2bed0*/  STL [R1+0x948], R10 ;  /* 0x0009480a01007387 */ /* 0x000fe80000100800 */
[----:B------:R1:W-:Y:S02]  /*2bee0*/  STL [R1+0x944], R11 ;  /* 0x0009440b01007387 */ /* 0x0003e40000100800 */
[----:B-1----:R-:W-:Y:S01]  /*2bef0*/  MOV R4, R17 ;  /* 0x0000001100047202 */ /* 0x002fe20000000f00 */
[----:B------:R-:W-:Y:S01]  /*2bf00*/  IMAD.MOV.U32 R5, RZ, RZ, R18 ;  /* 0x000000ffff057224 */ /* 0x000fe200078e0012 */
[----:B------:R-:W2:Y:S04]  /*2bf10*/  LDL.LU R20, [R1+0x8ec] ;  /* 0x0008ec0001147983 */ /* 0x000ea80000300800 */
[----:B------:R-:W2:Y:S04]  /*2bf20*/  LDL.LU R19, [R1+0x8f0] ;  /* 0x0008f00001137983 */ /* 0x000ea80000300800 */
[----:B------:R1:W-:Y:S01]  /*2bf30*/  LDGSTS.E [R6+0x61000], desc[UR20][R4.64], P3 ;  /* 0x6100000004067fae */ /* 0x0003e200099a1014 */
[----:B------:R-:W-:Y:S01]  /*2bf40*/  IADD3 R7, P4, PT, R7, UR12, RZ ;  /* 0x0000000c07077c10 */ /* 0x000fe2000ff9e0ff */
[----:B-1----:R-:W-:-:S02]  /*2bf50*/  IMAD.MOV.U32 R5, RZ, RZ, R11 ;  /* 0x000000ffff057224 */ /* 0x002fc400078e000b */
[----:B------:R-:W-:Y:S01]  /*2bf60*/  IMAD.MOV.U32 R4, RZ, RZ, R10 ;  /* 0x000000ffff047224 */ /* 0x000fe200078e000a */
[----:B------:R-:W2:Y:S04]  /*2bf70*/  LDL.LU R11, [R1+0x90c] ;  /* 0x00090c00010b7983 */ /* 0x000ea80000300800 */
[----:B------:R-:W2:Y:S01]  /*2bf80*/  LDL.LU R10, [R1+0x910] ;  /* 0x00091000010a7983 */ /* 0x000ea20000300800 */
[----:B------:R-:W-:-:S03]  /*2bf90*/  IADD3 R12, P5, PT, R12, UR12, RZ ;  /* 0x0000000c0c0c7c10 */ /* 0x000fc6000ffbe0ff */
[----:B------:R1:W-:Y:S04]  /*2bfa0*/  STL [R1+0x968], R7 ;  /* 0x0009680701007387 */ /* 0x0003e80000100800 */
[----:B------:R1:W-:Y:S02]  /*2bfb0*/  LDGSTS.E [R6+0x61400], desc[UR20][R4.64], P3 ;  /* 0x6140000004067fae */ /* 0x0003e400099a1014 */
[----:B-1----:R-:W-:Y:S01]  /*2bfc0*/  IMAD.MOV.U32 R4, RZ, RZ, R7 ;  /* 0x000000ffff047224 */ /* 0x002fe200078e0007 */
[----:B---3--:R-:W-:Y:S02]  /*2bfd0*/  IADD3.X R16, PT, PT, R16, UR13, RZ, P4, !PT ;  /* 0x0000000d10107c10 */ /* 0x008fe4000a7fe4ff */
[----:B------:R-:W-:-:S03]  /*2bfe0*/  IADD3.X R13, PT, PT, R13, UR13, RZ, P5, !PT ;  /* 0x0000000d0d0d7c10 */ /* 0x000fc6000affe4ff */
[----:B------:R1:W-:Y:S01]  /*2bff0*/  STL [R1+0x964], R16 ;  /* 0x0009641001007387 */ /* 0x0003e20000100800 */
[----:B------:R-:W-:-:S03]  /*2c000*/  MOV R5, R16 ;  /* 0x0000001000057202 */ /* 0x000fc60000000f00 */
[----:B------:R3:W-:Y:S04]  /*2c010*/  STL [R1+0x988], R12 ;  /* 0x0009880c01007387 */ /* 0x0007e80000100800 */
[----:B------:R-:W2:Y:S04]  /*2c020*/  LDL.LU R7, [R1+0x930] ;  /* 0x0009300001077983 */ /* 0x000ea80000300800 */
[----:B------:R3:W-:Y:S04]  /*2c030*/  STL [R1+0x984], R13 ;  /* 0x0009840d01007387 */ /* 0x0007e80000100800 */
[----:B-1----:R-:W2:Y:S04]  /*2c040*/  LDL.LU R16, [R1+0x950] ;  /* 0x0009500001107983 */ /* 0x002ea80000300800 */
[----:B------:R-:W2:Y:S04]  /*2c050*/  LDL.LU R17, [R1+0x92c] ;  /* 0x00092c0001117983 */ /* 0x000ea80000300800 */
[----:B------:R-:W2:Y:S04]  /*2c060*/  LDL.LU R18, [R1+0x94c] ;  /* 0x00094c0001127983 */ /* 0x000ea80000300800 */
[----:B------:R1:W-:Y:S02]  /*2c070*/  LDGSTS.E [R6+0x61800], desc[UR20][R4.64], P3 ;  /* 0x6180000004067fae */ /* 0x0003e400099a1014 */
[----:B-1----:R-:W-:-:S02]  /*2c080*/  IMAD.MOV.U32 R4, RZ, RZ, R12 ;  /* 0x000000ffff047224 */ /* 0x002fc400078e000c */
[----:B------:R-:W-:Y:S01]  /*2c090*/  IMAD.MOV.U32 R5, RZ, RZ, R13 ;  /* 0x000000ffff057224 */ /* 0x000fe200078e000d */
[----:B---3--:R-:W3:Y:S04]  /*2c0a0*/  LDL.LU R12, [R1+0x970] ;  /* 0x00097000010c7983 */ /* 0x008ee80000300800 */
[----:B------:R1:W-:Y:S04]  /*2c0b0*/  LDGSTS.E [R6+0x61c00], desc[UR20][R4.64], P3 ;  /* 0x61c0000004067fae */ /* 0x0003e800099a1014 */
[----:B------:R-:W3:Y:S01]  /*2c0c0*/  LDL.LU R13, [R1+0x990] ;  /* 0x00099000010d7983 */ /* 0x000ee20000300800 */
[----:B-1----:R-:W-:-:S05]  /*2c0d0*/  LOP3.LUT R6, R252, 0x20, RZ, 0x3c, !PT ;  /* 0x00000020fc067812 */ /* 0x002fca00078e3cff */
[----:B------:R-:W-:Y:S01]  /*2c0e0*/  VIADD R6, R6, UR9 ;  /* 0x0000000906067c36 */ /* 0x000fe20008000000 */
[----:B----4-:R-:W-:-:S05]  /*2c0f0*/  IADD3 R14, P4, PT, R14, UR12, RZ ;  /* 0x0000000c0e0e7c10 */ /* 0x010fca000ff9e0ff */
[----:B------:R1:W-:Y:S01]  /*2c100*/  STL [R1+0x8b0], R14 ;  /* 0x0008b00e01007387 */ /* 0x0003e20000100800 */
[----:B------:R-:W-:Y:S02]  /*2c110*/  IADD3 R8, P5, PT, R8, UR12, RZ ;  /* 0x0000000c08087c10 */ /* 0x000fe4000ffbe0ff */
[----:B--2---:R-:W-:-:S03]  /*2c120*/  IADD3.X R15, PT, PT, R15, UR13, RZ, P4, !PT ;  /* 0x0000000d0f0f7c10 */ /* 0x004fc6000a7fe4ff */
[----:B------:R-:W-:Y:S01]  /*2c130*/  STL [R1+0x8d0], R8 ;  /* 0x0008d00801007387 */ /* 0x000fe20000100800 */
[----:B------:R-:W-:Y:S01]  /*2c140*/  IMAD.MOV.U32 R4, RZ, RZ, R14 ;  /* 0x000000ffff047224 */ /* 0x000fe200078e000e */
[----:B------:R-:W-:Y:S02]  /*2c150*/  MOV R5, R15 ;  /* 0x0000000f00057202 */ /* 0x000fe40000000f00 */
[----:B------:R2:W-:Y:S01]  /*2c160*/  STL [R1+0x8ac], R15 ;  /* 0x0008ac0f01007387 */ /* 0x0005e20000100800 */
[----:B------:R-:W-:-:S03]  /*2c170*/  IADD3.X R9, PT, PT, R9, UR13, RZ, P5, !PT ;  /* 0x0000000d09097c10 */ /* 0x000fc6000affe4ff */
[----:B-1----:R-:W4:Y:S04]  /*2c180*/  LDL.LU R14, [R1+0x96c] ;  /* 0x00096c00010e7983 */ /* 0x002f280000300800 */
[----:B------:R1:W-:Y:S04]  /*2c190*/  LDGSTS.E [R6+0x60100], desc[UR20][R4.64], P3 ;  /* 0x6010000004067fae */ /* 0x0003e800099a1014 */
[----:B--2---:R-:W2:Y:S01]  /*2c1a0*/  LDL.LU R15, [R1+0x98c] ;  /* 0x00098c00010f7983 */ /* 0x004ea20000300800 */
[----:B-1----:R-:W-:Y:S02]  /*2c1b0*/  IMAD.MOV.U32 R4, RZ, RZ, R8 ;  /* 0x000000ffff047224 */ /* 0x002fe400078e0008 */
[----:B------:R-:W-:Y:S01]  /*2c1c0*/  IMAD.MOV.U32 R5, RZ, RZ, R9 ;  /* 0x000000ffff057224 */ /* 0x000fe200078e0009 */
[----:B------:R-:W-:-:S04]  /*2c1d0*/  IADD3 R19, P4, PT, R19, UR12, RZ ;  /* 0x0000000c13137c10 */ /* 0x000fc8000ff9e0ff */
[----:B------:R1:W-:Y:S01]  /*2c1e0*/  LDGSTS.E [R6+0x60500], desc[UR20][R4.64], P3 ;  /* 0x6050000004067fae */ /* 0x0003e200099a1014 */
[----:B------:R-:W-:-:S03]  /*2c1f0*/  IADD3.X R20, PT, PT, R20, UR13, RZ, P4, !PT ;  /* 0x0000000d14147c10 */ /* 0x000fc6000a7fe4ff */
[----:B------:R1:W-:Y:S04]  /*2c200*/  STL [R1+0x8cc], R9 ;  /* 0x0008cc0901007387 */ /* 0x0003e80000100800 */
[----:B------:R-:W2:Y:S01]  /*2c210*/  LDL.LU R8, [R1+0x8b8] ;  /* 0x0008b80001087983 */ /* 0x000ea20000300800 */
[----:B-1----:R-:W-:Y:S02]  /*2c220*/  IMAD.MOV.U32 R4, RZ, RZ, R19 ;  /* 0x000000ffff047224 */ /* 0x002fe400078e0013 */
[----:B------:R-:W-:Y:S01]  /*2c230*/  IMAD.MOV.U32 R5, RZ, RZ, R20 ;  /* 0x000000ffff057224 */ /* 0x000fe200078e0014 */
[----:B------:R-:W2:Y:S01]  /*2c240*/  LDL.LU R9, [R1+0x8d8] ;  /* 0x0008d80001097983 */ /* 0x000ea20000300800 */
[----:B------:R-:W-:-:S03]  /*2c250*/  IADD3 R10, P5, PT, R10, UR12, RZ ;  /* 0x0000000c0a0a7c10 */ /* 0x000fc6000ffbe0ff */
[----:B------:R-:W-:Y:S01]  /*2c260*/  STL [R1+0x8f0], R19 ;  /* 0x0008f01301007387 */ /* 0x000fe20000100800 */
[----:B------:R-:W-:-:S03]  /*2c270*/  IADD3.X R11, PT, PT, R11, UR13, RZ, P5, !PT ;  /* 0x0000000d0b0b7c10 */ /* 0x000fc6000affe4ff */
[----:B------:R-:W-:Y:S04]  /*2c280*/  STL [R1+0x8ec], R20 ;  /* 0x0008ec1401007387 */ /* 0x000fe80000100800 */
[----:B------:R1:W-:Y:S04]  /*2c290*/  STL [R1+0x910], R10 ;  /* 0x0009100a01007387 */ /* 0x0003e80000100800 */
[----:B------:R1:W-:Y:S04]  /*2c2a0*/  LDGSTS.E [R6+0x60900], desc[UR20][R4.64], P3 ;  /* 0x6090000004067fae */ /* 0x0003e800099a1014 */
[----:B------:R1:W-:Y:S02]  /*2c2b0*/  STL [R1+0x90c], R11 ;  /* 0x00090c0b01007387 */ /* 0x0003e40000100800 */
[----:B-1----:R-:W-:-:S02]  /*2c2c0*/  MOV R4, R10 ;  /* 0x0000000a00047202 */ /* 0x002fc40000000f00 */
[----:B------:R-:W2:Y:S01]  /*2c2d0*/  LDL.LU R10, [R1+0x8b4] ;  /* 0x0008b400010a7983 */ /* 0x000ea20000300800 */
[----:B------:R-:W-:-:S03]  /*2c2e0*/  IMAD.MOV.U32 R5, RZ, RZ, R11 ;  /* 0x000000ffff057224 */ /* 0x000fc600078e000b */
[----:B------:R-:W2:Y:S04]  /*2c2f0*/  LDL.LU R11, [R1+0x8d4] ;  /* 0x0008d400010b7983 */ /* 0x000ea80000300800 */
[----:B------:R1:W-:Y:S01]  /*2c300*/  LDGSTS.E [R6+0x60d00], desc[UR20][R4.64], P3 ;  /* 0x60d0000004067fae */ /* 0x0003e200099a1014 */
[----:B------:R-:W-:Y:S02]  /*2c310*/  IADD3 R7, P4, PT, R7, UR12, RZ ;  /* 0x0000000c07077c10 */ /* 0x000fe4000ff9e0ff */
[----:B------:R-:W-:Y:S02]  /*2c320*/  IADD3 R16, P5, PT, R16, UR12, RZ ;  /* 0x0000000c10107c10 */ /* 0x000fe4000ffbe0ff */
[----:B------:R-:W-:Y:S01]  /*2c330*/  IADD3.X R17, PT, PT, R17, UR13, RZ, P4, !PT ;  /* 0x0000000d11117c10 */ /* 0x000fe2000a7fe4ff */
[----:B------:R-:W-:Y:S01]  /*2c340*/  STL [R1+0x930], R7 ;  /* 0x0009300701007387 */ /* 0x000fe20000100800 */
[----:B-1----:R-:W-:Y:S01]  /*2c350*/  IMAD.MOV.U32 R4, RZ, RZ, R7 ;  /* 0x000000ffff047224 */ /* 0x002fe200078e0007 */
[----:B------:R-:W-:-:S02]  /*2c360*/  IADD3.X R18, PT, PT, R18, UR13, RZ, P5, !PT ;  /* 0x0000000d12127c10 */ /* 0x000fc4000affe4ff */
[----:B------:R-:W-:Y:S01]  /*2c370*/  IMAD.MOV.U32 R5, RZ, RZ, R17 ;  /* 0x000000ffff057224 */ /* 0x000fe200078e0011 */
[----:B------:R1:W-:Y:S04]  /*2c380*/  STL [R1+0x92c], R17 ;  /* 0x00092c1101007387 */ /* 0x0003e80000100800 */
[----:B------:R-:W-:Y:S04]  /*2c390*/  STL [R1+0x950], R16 ;  /* 0x0009501001007387 */ /* 0x000fe80000100800 */
[----:B------:R3:W-:Y:S04]  /*2c3a0*/  LDGSTS.E [R6+0x61100], desc[UR20][R4.64], P3 ;  /* 0x6110000004067fae */ /* 0x0007e800099a1014 */
[----:B-1----:R-:W2:Y:S04]  /*2c3b0*/  LDL.LU R17, [R1+0x8f8] ;  /* 0x0008f80001117983 */ /* 0x002ea80000300800 */
[----:B------:R1:W-:Y:S04]  /*2c3c0*/  STL [R1+0x94c], R18 ;  /* 0x00094c1201007387 */ /* 0x0003e80000100800 */
[----:B------:R-:W2:Y:S01]  /*2c3d0*/  LDL.LU R7, [R1+0x918] ;  /* 0x0009180001077983 */ /* 0x000ea20000300800 */
[----:B---3--:R-:W-:Y:S01]  /*2c3e0*/  MOV R5, R18 ;  /* 0x0000001200057202 */ /* 0x008fe20000000f00 */
[----:B------:R-:W-:-:S02]  /*2c3f0*/  IMAD.MOV.U32 R4, RZ, RZ, R16 ;  /* 0x000000ffff047224 */ /* 0x000fc400078e0010 */
[----:B-1----:R-:W3:Y:S04]  /*2c400*/  LDL.LU R18, [R1+0x8f4] ;  /* 0x0008f40001127983 */ /* 0x002ee80000300800 */
[----:B------:R-:W3:Y:S01]  /*2c410*/  LDL.LU R16, [R1+0x914] ;  /* 0x0009140001107983 */ /* 0x000ee20000300800 */
[----:B------:R-:W-:Y:S02]  /*2c420*/  IADD3 R12, P4, PT, R12, UR12, RZ ;  /* 0x0000000c0c0c7c10 */ /* 0x000fe4000ff9e0ff */
[----:B------:R-:W-:Y:S01]  /*2c430*/  IADD3 R13, P5, PT, R13, UR12, RZ ;  /* 0x0000000c0d0d7c10 */ /* 0x000fe2000ffbe0ff */
[----:B------:R1:W-:Y:S04]  /*2c440*/  LDGSTS.E [R6+0x61500], desc[UR20][R4.64], P3 ;  /* 0x6150000004067fae */ /* 0x0003e800099a1014 */
[----:B------:R-:W-:Y:S01]  /*2c450*/  STL [R1+0x970], R12 ;  /* 0x0009700c01007387 */ /* 0x000fe20000100800 */
[----:B-1----:R-:W-:Y:S01]  /*2c460*/  IMAD.MOV.U32 R4, RZ, RZ, R12 ;  /* 0x000000ffff047224 */ /* 0x002fe200078e000c */
[----:B----4-:R-:W-:-:S05]  /*2c470*/  IADD3.X R14, PT, PT, R14, UR13, RZ, P4, !PT ;  /* 0x0000000d0e0e7c10 */ /* 0x010fca000a7fe4ff */
[----:B------:R-:W-:Y:S01]  /*2c480*/  IMAD.MOV.U32 R5, RZ, RZ, R14 ;  /* 0x000000ffff057224 */ /* 0x000fe200078e000e */
[----:B------:R1:W-:Y:S01]  /*2c490*/  STL [R1+0x96c], R14 ;  /* 0x00096c0e01007387 */ /* 0x0003e20000100800 */
[----:B--2---:R-:W-:-:S03]  /*2c4a0*/  IADD3.X R15, PT, PT, R15, UR13, RZ, P5, !PT ;  /* 0x0000000d0f0f7c10 */ /* 0x004fc6000affe4ff */
[----:B------:R-:W-:Y:S04]  /*2c4b0*/  STL [R1+0x990], R13 ;  /* 0x0009900d01007387 */ /* 0x000fe80000100800 */
[----:B------:R2:W-:Y:S04]  /*2c4c0*/  LDGSTS.E [R6+0x61900], desc[UR20][R4.64], P3 ;  /* 0x6190000004067fae */ /* 0x0005e800099a1014 */
[----:B-1----:R-:W4:Y:S04]  /*2c4d0*/  LDL.LU R14, [R1+0x938] ;  /* 0x00093800010e7983 */ /* 0x002f280000300800 */
[----:B------:R1:W-:Y:S04]  /*2c4e0*/  STL [R1+0x98c], R15 ;  /* 0x00098c0f01007387 */ /* 0x0003e80000100800 */
[----:B------:R-:W4:Y:S01]  /*2c4f0*/  LDL.LU R12, [R1+0x958] ;  /* 0x00095800010c7983 */ /* 0x000f220000300800 */
[----:B--2---:R-:W-:-:S02]  /*2c500*/  IMAD.MOV.U32 R5, RZ, RZ, R15 ;  /* 0x000000ffff057224 */ /* 0x004fc400078e000f */
[----:B------:R-:W-:Y:S01]  /*2c510*/  IMAD.MOV.U32 R4, RZ, RZ, R13 ;  /* 0x000000ffff047224 */ /* 0x000fe200078e000d */
[----:B-1----:R-:W2:Y:S01]  /*2c520*/  LDL.LU R15, [R1+0x934] ;  /* 0x00093400010f7983 */ /* 0x002ea20000300800 */
[----:B------:R-:W-:-:S03]  /*2c530*/  IADD3 R8, P4, PT, R8, UR12, RZ ;  /* 0x0000000c08087c10 */ /* 0x000fc6000ff9e0ff */
[----:B------:R-:W2:Y:S04]  /*2c540*/  LDL.LU R13, [R1+0x954] ;  /* 0x00095400010d7983 */ /* 0x000ea80000300800 */
[----:B------:R1:W-:Y:S01]  /*2c550*/  LDGSTS.E [R6+0x61d00], desc[UR20][R4.64], P3 ;  /* 0x61d0000004067fae */ /* 0x0003e200099a1014 */
[----:B------:R-:W-:-:S03]  /*2c560*/  IADD3 R9, P5, PT, R9, UR12, RZ ;  /* 0x0000000c09097c10 */ /* 0x000fc6000ffbe0ff */
[----:B------:R-:W-:Y:S01]  /*2c570*/  STL [R1+0x8b8], R8 ;  /* 0x0008b80801007387 */ /* 0x000fe20000100800 */
[----:B-1----:R-:W-:Y:S01]  /*2c580*/  LOP3.LUT R6, R252, 0x40, RZ, 0x3c, !PT ;  /* 0x00000040fc067812 */ /* 0x002fe200078e3cff */
[----:B------:R-:W-:Y:S02]  /*2c590*/  IMAD.MOV.U32 R4, RZ, RZ, R8 ;  /* 0x000000ffff047224 */ /* 0x000fe400078e0008 */
[----:B------:R-:W-:Y:S01]  /*2c5a0*/  STL [R1+0x8d8], R9 ;  /* 0x0008d80901007387 */ /* 0x000fe20000100800 */
[----:B------:R-:W-:Y:S02]  /*2c5b0*/  IADD3 R6, PT, PT, R6, UR9, RZ ;  /* 0x0000000906067c10 */ /* 0x000fe4000fffe0ff */
[----:B------:R-:W-:Y:S02]  /*2c5c0*/  IADD3.X R10, PT, PT, R10, UR13, RZ, P4, !PT ;  /* 0x0000000d0a0a7c10 */ /* 0x000fe4000a7fe4ff */
[----:B------:R-:W-:-:S03]  /*2c5d0*/  IADD3.X R11, PT, PT, R11, UR13, RZ, P5, !PT ;  /* 0x0000000d0b0b7c10 */ /* 0x000fc6000affe4ff */
[----:B------:R-:W-:Y:S01]  /*2c5e0*/  IMAD.MOV.U32 R5, RZ, RZ, R10 ;  /* 0x000000ffff057224 */ /* 0x000fe200078e000a */
[----:B------:R1:W-:Y:S04]  /*2c5f0*/  STL [R1+0x8b4], R10 ;  /* 0x0008b40a01007387 */ /* 0x0003e80000100800 */
[----:B------:R1:W-:Y:S04]  /*2c600*/  LDGSTS.E [R6+0x60200], desc[UR20][R4.64], P3 ;  /* 0x6020000004067fae */ /* 0x0003e800099a1014 */
[----:B-1----:R-:W2:Y:S04]  /*2c610*/  LDL.LU R10, [R1+0x978] ;  /* 0x00097800010a7983 */ /* 0x002ea80000300800 */
[----:B------:R-:W2:Y:S01]  /*2c620*/  LDL.LU R8, [R1+0x998] ;  /* 0x0009980001087983 */ /* 0x000ea20000300800 */
[----:B------:R-:W-:-:S03]  /*2c630*/  IMAD.MOV.U32 R5, RZ, RZ, R11 ;  /* 0x000000ffff057224 */ /* 0x000fc600078e000b */
[----:B------:R1:W-:Y:S01]  /*2c640*/  STL [R1+0x8d4], R11 ;  /* 0x0008d40b01007387 */ /* 0x0003e20000100800 */
[----:B------:R-:W-:-:S05]  /*2c650*/  IMAD.MOV.U32 R4, RZ, RZ, R9 ;  /* 0x000000ffff047224 */ /* 0x000fca00078e0009 */
[----:B------:R1:W-:Y:S04]  /*2c660*/  LDGSTS.E [R6+0x60600], desc[UR20][R4.64], P3 ;  /* 0x6060000004067fae */ /* 0x0003e800099a1014 */
[----:B-1----:R-:W2:Y:S04]  /*2c670*/  LDL.LU R11, [R1+0x974] ;  /* 0x00097400010b7983 */ /* 0x002ea80000300800 */
[----:B------:R-:W2:Y:S01]  /*2c680*/  LDL.LU R9, [R1+0x994] ;  /* 0x0009940001097983 */ /* 0x000ea20000300800 */
[----:B------:R-:W-:-:S04]  /*2c690*/  IADD3 R17, P4, PT, R17, UR12, RZ ;  /* 0x0000000c11117c10 */ /* 0x000fc8000ff9e0ff */
[----:B------:R-:W-:Y:S02]  /*2c6a0*/  MOV R4, R17 ;  /* 0x0000001100047202 */ /* 0x000fe40000000f00 */
[----:B------:R-:W-:Y:S02]  /*2c6b0*/  IADD3 R7, P5, PT, R7, UR12, RZ ;  /* 0x0000000c07077c10 */ /* 0x000fe4000ffbe0ff */
[----:B---3--:R-:W-:Y:S01]  /*2c6c0*/  IADD3.X R18, PT, PT, R18, UR13, RZ, P4, !PT ;  /* 0x0000000d12127c10 */ /* 0x008fe2000a7fe4ff */
[----:B------:R-:W-:Y:S01]  /*2c6d0*/  STL [R1+0x8f8], R17 ;  /* 0x0008f81101007387 */ /* 0x000fe20000100800 */
[----:B------:R-:W-:-:S03]  /*2c6e0*/  IADD3.X R16, PT, PT, R16, UR13, RZ, P5, !PT ;  /* 0x0000000d10107c10 */ /* 0x000fc6000affe4ff */
[----:B------:R-:W-:Y:S01]  /*2c6f0*/  IMAD.MOV.U32 R5, RZ, RZ, R18 ;  /* 0x000000ffff057224 */ /* 0x000fe200078e0012 */
[----:B------:R-:W-:Y:S04]  /*2c700*/  STL [R1+0x8f4], R18 ;  /* 0x0008f41201007387 */ /* 0x000fe80000100800 */
[----:B------:R1:W-:Y:S04]  /*2c710*/  STL [R1+0x918], R7 ;  /* 0x0009180701007387 */ /* 0x0003e80000100800 */
[----:B------:R3:W-:Y:S04]  /*2c720*/  LDGSTS.E [R6+0x60a00], desc[UR20][R4.64], P3 ;  /* 0x60a0000004067fae */ /* 0x0007e800099a1014 */
[----:B------:R1:W-:Y:S04]  /*2c730*/  STL [R1+0x914], R16 ;  /* 0x0009141001007387 */ /* 0x0003e80000100800 */
[----:B------:R-:W2:Y:S01]  /*2c740*/  LDL.LU R22, [R1+0x8bc] ;  /* 0x0008bc0001167983 */ /* 0x000ea20000300800 */
[----:B---3--:R-:W-:-:S03]  /*2c750*/  IMAD.MOV.U32 R4, RZ, RZ, R7 ;  /* 0x000000ffff047224 */ /* 0x008fc600078e0007 */
[----:B-1----:R-:W3:Y:S04]  /*2c760*/  LDL.LU R7, [R1+0x8c0] ;  /* 0x0008c00001077983 */ /* 0x002ee80000300800 */
[----:B------:R-:W3:Y:S01]  /*2c770*/  LDL.LU R20, [R1+0x8e0] ;  /* 0x0008e00001147983 */ /* 0x000ee20000300800 */
[----:B------:R-:W-:-:S05]  /*2c780*/  IMAD.MOV.U32 R5, RZ, RZ, R16 ;  /* 0x000000ffff057224 */ /* 0x000fca00078e0010 */
[----:B------:R1:W-:Y:S01]  /*2c790*/  LDGSTS.E [R6+0x60e00], desc[UR20][R4.64], P3 ;  /* 0x60e0000004067fae */ /* 0x0003e200099a1014 */
[----:B----4-:R-:W-:Y:S02]  /*2c7a0*/  IADD3 R14, P4, PT, R14, UR12, RZ ;  /* 0x0000000c0e0e7c10 */ /* 0x010fe4000ff9e0ff */
[----:B------:R-:W-:-:S03]  /*2c7b0*/  IADD3 R12, P5, PT, R12, UR12, RZ ;  /* 0x0000000c0c0c7c10 */ /* 0x000fc6000ffbe0ff */
[----:B------:R4:W-:Y:S01]  /*2c7c0*/  STL [R1+0x938], R14 ;  /* 0x0009380e01007387 */ /* 0x0009e20000100800 */
[----:B--2---:R-:W-:Y:S02]  /*2c7d0*/  IADD3.X R15, PT, PT, R15, UR13, RZ, P4, !PT ;  /* 0x0000000d0f0f7c10 */ /* 0x004fe4000a7fe4ff */
[----:B------:R-:W-:-:S03]  /*2c7e0*/  IADD3.X R13, PT, PT, R13, UR13, RZ, P5, !PT ;  /* 0x0000000d0d0d7c10 */ /* 0x000fc6000affe4ff */
[----:B------:R-:W-:Y:S04]  /*2c7f0*/  STL [R1+0x934], R15 ;  /* 0x0009340f01007387 */ /* 0x000fe80000100800 */
[----:B------:R2:W-:Y:S04]  /*2c800*/  STL [R1+0x958], R12 ;  /* 0x0009580c01007387 */ /* 0x0005e80000100800 */
[----:B------:R-:W3:Y:S04]  /*2c810*/  LDL.LU R21, [R1+0x8dc] ;  /* 0x0008dc0001157983 */ /* 0x000ee80000300800 */
[----:B------:R2:W-:Y:S04]  /*2c820*/  STL [R1+0x954], R13 ;  /* 0x0009540d01007387 */ /* 0x0005e80000100800 */
[----:B------:R-:W3:Y:S04]  /*2c830*/  LDL.LU R19, [R1+0x8fc] ;  /* 0x0008fc0001137983 */ /* 0x000ee80000300800 */
[----:B------:R-:W3:Y:S01]  /*2c840*/  LDL.LU R18, [R1+0x900] ;  /* 0x0009000001127983 */ /* 0x000ee20000300800 */
[----:B-1----:R-:W-:Y:S01]  /*2c850*/  IMAD.MOV.U32 R4, RZ, RZ, R14 ;  /* 0x000000ffff047224 */ /* 0x002fe200078e000e */
[----:B------:R-:W-:-:S02]  /*2c860*/  MOV R5, R15 ;  /* 0x0000000f00057202 */ /* 0x000fc40000000f00 */
[----:B------:R-:W3:Y:S04]  /*2c870*/  LDL.LU R17, [R1+0x91c] ;  /* 0x00091c0001117983 */ /* 0x000ee80000300800 */
[----:B------:R-:W3:Y:S04]  /*2c880*/  LDL.LU R16, [R1+0x920] ;  /* 0x0009200001107983 */ /* 0x000ee80000300800 */
[----:B------:R1:W-:Y:S04]  /*2c890*/  LDGSTS.E [R6+0x61200], desc[UR20][R4.64], P3 ;  /* 0x6120000004067fae */ /* 0x0003e800099a1014 */
[----:B----4-:R-:W4:Y:S01]  /*2c8a0*/  LDL.LU R14, [R1+0x940] ;  /* 0x00094000010e7983 */ /* 0x010f220000300800 */
[----:B-1----:R-:W-:-:S03]  /*2c8b0*/  IMAD.MOV.U32 R4, RZ, RZ, R12 ;  /* 0x000000ffff047224 */ /* 0x002fc600078e000c */
[----:B--2---:R-:W2:Y:S01]  /*2c8c0*/  LDL.LU R12, [R1+0x960] ;  /* 0x00096000010c7983 */ /* 0x004ea20000300800 */
[----:B------:R-:W-:Y:S02]  /*2c8d0*/  IADD3 R10, P4, PT, R10, UR12, RZ ;  /* 0x0000000c0a0a7c10 */ /* 0x000fe4000ff9e0ff */
[----:B------:R-:W-:-:S03]  /*2c8e0*/  IADD3 R8, P5, PT, R8, UR12, RZ ;  /* 0x0000000c08087c10 */ /* 0x000fc6000ffbe0ff */
[----:B------:R-:W-:Y:S01]  /*2c8f0*/  STL [R1+0x978], R10 ;  /* 0x0009780a01007387 */ /* 0x000fe20000100800 */
[----:B------:R-:W-:-:S05]  /*2c900*/  IMAD.MOV.U32 R5, RZ, RZ, R13 ;  /* 0x000000ffff057224 */ /* 0x000fca00078e000d */
[----:B------:R1:W-:Y:S01]  /*2c910*/  LDGSTS.E [R6+0x61600], desc[UR20][R4.64], P3 ;  /* 0x6160000004067fae */ /* 0x0003e200099a1014 */
[----:B------:R-:W-:-:S05]  /*2c920*/  IADD3.X R11, PT, PT, R11, UR13, RZ, P4, !PT ;  /* 0x0000000d0b0b7c10 */ /* 0x000fca000a7fe4ff */
[----:B------:R1:W-:Y:S01]  /*2c930*/  STL [R1+0x974], R11 ;  /* 0x0009740b01007387 */ /* 0x0003e20000100800 */
[----:B------:R-:W-:-:S03]  /*2c940*/  IADD3.X R9, PT, PT, R9, UR13, RZ, P5, !PT ;  /* 0x0000000d09097c10 */ /* 0x000fc6000affe4ff */
[----:B------:R-:W-:Y:S04]  /*2c950*/  STL [R1+0x998], R8 ;  /* 0x0009980801007387 */ /* 0x000fe80000100800 */
[----:B------:R-:W2:Y:S01]  /*2c960*/  LDL.LU R15, [R1+0x93c] ;  /* 0x00093c00010f7983 */ /* 0x000ea20000300800 */
[----:B-1----:R-:W-:Y:S02]  /*2c970*/  IMAD.MOV.U32 R4, RZ, RZ, R10 ;  /* 0x000000ffff047224 */ /* 0x002fe400078e000a */
[----:B------:R-:W-:Y:S01]  /*2c980*/  IMAD.MOV.U32 R5, RZ, RZ, R11 ;  /* 0x000000ffff057224 */ /* 0x000fe200078e000b */
[----:B------:R1:W-:Y:S04]  /*2c990*/  STL [R1+0x994], R9 ;  /* 0x0009940901007387 */ /* 0x0003e80000100800 */
[----:B------:R-:W2:Y:S04]  /*2c9a0*/  LDL.LU R13, [R1+0x95c] ;  /* 0x00095c00010d7983 */ /* 0x000ea80000300800 */
[----:B------:R-:W2:Y:S04]  /*2c9b0*/  LDL.LU R11, [R1+0x97c] ;  /* 0x00097c00010b7983 */ /* 0x000ea80000300800 */
[----:B------:R-:W2:Y:S04]  /*2c9c0*/  LDL.LU R10, [R1+0x980] ;  /* 0x00098000010a7983 */ /* 0x000ea80000300800 */
[----:B------:R1:W-:Y:S02]  /*2c9d0*/  LDGSTS.E [R6+0x61a00], desc[UR20][R4.64], P3 ;  /* 0x61a0000004067fae */ /* 0x0003e400099a1014 */
[----:B-1----:R-:W-:Y:S01]  /*2c9e0*/  IMAD.MOV.U32 R5, RZ, RZ, R9 ;  /* 0x000000ffff057224 */ /* 0x002fe200078e0009 */
[----:B------:R-:W-:Y:S01]  /*2c9f0*/  MOV R4, R8 ;  /* 0x0000000800047202 */ /* 0x000fe20000000f00 */
[----:B------:R-:W2:Y:S04]  /*2ca00*/  LDL.LU R9, [R1+0x99c] ;  /* 0x00099c0001097983 */ /* 0x000ea80000300800 */
[----:B------:R-:W2:Y:S04]  /*2ca10*/  LDL.LU R8, [R1+0x9a0] ;  /* 0x0009a00001087983 */ /* 0x000ea80000300800 */
[----:B------:R1:W-:Y:S01]  /*2ca20*/  LDGSTS.E [R6+0x61e00], desc[UR20][R4.64], P3 ;  /* 0x61e0000004067fae */ /* 0x0003e200099a1014 */
[----:B---3--:R-:W-:-:S02]  /*2ca30*/  IADD3 R7, P4, PT, R7, UR12, RZ ;  /* 0x0000000c07077c10 */ /* 0x008fc4000ff9e0ff */
[----:B------:R-:W-:Y:S02]  /*2ca40*/  IADD3 R20, P5, PT, R20, UR12, RZ ;  /* 0x0000000c14147c10 */ /* 0x000fe4000ffbe0ff */
[----:B------:R-:W-:Y:S01]  /*2ca50*/  IADD3.X R22, PT, PT, R22, UR13, RZ, P4, !PT ;  /* 0x0000000d16167c10 */ /* 0x000fe2000a7fe4ff */
[----:B------:R3:W-:Y:S01]  /*2ca60*/  STL [R1+0x8c0], R7 ;  /* 0x0008c00701007387 */ /* 0x0007e20000100800 */
[----:B-1----:R-:W-:-:S03]  /*2ca70*/  IMAD.MOV.U32 R4, RZ, RZ, R7 ;  /* 0x000000ffff047224 */ /* 0x002fc600078e0007 */
[----:B------:R1:W-:Y:S04]  /*2ca80*/  STL [R1+0x8e0], R20 ;  /* 0x0008e01401007387 */ /* 0x0003e80000100800 */
[----:B------:R1:W-:Y:S04]  /*2ca90*/  STL [R1+0x8bc], R22 ;  /* 0x0008bc1601007387 */ /* 0x0003e80000100800 */
[----:B---3--:R-:W3:Y:S01]  /*2caa0*/  LDL R7, [R1+0xa44] ;  /* 0x000a440001077983 */ /* 0x008ee20000100800 */
[----:B------:R-:W-:Y:S01]  /*2cab0*/  LOP3.LUT R6, R252, 0x60, RZ, 0x3c, !PT ;  /* 0x00000060fc067812 */ /* 0x000fe200078e3cff */
[----:B------:R-:W-:-:S04]  /*2cac0*/  IMAD.MOV.U32 R5, RZ, RZ, R22 ;  /* 0x000000ffff057224 */ /* 0x000fc800078e0016 */
[----:B------:R-:W-:-:S05]  /*2cad0*/  VIADD R6, R6, UR9 ;  /* 0x0000000906067c36 */ /* 0x000fca0008000000 */
[----:B------:R1:W-:Y:S02]  /*2cae0*/  LDGSTS.E [R6+0x60300], desc[UR20][R4.64], P3 ;  /* 0x6030000004067fae */ /* 0x0003e400099a1014 */
[----:B-1----:R-:W-:Y:S01]  /*2caf0*/  MOV R4, R20 ;  /* 0x0000001400047202 */ /* 0x002fe20000000f00 */
[----:B------:R-:W-:Y:S01]  /*2cb00*/  UIADD3 UR17, UPT, UPT, UR17, 0x1, URZ ;  /* 0x0000000111117890 */ /* 0x000fe2000fffe0ff */
[----:B------:R-:W-:-:S05]  /*2cb10*/  IADD3.X R21, PT, PT, R21, UR13, RZ, P5, !PT ;  /* 0x0000000d15157c10 */ /* 0x000fca000affe4ff */
[----:B------:R-:W-:-:S05]  /*2cb20*/  IMAD.MOV.U32 R5, RZ, RZ, R21 ;  /* 0x000000ffff057224 */ /* 0x000fca00078e0015 */
[----:B------:R1:W-:Y:S01]  /*2cb30*/  LDGSTS.E [R6+0x60700], desc[UR20][R4.64], P3 ;  /* 0x6070000004067fae */ /* 0x0003e200099a1014 */
[----:B------:R-:W-:-:S04]  /*2cb40*/  IADD3 R18, P4, PT, R18, UR12, RZ ;  /* 0x0000000c12127c10 */ /* 0x000fc8000ff9e0ff */
[----:B------:R-:W-:Y:S02]  /*2cb50*/  IADD3.X R19, PT, PT, R19, UR13, RZ, P4, !PT ;  /* 0x0000000d13137c10 */ /* 0x000fe4000a7fe4ff */
[----:B------:R-:W-:Y:S01]  /*2cb60*/  IADD3 R16, P5, PT, R16, UR12, RZ ;  /* 0x0000000c10107c10 */ /* 0x000fe2000ffbe0ff */
[----:B-1----:R-:W-:Y:S02]  /*2cb70*/  IMAD.MOV.U32 R4, RZ, RZ, R18 ;  /* 0x000000ffff047224 */ /* 0x002fe400078e0012 */
[----:B------:R-:W-:Y:S01]  /*2cb80*/  IMAD.MOV.U32 R5, RZ, RZ, R19 ;  /* 0x000000ffff057224 */ /* 0x000fe200078e0013 */
[----:B------:R-:W-:Y:S02]  /*2cb90*/  IADD3.X R17, PT, PT, R17, UR13, RZ, P5, !PT ;  /* 0x0000000d11117c10 */ /* 0x000fe4000affe4ff */
[----:B----4-:R-:W-:Y:S02]  /*2cba0*/  IADD3 R14, P4, PT, R14, UR12, RZ ;  /* 0x0000000c0e0e7c10 */ /* 0x010fe4000ff9e0ff */
[----:B------:R1:W-:Y:S01]  /*2cbb0*/  LDGSTS.E [R6+0x60b00], desc[UR20][R4.64], P3 ;  /* 0x60b0000004067fae */ /* 0x0003e200099a1014 */
[----:B--2---:R-:W-:Y:S01]  /*2cbc0*/  IADD3 R12, P5, PT, R12, UR12, RZ ;  /* 0x0000000c0c0c7c10 */ /* 0x004fe2000ffbe0ff */
[----:B-1----:R-:W-:Y:S01]  /*2cbd0*/  IMAD.MOV.U32 R4, RZ, RZ, R16 ;  /* 0x000000ffff047224 */ /* 0x002fe200078e0010 */
[----:B------:R-:W-:-:S05]  /*2cbe0*/  MOV R5, R17 ;  /* 0x0000001100057202 */ /* 0x000fca0000000f00 */
[----:B------:R1:W-:Y:S04]  /*2cbf0*/  LDGSTS.E [R6+0x60f00], desc[UR20][R4.64], P3 ;  /* 0x60f0000004067fae */ /* 0x0003e800099a1014 */
[----:B------:R2:W-:Y:S01]  /*2cc00*/  STL [R1+0x8dc], R21 ;  /* 0x0008dc1501007387 */ /* 0x0005e20000100800 */
[----:B-1----:R-:W-:-:S03]  /*2cc10*/  IMAD.MOV.U32 R4, RZ, RZ, R14 ;  /* 0x000000ffff047224 */ /* 0x002fc600078e000e */
[----:B------:R2:W-:Y:S01]  /*2cc20*/  STL [R1+0x900], R18 ;  /* 0x0009001201007387 */ /* 0x0005e20000100800 */
[----:B------:R-:W-:-:S05]  /*2cc30*/  IADD3.X R15, PT, PT, R15, UR13, RZ, P4, !PT ;  /* 0x0000000d0f0f7c10 */ /* 0x000fca000a7fe4ff */
[----:B------:R-:W-:Y:S01]  /*2cc40*/  IMAD.MOV.U32 R5, RZ, RZ, R15 ;  /* 0x000000ffff057224 */ /* 0x000fe200078e000f */
[----:B------:R-:W-:-:S04]  /*2cc50*/  IADD3.X R13, PT, PT, R13, UR13, RZ, P5, !PT ;  /* 0x0000000d0d0d7c10 */ /* 0x000fc8000affe4ff */
[----:B------:R1:W-:Y:S01]  /*2cc60*/  LDGSTS.E [R6+0x61300], desc[UR20][R4.64], P3 ;  /* 0x6130000004067fae */ /* 0x0003e200099a1014 */
[----:B------:R-:W-:-:S03]  /*2cc70*/  IADD3 R10, P4, PT, R10, UR12, RZ ;  /* 0x0000000c0a0a7c10 */ /* 0x000fc6000ff9e0ff */
[----:B------:R2:W-:Y:S01]  /*2cc80*/  STL [R1+0x8fc], R19 ;  /* 0x0008fc1301007387 */ /* 0x0005e20000100800 */
[----:B------:R-:W-:Y:S01]  /*2cc90*/  IADD3.X R11, PT, PT, R11, UR13, RZ, P4, !PT ;  /* 0x0000000d0b0b7c10 */ /* 0x000fe2000a7fe4ff */
[----:B-1----:R-:W-:Y:S02]  /*2cca0*/  IMAD.MOV.U32 R4, RZ, RZ, R12 ;  /* 0x000000ffff047224 */ /* 0x002fe400078e000c */
[----:B------:R-:W-:Y:S01]  /*2ccb0*/  IMAD.MOV.U32 R5, RZ, RZ, R13 ;  /* 0x000000ffff057224 */ /* 0x000fe200078e000d */
[----:B------:R2:W-:Y:S04]  /*2ccc0*/  STL [R1+0x920], R16 ;  /* 0x0009201001007387 */ /* 0x0005e80000100800 */
[----:B------:R2:W-:Y:S04]  /*2ccd0*/  STL [R1+0x91c], R17 ;  /* 0x00091c1101007387 */ /* 0x0005e80000100800 */
[----:B------:R1:W-:Y:S01]  /*2cce0*/  LDGSTS.E [R6+0x61700], desc[UR20][R4.64], P3 ;  /* 0x6170000004067fae */ /* 0x0003e200099a1014 */
[----:B------:R-:W-:-:S03]  /*2ccf0*/  IADD3 R8, P5, PT, R8, UR12, RZ ;  /* 0x0000000c08087c10 */ /* 0x000fc6000ffbe0ff */
[----:B------:R2:W-:Y:S01]  /*2cd00*/  STL [R1+0x940], R14 ;  /* 0x0009400e01007387 */ /* 0x0005e20000100800 */
[----:B------:R-:W-:-:S03]  /*2cd10*/  IADD3.X R9, PT, PT, R9, UR13, RZ, P5, !PT ;  /* 0x0000000d09097c10 */ /* 0x000fc6000affe4ff */
[----:B------:R2:W-:Y:S01]  /*2cd20*/  STL [R1+0x93c], R15 ;  /* 0x00093c0f01007387 */ /* 0x0005e20000100800 */
[----:B-1----:R-:W-:Y:S01]  /*2cd30*/  MOV R4, R10 ;  /* 0x0000000a00047202 */ /* 0x002fe20000000f00 */
[----:B------:R-:W-:Y:S02]  /*2cd40*/  IMAD.MOV.U32 R5, RZ, RZ, R11 ;  /* 0x000000ffff057224 */ /* 0x000fe400078e000b */
[----:B------:R2:W-:Y:S04]  /*2cd50*/  STL [R1+0x960], R12 ;  /* 0x0009600c01007387 */ /* 0x0005e80000100800 */
[----:B------:R2:W-:Y:S04]  /*2cd60*/  STL [R1+0x95c], R13 ;  /* 0x00095c0d01007387 */ /* 0x0005e80000100800 */
[----:B------:R2:W-:Y:S04]  /*2cd70*/  STL [R1+0x980], R10 ;  /* 0x0009800a01007387 */ /* 0x0005e80000100800 */
[----:B------:R2:W-:Y:S04]  /*2cd80*/  STL [R1+0x97c], R11 ;  /* 0x00097c0b01007387 */ /* 0x0005e80000100800 */
[----:B------:R1:W-:Y:S04]  /*2cd90*/  LDGSTS.E [R6+0x61b00], desc[UR20][R4.64], P3 ;  /* 0x61b0000004067fae */ /* 0x0003e800099a1014 */
[----:B------:R2:W-:Y:S04]  /*2cda0*/  STL [R1+0x9a0], R8 ;  /* 0x0009a00801007387 */ /* 0x0005e80000100800 */
[----:B------:R2:W-:Y:S01]  /*2cdb0*/  STL [R1+0x99c], R9 ;  /* 0x00099c0901007387 */ /* 0x0005e20000100800 */
[----:B-1----:R-:W-:-:S02]  /*2cdc0*/  IMAD.MOV.U32 R4, RZ, RZ, R8 ;  /* 0x000000ffff047224 */ /* 0x002fc400078e0008 */
[----:B------:R-:W-:-:S05]  /*2cdd0*/  IMAD.MOV.U32 R5, RZ, RZ, R9 ;  /* 0x000000ffff057224 */ /* 0x000fca00078e0009 */
[----:B------:R1:W-:Y:S01]  /*2cde0*/  LDGSTS.E [R6+0x61f00], desc[UR20][R4.64], P3 ;  /* 0x61f0000004067fae */ /* 0x0003e200099a1014 */
[----:B------:R-:W-:-:S03]  /*2cdf0*/  UISETP.GT.AND UP1, UPT, UR17, 0x1, UPT ;  /* 0x000000011100788c */ /* 0x000fc6000bf24270 */
[----:B------:R-:W0:Y:S01]  /*2ce00*/  LDGDEPBAR ;  /* 0x00000000000079af */ /* 0x000e220000000000 */
[----:B------:R-:W-:Y:S02]  /*2ce10*/  USEL UR9, URZ, 0x1, !UP1 ;  /* 0x00000001ff097887 */ /* 0x000fe4000c800000 */
[----:B------:R-:W-:Y:S02]  /*2ce20*/  USEL UR17, UR17, URZ, !UP1 ;  /* 0x000000ff11117287 */ /* 0x000fe4000c800000 */
[----:B------:R-:W-:Y:S02]  /*2ce30*/  ULOP3.LUT UR9, UR4, UR9, URZ, 0x3c, !UPT ;  /* 0x0000000904097292 */ /* 0x000fe4000f8e3cff */
[----:B-1----:R-:W-:Y:S02]  /*2ce40*/  MOV R4, UR4 ;  /* 0x0000000400047c02 */ /* 0x002fe40008000f00 */
[C---:B---3--:R-:W-:Y:S01]  /*2ce50*/  ISETP.NE.U32.AND P3, PT, R2.reuse, R7, PT ;  /* 0x000000070200720c */ /* 0x048fe20003f65070 */
[----:B------:R-:W-:-:S12]  /*2ce60*/  VIADD R2, R2, 0x1 ;  /* 0x0000000102027836 */ /* 0x000fd80000000000 */
[----:B--2---:R-:W-:Y:S05]  /*2ce70*/  @P3 BRA `(.L_x_12) ;  /* 0xffffff2800103947 */ /* 0x004fea000383ffff */
.L_x_9:
[----:B------:R-:W2:Y:S01]  /*2ce80*/  LDC R200, c[0x0][0x3b4] ;  /* 0x0000ed00ffc87b82 */ /* 0x000ea20000000800 */
[----:B------:R-:W3:Y:S01]  /*2ce90*/  LDCU UR32, c[0x0][0x3b8] ;  /* 0x00007700ff2077ac */ /* 0x000ee20008000800 */
[----:B------:R-:W4:Y:S01]  /*2cea0*/  LDCU.64 UR34, c[0x0][0x398] ;  /* 0x00007300ff2277ac */ /* 0x000f220008000a00 */
[----:B------:R-:W1:Y:S01]  /*2ceb0*/  LDCU.128 UR12, c[0x0][0x390] ;  /* 0x00007200ff0c77ac */ /* 0x000e620008000c00 */
[----:B------:R-:W-:Y:S05]  /*2cec0*/  @!P0 BRA `(.L_x_13) ;  /* 0x0000000000108947 */ /* 0x000fea0003800000 */
[----:B------:R-:W-:-:S06]  /*2ced0*/  USHF.L.U32 UR4, UR4, 0x1f, URZ ;  /* 0x0000001f04047899 */ /* 0x000fcc00080006ff */
[----:B------:R-:W-:-:S04]  /*2cee0*/  IMAD.U32 R0, RZ, RZ, UR4 ;  /* 0x00000004ff007e24 */ /* 0x000fc8000f8e00ff */
[----:B------:R-:W5:Y:S02]  /*2cef0*/  SYNCS.PHASECHK.TRANS64.TRYWAIT P0, [UR8], R0 ;  /* 0x00000000ff0075a7 */ /* 0x000f640008001108 */
[----:B-----5:R-:W-:Y:S05]  /*2cf00*/  @!P0 BRA `(.L_x_14) ;  /* 0x0000005400ec8947 */ /* 0x020fea0003800000 */
.L_x_13:
[----:B------:R-:W5:Y:S01]  /*2cf10*/  LDL.LU R213, [R1+0xa30] ;  /* 0x000a300001d57983 */ /* 0x000f620000300800 */
[----:B------:R-:W-:-:S04]  /*2cf20*/  DEPBAR.LE SB0, 0x0 ;  /* 0x000080000000791a */ /* 0x000fc80000000000 */
[----:B-1--4-:R-:W4:Y:S01]  /*2cf30*/  LDL.LU R210, [R1+0xa34] ;  /* 0x000a340001d27983 */ /* 0x012f220000300800 */
[----:B------:R-:W1:Y:S03]  /*2cf40*/  LDCU.64 UR8, c[0x0][0x398] ;  /* 0x00007300ff0877ac */ /* 0x000e660008000a00 */
[----:B------:R-:W1:Y:S01]  /*2cf50*/  LDL.LU R209, [R1+0xa40] ;  /* 0x000a400001d17983 */ /* 0x000e620000300800 */
[----:B------:R-:W3:Y:S03]  /*2cf60*/  LDCU.64 UR4, c[0x0][0x398] ;  /* 0x00007300ff0477ac */ /* 0x000ee60008000a00 */
[----:B--2---:R-:W2:Y:S01]  /*2cf70*/  LDL.LU R207, [R1+0xa3c] ;  /* 0x000a3c0001cf7983 */ /* 0x004ea20000300800 */
[----:B------:R-:W1:Y:S01]  /*2cf80*/  LDCU.64 UR30, c[0x0][0x398] ;  /* 0x00007300ff1e77ac */ /* 0x000e620008000a00 */
[----:B------:R-:W-:Y:S06]  /*2cf90*/  BAR.SYNC.DEFER_BLOCKING 0x0 ;  /* 0x0000000000007b1d */ /* 0x000fec0000010000 */
[----:B------:R-:W1:Y:S01]  /*2cfa0*/  LDCU.64 UR28, c[0x0][0x398] ;  /* 0x00007300ff1c77ac */ /* 0x000e620008000a00 */
[----:B------:R-:W3:Y:S01]  /*2cfb0*/  LDL.LU R206, [R1+0xa38] ;  /* 0x000a380001ce7983 */ /* 0x000ee20000300800 */
[----:B------:R-:W1:Y:S01]  /*2cfc0*/  LDCU.64 UR26, c[0x0][0x398] ;  /* 0x00007300ff1a77ac */ /* 0x000e620008000a00 */
[----:B------:R-:W1:Y:S01]  /*2cfd0*/  LDCU.64 UR24, c[0x0][0x398] ;  /* 0x00007300ff1877ac */ /* 0x000e620008000a00 */
[----:B------:R-:W1:Y:S01]  /*2cfe0*/  LDCU.64 UR22, c[0x0][0x398] ;  /* 0x00007300ff1677ac */ /* 0x000e620008000a00 */
[----:B------:R-:W1:Y:S01]  /*2cff0*/  LDCU.64 UR18, c[0x0][0x398] ;  /* 0x00007300ff1277ac */ /* 0x000e620008000a00 */
[----:B------:R-:W5:Y:S02]  /*2d000*/  @!P1 SYNCS.CCTL.IV [UR7+0x70000] ;  /* 0x07000000ff0099b1 */ /* 0x000f640008000007 */
[----:B-----5:R-:W-:Y:S06]  /*2d010*/  BAR.SYNC.DEFER_BLOCKING 0x0 ;  /* 0x0000000000007b1d */ /* 0x020fec0000010000 */
[----:B------:R-:W5:Y:S01]  /*2d020*/  LDCU.64 UR16, c[0x0][0x398] ;  /* 0x00007300ff1077ac */ /* 0x000f620008000a00 */
[----:B------:R-:W5:Y:S01]  /*2d030*/  LDTM.x64 R4, tmem[UR11] ;  /* 0x0000000b000479ee */ /* 0x000f620008340000 */
[----:B------:R-:W1:Y:S01]  /*2d040*/  LDTM.x64 R132, tmem[UR11+0x40] ;  /* 0x0000400b008479ee */ /* 0x000e620008340000 */
[----:B------:R-:W1:Y:S01]  /*2d050*/  LDTM.x64 R68, tmem[UR11+0x80] ;  /* 0x0000800b004479ee */ /* 0x000e620008340000 */
[----:B------:R-:W1:Y:S01]  /*2d060*/  LDCU UR52, c[0x0][0x398] ;  /* 0x00007300ff3477ac */ /* 0x000e620008000800 */
[----:B------:R-:W1:Y:S01]  /*2d070*/  LDCU UR54, c[0x0][0x398] ;  /* 0x00007300ff3677ac */ /* 0x000e620008000800 */
[----:B------:R-:W1:Y:S01]  /*2d080*/  LDCU UR74, c[0x0][0x398] ;  /* 0x00007300ff4a77ac */ /* 0x000e620008000800 */
[----:B------:R-:W1:Y:S01]  /*2d090*/  LDCU UR50, c[0x0][0x398] ;  /* 0x00007300ff3277ac */ /* 0x000e620008000800 */
[----:B------:R-:W1:Y:S01]  /*2d0a0*/  @!P1 SYNCS.CCTL.IV [UR7+0x70008] ;  /* 0x07000800ff0099b1 */ /* 0x000e620008000007 */
[----:B------:R-:W2:Y:S01]  /*2d0b0*/  LDCU.64 UR6, c[0x0][0x398] ;  /* 0x00007300ff0677ac */ /* 0x000ea20008000a00 */
[----:B------:R-:W1:Y:S01]  /*2d0c0*/  LDCU UR42, c[0x0][0x398] ;  /* 0x00007300ff2a77ac */ /* 0x000e620008000800 */
[----:B-----5:R-:W-:Y:S01]  /*2d0d0*/  STL [R1+0x4], R5 ;  /* 0x0000040501007387 */ /* 0x020fe20000100800 */
[----:B------:R-:W-:Y:S01]  /*2d0e0*/  IMAD.MOV.U32 R198, RZ, RZ, R4 ;  /* 0x000000ffffc67224 */ /* 0x000fe200078e0004 */
[----:B------:R-:W-:Y:S01]  /*2d0f0*/  MOV R250, R27 ;  /* 0x0000001b00fa7202 */ /* 0x000fe20000000f00 */
[----:B------:R-:W-:Y:S01]  /*2d100*/  IMAD.MOV.U32 R252, RZ, RZ, R25 ;  /* 0x000000fffffc7224 */ /* 0x000fe200078e0019 */
[----:B------:R-:W-:Y:S01]  /*2d110*/  STL.64 [R1+0x8], R6 ;  /* 0x0000080601007387 */ /* 0x000fe20000100a00 */
        /* <DEDUP_REMOVED lines=33> */
[----:B------:R-:W5:Y:S01]  /*2d330*/  LDCU UR72, c[0x0][0x398] ;  /* 0x00007300ff4877ac */ /* 0x000f620008000800 */
[----:B------:R-:W-:Y:S01]  /*2d340*/  IMAD.MOV.U32 R229, RZ, RZ, R48 ;  /* 0x000000ffffe57224 */ /* 0x000fe200078e0030 */
[----:B------:R-:W-:Y:S01]  /*2d350*/  STL [R1+0x50], R24 ;  /* 0x0000501801007387 */ /* 0x000fe20000100800 */
[----:B------:R-:W-:Y:S01]  /*2d360*/  IMAD.MOV.U32 R228, RZ, RZ, R49 ;  /* 0x000000ffffe47224 */ /* 0x000fe200078e0031 */
[----:B------:R-:W1:Y:S01]  /*2d370*/  LDCU UR33, c[0x0][0x398] ;  /* 0x00007300ff2177ac */ /* 0x000e620008000800 */
[----:B------:R-:W-:Y:S01]  /*2d380*/  IMAD.MOV.U32 R227, RZ, RZ, R50 ;  /* 0x000000ffffe37224 */ /* 0x000fe200078e0032 */
[----:B------:R5:W-:Y:S01]  /*2d390*/  STL [R1+0xbbc], R251 ;  /* 0x000bbcfb01007387 */ /* 0x000be20000100800 */
[----:B------:R-:W-:Y:S01]  /*2d3a0*/  IMAD.MOV.U32 R226, RZ, RZ, R51 ;  /* 0x000000ffffe27224 */ /* 0x000fe200078e0033 */
[----:B------:R-:W1:Y:S01]  /*2d3b0*/  LDCU UR75, c[0x0][0x398] ;  /* 0x00007300ff4b77ac */ /* 0x000e620008000800 */
[----:B------:R-:W-:-:S02]  /*2d3c0*/  IMAD.MOV.U32 R224, RZ, RZ, R53 ;  /* 0x000000ffffe07224 */ /* 0x000fc400078e0035 */
[----:B------:R-:W-:Y:S01]  /*2d3d0*/  IMAD.MOV.U32 R223, RZ, RZ, R54 ;  /* 0x000000ffffdf7224 */ /* 0x000fe200078e0036 */
[----:B------:R-:W1:Y:S01]  /*2d3e0*/  LDCU UR53, c[0x0][0x398] ;  /* 0x00007300ff3577ac */ /* 0x000e620008000800 */
[----:B------:R-:W-:Y:S02]  /*2d3f0*/  IMAD.MOV.U32 R222, RZ, RZ, R55 ;  /* 0x000000ffffde7224 */ /* 0x000fe400078e0037 */
[----:B------:R-:W-:Y:S01]  /*2d400*/  IMAD.MOV.U32 R221, RZ, RZ, R56 ;  /* 0x000000ffffdd7224 */ /* 0x000fe200078e0038 */
[----:B-----5:R-:W5:Y:S01]  /*2d410*/  LDL.LU R251, [R1+0x8] ;  /* 0x0000080001fb7983 */ /* 0x020f620000300800 */
[----:B------:R-:W-:Y:S01]  /*2d420*/  IMAD.MOV.U32 R219, RZ, RZ, R58 ;  /* 0x000000ffffdb7224 */ /* 0x000fe200078e003a */
[----:B------:R-:W1:Y:S01]  /*2d430*/  LDCU UR70, c[0x0][0x398] ;  /* 0x00007300ff4677ac */ /* 0x000e620008000800 */
[----:B------:R-:W-:Y:S02]  /*2d440*/  IMAD.MOV.U32 R218, RZ, RZ, R59 ;  /* 0x000000ffffda7224 */ /* 0x000fe400078e003b */
[----:B------:R-:W-:Y:S01]  /*2d450*/  IMAD.MOV.U32 R217, RZ, RZ, R60 ;  /* 0x000000ffffd97224 */ /* 0x000fe200078e003c */
[----:B------:R-:W1:Y:S01]  /*2d460*/  LDCU UR37, c[0x0][0x398] ;  /* 0x00007300ff2577ac */ /* 0x000e620008000800 */
[----:B------:R-:W-:-:S02]  /*2d470*/  IMAD.MOV.U32 R216, RZ, RZ, R61 ;  /* 0x000000ffffd87224 */ /* 0x000fc400078e003d */
[----:B------:R-:W-:Y:S01]  /*2d480*/  IMAD.MOV.U32 R214, RZ, RZ, R63 ;  /* 0x000000ffffd67224 */ /* 0x000fe200078e003f */
[----:B------:R-:W1:Y:S01]  /*2d490*/  LDCU UR73, c[0x0][0x398] ;  /* 0x00007300ff4977ac */ /* 0x000e620008000800 */
[----:B------:R-:W-:Y:S02]  /*2d4a0*/  IMAD.MOV.U32 R212, RZ, RZ, R64 ;  /* 0x000000ffffd47224 */ /* 0x000fe400078e0040 */
[----:B------:R-:W-:Y:S01]  /*2d4b0*/  IMAD.MOV.U32 R211, RZ, RZ, R65 ;  /* 0x000000ffffd37224 */ /* 0x000fe200078e0041 */
[----:B------:R-:W1:Y:S01]  /*2d4c0*/  LDCU UR40, c[0x0][0x398] ;  /* 0x00007300ff2877ac */ /* 0x000e620008000800 */
[----:B------:R-:W-:Y:S02]  /*2d4d0*/  IMAD.MOV.U32 R208, RZ, RZ, R66 ;  /* 0x000000ffffd07224 */ /* 0x000fe400078e0042 */
[----:B------:R-:W1:Y:S01]  /*2d4e0*/  LDTM.x64 R4, tmem[UR11+0xc0] ;  /* 0x0000c00b000479ee */ /* 0x000e620008340000 */
[----:B------:R-:W-:Y:S01]  /*2d4f0*/  NOP ;  /* 0x0000000000007918 */ /* 0x000fe20000000000 */
[----:B------:R4:W-:Y:S01]  /*2d500*/  STL [R1+0xbb8], R252 ;  /* 0x000bb8fc01007387 */ /* 0x0009e20000100800 */
[----:B------:R-:W1:Y:S01]  /*2d510*/  LDCU UR48, c[0x0][0x398] ;  /* 0x00007300ff3077ac */ /* 0x000e620008000800 */
[----:B------:R-:W1:Y:S01]  /*2d520*/  LDCU UR68, c[0x0][0x398] ;  /* 0x00007300ff4477ac */ /* 0x000e620008000800 */
[----:B------:R-:W1:Y:S01]  /*2d530*/  LDCU UR51, c[0x0][0x398] ;  /* 0x00007300ff3377ac */ /* 0x000e620008000800 */
[----:B----4-:R-:W4:Y:S01]  /*2d540*/  LDL.LU R252, [R1+0xc] ;  /* 0x00000c0001fc7983 */ /* 0x010f220000300800 */
[----:B------:R-:W1:Y:S01]  /*2d550*/  LDCU UR71, c[0x0][0x398] ;  /* 0x00007300ff4777ac */ /* 0x000e620008000800 */
        /* <DEDUP_REMOVED lines=27> */
[C---:B------:R-:W-:Y:S01]  /*2d710*/  IMAD R0, R210.reuse, R200, RZ ;  /* 0x000000c8d2007224 */ /* 0x040fe200078e02ff */
[----:B------:R-:W-:Y:S01]  /*2d720*/  ISETP.GE.AND P0, PT, R210, UR14, PT ;  /* 0x0000000ed2007c0c */ /* 0x000fe2000bf06270 */
[----:B---3--:R-:W-:Y:S01]  /*2d730*/  IMAD R204, R213, UR32, RZ ;  /* 0x00000020d5cc7c24 */ /* 0x008fe2000f8e02ff */
[----:B------:R-:W3:Y:S02]  /*2d740*/  LDCU UR14, c[0x0][0x39c] ;  /* 0x00007380ff0e77ac */ /* 0x000ee40008000800 */
[----:B------:R-:W-:-:S02]  /*2d750*/  LEA R2, P2, R0, UR12, 0x2 ;  /* 0x0000000c00027c11 */ /* 0x000fc4000f8410ff */
[----:B------:R-:W-:Y:S01]  /*2d760*/  ISETP.LT.AND P0, PT, R213, UR35, !P0 ;  /* 0x00000023d5007c0c */ /* 0x000fe2000c701270 */
[----:B------:R-:W2:Y:S01]  /*2d770*/  LDCU UR35, c[0x0][0x398] ;  /* 0x00007300ff2377ac */ /* 0x000ea20008000800 */
[----:B------:R-:W-:Y:S01]  /*2d780*/  LEA.HI.X.SX32 R3, R0, UR13, 0x2, P2 ;  /* 0x0000000d00037c11 */ /* 0x000fe200090f16ff */
[----:B------:R-:W-:Y:S02]  /*2d790*/  IMAD R0, R200, 0x80, R0 ;  /* 0x00000080c8007824 */ /* 0x000fe400078e0200 */
[----:B------:R-:W-:-:S08]  /*2d7a0*/  IMAD.WIDE R196, R204, 0x4, R2 ;  /* 0x00000004ccc47825 */ /* 0x000fd000078e0202 */
[----:B------:R2:W-:Y:S01]  /*2d7b0*/  @P0 STG.E desc[UR20][R196.64], R198 ;  /* 0x000000c6c4000986 */ /* 0x0005e2000c101914 */
[----:B------:R-:W-:-:S04]  /*2d7c0*/  ISETP.GE.AND P0, PT, R213, UR15, PT ;  /* 0x0000000fd5007c0c */ /* 0x000fc8000bf06270 */
[----:B-1----:R-:W-:Y:S01]  /*2d7d0*/  ISETP.LT.AND P2, PT, R209, UR8, !P0 ;  /* 0x00000008d1007c0c */ /* 0x002fe2000c741270 */
[----:B------:R-:W1:Y:S01]  /*2d7e0*/  LDCU UR8, c[0x0][0x398] ;  /* 0x00007300ff0877ac */ /* 0x000e620008000800 */
[----:B--2---:R-:W-:-:S04]  /*2d7f0*/  LEA R196, P1, R0, UR12, 0x2 ;  /* 0x0000000c00c47c11 */ /* 0x004fc8000f8210ff */
[----:B------:R-:W-:Y:S01]  /*2d800*/  LEA.HI.X.SX32 R197, R0, UR13, 0x2, P1 ;  /* 0x0000000d00c57c11 */ /* 0x000fe200088f16ff */
[----:B------:R-:W-:Y:S02]  /*2d810*/  IMAD R0, R200, 0x80, R0 ;  /* 0x00000080c8007824 */ /* 0x000fe400078e0200 */
[----:B------:R-:W-:-:S05]  /*2d820*/  IMAD.WIDE R198, R204, 0x4, R196 ;  /* 0x00000004ccc67825 */ /* 0x000fca00078e02c4 */
[----:B------:R2:W-:Y:S01]  /*2d830*/  @P2 STG.E desc[UR20][R198.64], R132 ;  /* 0x00000084c6002986 */ /* 0x0005e2000c101914 */
[----:B------:R-:W-:Y:S01]  /*2d840*/  ISETP.LT.AND P2, PT, R207, UR6, !P0 ;  /* 0x00000006cf007c0c */ /* 0x000fe2000c741270 */
[----:B------:R-:W1:Y:S01]  /*2d850*/  LDCU UR6, c[0x0][0x398] ;  /* 0x00007300ff0677ac */ /* 0x000e620008000800 */
[----:B--2---:R-:W-:-:S04]  /*2d860*/  LEA R198, P1, R0, UR12, 0x2 ;  /* 0x0000000c00c67c11 */ /* 0x004fc8000f8210ff */
[----:B------:R-:W-:Y:S01]  /*2d870*/  LEA.HI.X.SX32 R199, R0, UR13, 0x2, P1 ;  /* 0x0000000d00c77c11 */ /* 0x000fe200088f16ff */
[----:B------:R-:W-:Y:S02]  /*2d880*/  IMAD R132, R200, 0x80, R0 ;  /* 0x00000080c8847824 */ /* 0x000fe400078e0200 */
[----:B------:R-:W-:-:S05]  /*2d890*/  IMAD.WIDE R200, R204, 0x4, R198 ;  /* 0x00000004ccc87825 */ /* 0x000fca00078e02c6 */
[----:B------:R2:W-:Y:S04]  /*2d8a0*/  @P2 STG.E desc[UR20][R200.64], R68 ;  /* 0x00000044c8002986 */ /* 0x0005e8000c101914 */
[----:B--2---:R-:W2:Y:S01]  /*2d8b0*/  LDL.LU R68, [R1+0x4] ;  /* 0x0000040001447983 */ /* 0x004ea20000300800 */
[----:B------:R-:W-:Y:S02]  /*2d8c0*/  LEA R200, P1, R132, UR12, 0x2 ;  /* 0x0000000c84c87c11 */ /* 0x000fe4000f8210ff */
[----:B------:R-:W-:Y:S01]  /*2d8d0*/  ISETP.LT.AND P0, PT, R206, UR4, !P0 ;  /* 0x00000004ce007c0c */ /* 0x000fe2000c701270 */
[----:B------:R-:W-:Y:S01]  /*2d8e0*/  VIADD R0, R213, 0x1 ;  /* 0x00000001d5007836 */ /* 0x000fe20000000000 */
[----:B------:R-:W-:Y:S01]  /*2d8f0*/  LEA.HI.X.SX32 R201, R132, UR13, 0x2, P1 ;  /* 0x0000000d84c97c11 */ /* 0x000fe200088f16ff */
[----:B------:R-:W1:Y:S02]  /*2d900*/  LDCU.64 UR12, c[0x0][0x398] ;  /* 0x00007300ff0c77ac */ /* 0x000e640008000a00 */
[----:B------:R-:W-:Y:S01]  /*2d910*/  IMAD.WIDE R202, R204, 0x4, R200 ;  /* 0x00000004ccca7825 */ /* 0x000fe200078e02c8 */
[----:B------:R-:W1:Y:S07]  /*2d920*/  LDCU UR4, c[0x0][0x398] ;  /* 0x00007300ff0477ac */ /* 0x000e6e0008000800 */
[----:B------:R1:W-:Y:S01]  /*2d930*/  @P0 STG.E desc[UR20][R202.64], R4 ;  /* 0x00000004ca000986 */ /* 0x0003e2000c101914 */
[----:B------:R-:W-:-:S04]  /*2d940*/  ISETP.GE.AND P0, PT, R0, UR15, PT ;  /* 0x0000000f00007c0c */ /* 0x000fc8000bf06270 */
[----:B------:R-:W-:Y:S01]  /*2d950*/  ISETP.LT.AND P1, PT, R210, UR30, !P0 ;  /* 0x0000001ed2007c0c */ /* 0x000fe2000c721270 */
[----:B------:R-:W2:Y:S01]  /*2d960*/  LDCU UR30, c[0x0][0x398] ;  /* 0x00007300ff1e77ac */ /* 0x000ea20008000800 */
[----:B------:R-:W-:Y:S02]  /*2d970*/  IADD3 R0, PT, PT, R204, UR32, RZ ;  /* 0x00000020cc007c10 */ /* 0x000fe4000fffe0ff */
[----:B------:R-:W-:Y:S01]  /*2d980*/  ISETP.LT.AND P2, PT, R207, UR26, !P0 ;  /* 0x0000001acf007c0c */ /* 0x000fe2000c741270 */
[----:B------:R-:W3:Y:S01]  /*2d990*/  LDL.LU R204, [R1+0x50] ;  /* 0x0000500001cc7983 */ /* 0x000ee20000300800 */
[----:B------:R-:W2:Y:S01]  /*2d9a0*/  LDCU UR26, c[0x0][0x398] ;  /* 0x00007300ff1a77ac */ /* 0x000ea20008000800 */
[----:B-1----:R-:W-:-:S04]  /*2d9b0*/  IMAD.WIDE R202, R0, 0x4, R2 ;  /* 0x0000000400ca7825 */ /* 0x002fc800078e0202 */
[----:B------:R-:W-:Y:S02]  /*2d9c0*/  VIADD R4, R213, 0x2 ;  /* 0x00000002d5047836 */ /* 0x000fe40000000000 */
[----:B--2---:R1:W-:Y:S01]  /*2d9d0*/  @P1 STG.E desc[UR20][R202.64], R68 ;  /* 0x00000044ca001986 */ /* 0x0043e2000c101914 */
[----:B------:R-:W-:Y:S01]  /*2d9e0*/  ISETP.LT.AND P1, PT, R209, UR28, !P0 ;  /* 0x0000001cd1007c0c */ /* 0x000fe2000c721270 */
[----:B------:R-:W2:Y:S01]  /*2d9f0*/  LDCU UR28, c[0x0][0x398] ;  /* 0x00007300ff1c77ac */ /* 0x000ea20008000800 */
[----:B------:R-:W-:Y:S01]  /*2da00*/  ISETP.LT.AND P0, PT, R206, UR24, !P0 ;  /* 0x00000018ce007c0c */ /* 0x000fe2000c701270 */
[----:B------:R-:W2:Y:S01]  /*2da10*/  LDCU UR24, c[0x0][0x398] ;  /* 0x00007300ff1877ac */ /* 0x000ea20008000800 */
[----:B-1----:R-:W-:-:S09]  /*2da20*/  IMAD.WIDE R202, R0, 0x4, R196 ;  /* 0x0000000400ca7825 */ /* 0x002fd200078e02c4 */
[----:B------:R1:W-:Y:S02]  /*2da30*/  @P1 STG.E desc[UR20][R202.64], R133 ;  /* 0x00000085ca001986 */ /* 0x0003e4000c101914 */
[C---:B-1----:R-:W-:Y:S02]  /*2da40*/  IMAD.WIDE R132, R0.reuse, 0x4, R198 ;  /* 0x0000000400847825 */ /* 0x042fe400078e02c6 */
[----:B------:R-:W2:Y:S04]  /*2da50*/  LDL.LU R202, [R1+0x48] ;  /* 0x0000480001ca7983 */ /* 0x000ea80000300800 */
[----:B------:R1:W-:Y:S04]  /*2da60*/  @P2 STG.E desc[UR20][R132.64], R69 ;  /* 0x0000004584002986 */ /* 0x0003e8000c101914 */
[----:B------:R-:W2:Y:S01]  /*2da70*/  LDL.LU R203, [R1+0x4c] ;  /* 0x00004c0001cb7983 */ /* 0x000ea20000300800 */
[----:B-1----:R-:W-:-:S03]  /*2da80*/  IMAD.WIDE R68, R0, 0x4, R200 ;  /* 0x0000000400447825 */ /* 0x002fc600078e02c8 */
[----:B------:R-:W2:Y:S04]  /*2da90*/  LDL.LU R132, [R1+0x40] ;  /* 0x0000400001847983 */ /* 0x000ea80000300800 */
[----:B------:R1:W-:Y:S01]  /*2daa0*/  @P0 STG.E desc[UR20][R68.64], R5 ;  /* 0x0000000544000986 */ /* 0x0003e2000c101914 */
[----:B------:R-:W-:Y:S01]  /*2dab0*/  ISETP.GE.AND P0, PT, R4, UR15, PT ;  /* 0x0000000f04007c0c */ /* 0x000fe2000bf06270 */
[----:B------:R-:W-:Y:S02]  /*2dac0*/  VIADD R0, R0, UR32 ;  /* 0x0000002000007c36 */ /* 0x000fe40008000000 */
[----:B------:R-:W2:Y:S01]  /*2dad0*/  LDL.LU R133, [R1+0x44] ;  /* 0x0000440001857983 */ /* 0x000ea20000300800 */
[----:B------:R-:W-:Y:S01]  /*2dae0*/  ISETP.LT.AND P1, PT, R210, UR22, !P0 ;  /* 0x00000016d2007c0c */ /* 0x000fe2000c721270 */
[----:B------:R-:W2:Y:S01]  /*2daf0*/  LDCU UR22, c[0x0][0x398] ;  /* 0x00007300ff1677ac */ /* 0x000ea20008000800 */
[C---:B-1----:R-:W-:Y:S01]  /*2db00*/  IMAD.WIDE R4, R0.reuse, 0x4, R2 ;  /* 0x0000000400047825 */ /* 0x042fe200078e0202 */
[----:B------:R-:W2:Y:S04]  /*2db10*/  LDL.LU R69, [R1+0x14] ;  /* 0x0000140001457983 */ /* 0x000ea80000300800 */
[----:B------:R-:W2:Y:S06]  /*2db20*/  LDL.LU R68, [R1+0x3c] ;  /* 0x00003c0001447983 */ /* 0x000eac0000300800 */
[----:B-----5:R1:W-:Y:S01]  /*2db30*/  @P1 STG.E desc[UR20][R4.64], R251 ;  /* 0x000000fb04001986 */ /* 0x0203e2000c101914 */
[----:B------:R-:W-:Y:S01]  /*2db40*/  ISETP.LT.AND P1, PT, R209, UR18, !P0 ;  /* 0x00000012d1007c0c */ /* 0x000fe2000c721270 */
[----:B------:R-:W5:Y:S01]  /*2db50*/  LDCU UR18, c[0x0][0x398] ;  /* 0x00007300ff1277ac */ /* 0x000f620008000800 */
[----:B-1----:R-:W-:Y:S01]  /*2db60*/  IMAD.WIDE R4, R0, 0x4, R196 ;  /* 0x0000000400047825 */ /* 0x002fe200078e02c4 */
[----:B------:R-:W2:Y:S10]  /*2db70*/  LDL.LU R251, [R1+0xbbc] ;  /* 0x000bbc0001fb7983 */ /* 0x000eb40000300800 */
[----:B------:R1:W-:Y:S01]  /*2db80*/  @P1 STG.E desc[UR20][R4.64], R134 ;  /* 0x0000008604001986 */ /* 0x0003e2000c101914 */
[----:B------:R-:W-:Y:S01]  /*2db90*/  ISETP.LT.AND P1, PT, R207, UR12, !P0 ;  /* 0x0000000ccf007c0c */ /* 0x000fe2000c721270 */
[----:B------:R-:W2:Y:S01]  /*2dba0*/  LDCU UR12, c[0x0][0x398] ;  /* 0x00007300ff0c77ac */ /* 0x000ea20008000800 */
[----:B------:R-:W-:Y:S01]  /*2dbb0*/  ISETP.LT.AND P0, PT, R206, UR16, !P0 ;  /* 0x00000010ce007c0c */ /* 0x000fe2000c701270 */
[----:B------:R-:W2:Y:S01]  /*2dbc0*/  LDCU UR16, c[0x0][0x398] ;  /* 0x00007300ff1077ac */ /* 0x000ea20008000800 */
[C---:B-1----:R-:W-:Y:S01]  /*2dbd0*/  IMAD.WIDE R4, R0.reuse, 0x4, R198 ;  /* 0x0000000400047825 */ /* 0x042fe200078e02c6 */
[----:B------:R-:W2:Y:S08]  /*2dbe0*/  LDL.LU R134, [R1+0x38] ;  /* 0x0000380001867983 */ /* 0x000eb00000300800 */
[----:B------:R1:W-:Y:S02]  /*2dbf0*/  @P1 STG.E desc[UR20][R4.64], R70 ;  /* 0x0000004604001986 */ /* 0x0003e4000c101914 */
[----:B-1----:R-:W-:-:S02]  /*2dc00*/  IMAD.WIDE R4, R0, 0x4, R200 ;  /* 0x0000000400047825 */ /* 0x002fc400078e02c8 */
[----:B------:R-:W2:Y:S04]  /*2dc10*/  LDL.LU R70, [R1+0x1c] ;  /* 0x00001c0001467983 */ /* 0x000ea80000300800 */
[----:B------:R1:W-:Y:S04]  /*2dc20*/  @P0 STG.E desc[UR20][R4.64], R6 ;  /* 0x0000000604000986 */ /* 0x0003e8000c101914 */
[----:B-1----:R-:W2:Y:S01]  /*2dc30*/  LDL.LU R6, [R1+0x10] ;  /* 0x0000100001067983 */ /* 0x002ea20000300800 */
[----:B------:R-:W-:-:S05]  /*2dc40*/  VIADD R4, R213, 0x3 ;  /* 0x00000003d5047836 */ /* 0x000fca0000000000 */
[----:B------:R-:W-:-:S04]  /*2dc50*/  ISETP.GE.AND P0, PT, R4, UR15, PT ;  /* 0x0000000f04007c0c */ /* 0x000fc8000bf06270 */
[----:B------:R-:W-:Y:S01]  /*2dc60*/  ISETP.LT.AND P1, PT, R210, UR34, !P0 ;  /* 0x00000022d2007c0c */ /* 0x000fe2000c721270 */
[----:B------:R-:W-:Y:S01]  /*2dc70*/  VIADD R0, R0, UR32 ;  /* 0x0000002000007c36 */ /* 0x000fe20008000000 */
[----:B------:R-:W-:Y:S01]  /*2dc80*/  ISETP.LT.AND P2, PT, R207, UR6, !P0 ;  /* 0x00000006cf007c0c */ /* 0x000fe2000c741270 */
[----:B------:R-:W1:Y:S02]  /*2dc90*/  LDCU UR6, c[0x0][0x398] ;  /* 0x00007300ff0677ac */ /* 0x000e640008000800 */
[C---:B------:R-:W-:Y:S01]  /*2dca0*/  IMAD.WIDE R4, R0.reuse, 0x4, R2 ;  /* 0x0000000400047825 */ /* 0x040fe200078e0202 */
[----:B------:R-:W1:Y:S07]  /*2dcb0*/  LDCU UR34, c[0x0][0x398] ;  /* 0x00007300ff2277ac */ /* 0x000e6e0008000800 */
[----:B----4-:R4:W-:Y:S01]  /*2dcc0*/  @P1 STG.E desc[UR20][R4.64], R252 ;  /* 0x000000fc04001986 */ /* 0x0109e2000c101914 */
[----:B------:R-:W-:Y:S01]  /*2dcd0*/  ISETP.LT.AND P1, PT, R209, UR4, !P0 ;  /* 0x00000004d1007c0c */ /* 0x000fe2000c721270 */
[----:B------:R-:W1:Y:S01]  /*2dce0*/  LDCU UR4, c[0x0][0x398] ;  /* 0x00007300ff0477ac */ /* 0x000e620008000800 */
[----:B----4-:R-:W-:Y:S01]  /*2dcf0*/  IMAD.WIDE R4, R0, 0x4, R196 ;  /* 0x0000000400047825 */ /* 0x010fe200078e02c4 */
[----:B------:R-:W4:Y:S10]  /*2dd00*/  LDL.LU R252, [R1+0xbb8] ;  /* 0x000bb80001fc7983 */ /* 0x000f340000300800 */
[----:B------:R3:W-:Y:S01]  /*2dd10*/  @P1 STG.E desc[UR20][R4.64], R135 ;  /* 0x0000008704001986 */ /* 0x0007e2000c101914 */
[----:B-1----:R-:W-:Y:S01]  /*2dd20*/  ISETP.LT.AND P0, PT, R206, UR4, !P0 ;  /* 0x00000004ce007c0c */ /* 0x002fe2000c701270 */
[----:B------:R-:W1:Y:S01]  /*2dd30*/  LDCU UR4, c[0x0][0x398] ;  /* 0x00007300ff0477ac */ /* 0x000e620008000800 */
[C---:B---3--:R-:W-:Y:S01]  /*2dd40*/  IMAD.WIDE R4, R0.reuse, 0x4, R198 ;  /* 0x0000000400047825 */ /* 0x048fe200078e02c6 */
[----:B------:R-:W3:Y:S04]  /*2dd50*/  LDL.LU R135, [R1+0x34] ;  /* 0x0000340001877983 */ /* 0x000ee80000300800 */
[----:B------:R1:W-:Y:S02]  /*2dd60*/  @P2 STG.E desc[UR20][R4.64], R71 ;  /* 0x0000004704002986 */ /* 0x0003e4000c101914 */
[----:B-1----:R-:W-:-:S05]  /*2dd70*/  IMAD.WIDE R4, R0, 0x4, R200 ;  /* 0x0000000400047825 */ /* 0x002fca00078e02c8 */
[----:B------:R1:W-:Y:S02]  /*2dd80*/  @P0 STG.E desc[UR20][R4.64], R7 ;  /* 0x0000000704000986 */ /* 0x0003e4000c101914 */
[----:B-1----:R-:W-:-:S04]  /*2dd90*/  IADD3 R4, PT, PT, R213, 0x4, RZ ;  /* 0x00000004d5047810 */ /* 0x002fc80007ffe0ff */
[----:B------:R-:W-:-:S04]  /*2dda0*/  ISETP.GE.AND P0, PT, R4, UR15, PT ;  /* 0x0000000f04007c0c */ /* 0x000fc8000bf06270 */
[----:B------:R-:W-:Y:S01]  /*2ddb0*/  ISETP.LT.AND P1, PT, R210, UR4, !P0 ;  /* 0x00000004d2007c0c */ /* 0x000fe2000c721270 */
[----:B------:R-:W-:Y:S01]  /*2ddc0*/  VIADD R0, R0, UR32 ;  /* 0x0000002000007c36 */ /* 0x000fe20008000000 */
[----:B------:R-:W1:Y:S03]  /*2ddd0*/  LDCU UR4, c[0x0][0x398] ;  /* 0x00007300ff0477ac */ /* 0x000e660008000800 */
[C---:B------:R-:W-:Y:S01]  /*2dde0*/  IMAD.WIDE R4, R0.reuse, 0x4, R2 ;  /* 0x0000000400047825 */ /* 0x040fe200078e0202 */
[----:B-1----:R-:W-:Y:S01]  /*2ddf0*/  ISETP.LT.AND P2, PT, R207, UR4, !P0 ;  /* 0x00000004cf007c0c */ /* 0x002fe2000c741270 */
[----:B------:R-:W1:Y:S06]  /*2de00*/  LDCU UR4, c[0x0][0x398] ;  /* 0x00007300ff0477ac */ /* 0x000e6c0008000800 */
[----:B--2---:R2:W-:Y:S01]  /*2de10*/  @P1 STG.E desc[UR20][R4.64], R6 ;  /* 0x0000000604001986 */ /* 0x0045e2000c101914 */
[----:B------:R-:W-:Y:S01]  /*2de20*/  ISETP.LT.AND P1, PT, R209, UR6, !P0 ;  /* 0x00000006d1007c0c */ /* 0x000fe2000c721270 */
[----:B------:R-:W1:Y:S01]  /*2de30*/  LDCU UR6, c[0x0][0x398] ;  /* 0x00007300ff0677ac */ /* 0x000e620008000800 */
[----:B--2---:R-:W-:-:S11]  /*2de40*/  IMAD.WIDE R4, R0, 0x4, R196 ;  /* 0x0000000400047825 */ /* 0x004fd600078e02c4 */
[----:B------:R2:W-:Y:S01]  /*2de50*/  @P1 STG.E desc[UR20][R4.64], R136 ;  /* 0x0000008804001986 */ /* 0x0005e2000c101914 */
[----:B-1----:R-:W-:Y:S01]  /*2de60*/  ISETP.LT.AND P0, PT, R206, UR6, !P0 ;  /* 0x00000006ce007c0c */ /* 0x002fe2000c701270 */
[----:B------:R-:W-:Y:S01]  /*2de70*/  VIADD R6, R213, 0x5 ;  /* 0x00000005d5067836 */ /* 0x000fe20000000000 */
[----:B------:R-:W1:Y:S01]  /*2de80*/  LDCU UR6, c[0x0][0x398] ;  /* 0x00007300ff0677ac */ /* 0x000e620008000800 */
[C---:B--2---:R-:W-:Y:S01]  /*2de90*/  IMAD.WIDE R4, R0.reuse, 0x4, R198 ;  /* 0x0000000400047825 */ /* 0x044fe200078e02c6 */
[----:B------:R-:W2:Y:S04]  /*2dea0*/  LDL.LU R136, [R1+0x30] ;  /* 0x0000300001887983 */ /* 0x000ea80000300800 */
[----:B------:R1:W-:Y:S02]  /*2deb0*/  @P2 STG.E desc[UR20][R4.64], R72 ;  /* 0x0000004804002986 */ /* 0x0003e4000c101914 */
[----:B-1----:R-:W-:-:S02]  /*2dec0*/  IMAD.WIDE R4, R0, 0x4, R200 ;  /* 0x0000000400047825 */ /* 0x002fc400078e02c8 */
[----:B------:R-:W2:Y:S04]  /*2ded0*/  LDL.LU R72, [R1+0x2c] ;  /* 0x00002c0001487983 */ /* 0x000ea80000300800 */
[----:B------:R1:W-:Y:S01]  /*2dee0*/  @P0 STG.E desc[UR20][R4.64], R8 ;  /* 0x0000000804000986 */ /* 0x0003e2000c101914 */
[----:B------:R-:W-:-:S04]  /*2def0*/  ISETP.GE.AND P0, PT, R6, UR15, PT ;  /* 0x0000000f06007c0c */ /* 0x000fc8000bf06270 */
[----:B------:R-:W-:Y:S01]  /*2df00*/  ISETP.LT.AND P1, PT, R210, UR4, !P0 ;  /* 0x00000004d2007c0c */ /* 0x000fe2000c721270 */
[----:B------:R-:W-:Y:S01]  /*2df10*/  VIADD R0, R0, UR32 ;  /* 0x0000002000007c36 */ /* 0x000fe20008000000 */
[----:B------:R-:W3:Y:S03]  /*2df20*/  LDCU UR4, c[0x0][0x398] ;  /* 0x00007300ff0477ac */ /* 0x000ee60008000800 */
[----:B-1----:R-:W-:-:S08]  /*2df30*/  IMAD.WIDE R4, R0, 0x4, R2 ;  /* 0x0000000400047825 */ /* 0x002fd000078e0202 */
[----:B------:R1:W-:Y:S04]  /*2df40*/  @P1 STG.E desc[UR20][R4.64], R69 ;  /* 0x0000004504001986 */ /* 0x0003e8000c101914 */
[----:B-1----:R-:W2:Y:S01]  /*2df50*/  LDL.LU R69, [R1+0x18] ;  /* 0x0000180001457983 */ /* 0x002ea20000300800 */
[----:B---3--:R-:W-:Y:S02]  /*2df60*/  ISETP.LT.AND P1, PT, R209, UR4, !P0 ;  /* 0x00000004d1007c0c */ /* 0x008fe4000c721270 */
[----:B------:R-:W-:Y:S01]  /*2df70*/  ISETP.LT.AND P2, PT, R207, UR52, !P0 ;  /* 0x00000034cf007c0c */ /* 0x000fe2000c741270 */
[----:B------:R-:W-:Y:S01]  /*2df80*/  IMAD.WIDE R4, R0, 0x4, R196 ;  /* 0x0000000400047825 */ /* 0x000fe200078e02c4 */
[----:B------:R-:W-:Y:S01]  /*2df90*/  ISETP.LT.AND P0, PT, R206, UR54, !P0 ;  /* 0x00000036ce007c0c */ /* 0x000fe2000c701270 */
[----:B------:R-:W1:Y:S02]  /*2dfa0*/  LDCU UR4, c[0x0][0x39c] ;  /* 0x00007380ff0477ac */ /* 0x000e640008000800 */
[----:B------:R-:W-:-:S02]  /*2dfb0*/  VIADD R6, R213, 0x6 ;  /* 0x00000006d5067836 */ /* 0x000fc40000000000 */
[C---:B------:R-:W-:Y:S01]  /*2dfc0*/  VIADD R8, R213.reuse, 0x8 ;  /* 0x00000008d5087836 */ /* 0x040fe20000000000 */
[----:B------:R-:W3:Y:S03]  /*2dfd0*/  LDCU UR52, c[0x0][0x398] ;  /* 0x00007300ff3477ac */ /* 0x000ee60008000800 */
[----:B------:R1:W-:Y:S01]  /*2dfe0*/  @P1 STG.E desc[UR20][R4.64], R137 ;  /* 0x0000008904001986 */ /* 0x0003e2000c101914 */
[----:B------:R-:W-:Y:S01]  /*2dff0*/  ISETP.GE.AND P5, PT, R6, UR15, PT ;  /* 0x0000000f06007c0c */ /* 0x000fe2000bfa6270 */
[----:B------:R-:W2:Y:S01]  /*2e000*/  LDCU UR54, c[0x0][0x398] ;  /* 0x00007300ff3677ac */ /* 0x000ea20008000800 */
[----:B-1----:R-:W-:Y:S01]  /*2e010*/  IMAD.WIDE R4, R0, 0x4, R198 ;  /* 0x0000000400047825 */ /* 0x002fe200078e02c6 */
[----:B------:R-:W3:Y:S04]  /*2e020*/  LDL.LU R137, [R1+0x28] ;  /* 0x0000280001897983 */ /* 0x000ee80000300800 */
[----:B------:R1:W-:Y:S01]  /*2e030*/  @P2 STG.E desc[UR20][R4.64], R73 ;  /* 0x0000004904002986 */ /* 0x0003e2000c101914 */
[----:B------:R-:W-:Y:S01]  /*2e040*/  ISETP.LT.AND P2, PT, R210, UR26, !P5 ;  /* 0x0000001ad2007c0c */ /* 0x000fe2000ef41270 */
[----:B------:R-:W-:Y:S01]  /*2e050*/  VIADD R6, R213, 0x7 ;  /* 0x00000007d5067836 */ /* 0x000fe20000000000 */
[----:B-----5:R-:W-:Y:S01]  /*2e060*/  ISETP.LT.AND P1, PT, R207, UR18, !P5 ;  /* 0x00000012cf007c0c */ /* 0x020fe2000ef21270 */
[----:B------:R-:W5:Y:S01]  /*2e070*/  LDCU UR26, c[0x0][0x398] ;  /* 0x00007300ff1a77ac */ /* 0x000f620008000800 */
[C---:B-1----:R-:W-:Y:S01]  /*2e080*/  IMAD.WIDE R4, R0.reuse, 0x4, R200 ;  /* 0x0000000400047825 */ /* 0x042fe200078e02c8 */
[----:B------:R-:W-:Y:S01]  /*2e090*/  IADD3 R0, PT, PT, R0, UR32, RZ ;  /* 0x0000002000007c10 */ /* 0x000fe2000fffe0ff */
[----:B------:R-:W3:Y:S01]  /*2e0a0*/  LDL.LU R73, [R1+0x24] ;  /* 0x0000240001497983 */ /* 0x000ee20000300800 */
[----:B------:R-:W-:Y:S01]  /*2e0b0*/  ISETP.GE.AND P3, PT, R6, UR15, PT ;  /* 0x0000000f06007c0c */ /* 0x000fe2000bf66270 */
[----:B------:R-:W1:Y:S02]  /*2e0c0*/  LDCU UR18, c[0x0][0x398] ;  /* 0x00007300ff1277ac */ /* 0x000e640008000800 */
[----:B------:R4:W-:Y:S01]  /*2e0d0*/  @P0 STG.E desc[UR20][R4.64], R9 ;  /* 0x0000000904000986 */ /* 0x0009e2000c101914 */
[----:B------:R-:W-:Y:S01]  /*2e0e0*/  ISETP.LT.AND P0, PT, R209, UR74, !P5 ;  /* 0x0000004ad1007c0c */ /* 0x000fe2000ef01270 */
[----:B------:R-:W-:-:S04]  /*2e0f0*/  IMAD.WIDE R6, R0, 0x4, R196 ;  /* 0x0000000400067825 */ /* 0x000fc800078e02c4 */
[----:B----4-:R-:W-:Y:S01]  /*2e100*/  IMAD.WIDE R4, R0, 0x4, R2 ;  /* 0x0000000400047825 */ /* 0x010fe200078e0202 */
[----:B------:R-:W-:Y:S01]  /*2e110*/  ISETP.GE.AND P4, PT, R8, UR15, PT ;  /* 0x0000000f08007c0c */ /* 0x000fe2000bf86270 */
[----:B------:R-:W4:Y:S03]  /*2e120*/  LDCU UR74, c[0x0][0x39c] ;  /* 0x00007380ff4a77ac */ /* 0x000f260008000800 */
[----:B--2---:R-:W-:Y:S04]  /*2e130*/  @P2 STG.E desc[UR20][R4.64], R69 ;  /* 0x0000004504002986 */ /* 0x004fe8000c101914 */
[----:B------:R2:W-:Y:S04]  /*2e140*/  @P0 STG.E desc[UR20][R6.64], R138 ;  /* 0x0000008a06000986 */ /* 0x0005e8000c101914 */
[----:B--2---:R-:W2:Y:S01]  /*2e150*/  LDL.LU R138, [R1+0x20] ;  /* 0x00002000018a7983 */ /* 0x004ea20000300800 */
[----:B------:R-:W-:Y:S01]  /*2e160*/  ISETP.LT.AND P5, PT, R206, UR34, !P5 ;  /* 0x00000022ce007c0c */ /* 0x000fe2000efa1270 */
[----:B------:R-:W-:Y:S01]  /*2e170*/  IMAD.WIDE R4, R0, 0x4, R198 ;  /* 0x0000000400047825 */ /* 0x000fe200078e02c6 */
[----:B------:R-:W-:Y:S01]  /*2e180*/  ISETP.LT.AND P2, PT, R210, UR50, !P3 ;  /* 0x00000032d2007c0c */ /* 0x000fe2000df41270 */
[----:B------:R-:W1:Y:S01]  /*2e190*/  LDCU UR34, c[0x0][0x398] ;  /* 0x00007300ff2277ac */ /* 0x000e620008000800 */
[----:B------:R-:W-:Y:S01]  /*2e1a0*/  ISETP.LT.AND P0, PT, R209, UR42, !P3 ;  /* 0x0000002ad1007c0c */ /* 0x000fe2000df01270 */
[----:B------:R-:W-:-:S02]  /*2e1b0*/  VIADD R8, R213, 0x9 ;  /* 0x00000009d5087836 */ /* 0x000fc40000000000 */
[----:B------:R-:W-:Y:S01]  /*2e1c0*/  VIADD R69, R0, UR32 ;  /* 0x0000002000457c36 */ /* 0x000fe20008000000 */
[----:B------:R4:W-:Y:S01]  /*2e1d0*/  @P1 STG.E desc[UR20][R4.64], R74 ;  /* 0x0000004a04001986 */ /* 0x0009e2000c101914 */
[----:B------:R-:W1:Y:S01]  /*2e1e0*/  LDCU UR50, c[0x0][0x398] ;  /* 0x00007300ff3277ac */ /* 0x000e620008000800 */
[----:B------:R-:W-:Y:S01]  /*2e1f0*/  ISETP.GE.AND P6, PT, R8, UR15, PT ;  /* 0x0000000f08007c0c */ /* 0x000fe2000bfc6270 */
[----:B------:R-:W-:Y:S01]  /*2e200*/  IMAD.WIDE R8, R69, 0x4, R2 ;  /* 0x0000000445087825 */ /* 0x000fe200078e0202 */
[----:B------:R-:W-:Y:S01]  /*2e210*/  ISETP.LT.AND P1, PT, R207, UR72, !P3 ;  /* 0x00000048cf007c0c */ /* 0x000fe2000df21270 */
[----:B------:R-:W1:Y:S02]  /*2e220*/  LDCU UR42, c[0x0][0x398] ;  /* 0x00007300ff2a77ac */ /* 0x000e640008000800 */
[----:B------:R-:W-:-:S04]  /*2e230*/  IMAD.WIDE R6, R69, 0x4, R196 ;  /* 0x0000000445067825 */ /* 0x000fc800078e02c4 */
[----:B----4-:R-:W-:Y:S01]  /*2e240*/  IMAD.WIDE R4, R0, 0x4, R200 ;  /* 0x0000000400047825 */ /* 0x010fe200078e02c8 */
[----:B------:R-:W-:Y:S01]  /*2e250*/  ISETP.LT.AND P3, PT, R206, UR33, !P3 ;  /* 0x00000021ce007c0c */ /* 0x000fe2000df61270 */
[----:B------:R-:W4:Y:S03]  /*2e260*/  LDCU UR72, c[0x0][0x39c] ;  /* 0x00007380ff4877ac */ /* 0x000f260008000800 */
[----:B------:R1:W-:Y:S01]  /*2e270*/  @P5 STG.E desc[UR20][R4.64], R10 ;  /* 0x0000000a04005986 */ /* 0x0003e2000c101914 */
[----:B------:R-:W-:Y:S01]  /*2e280*/  IADD3 R0, PT, PT, R213, 0xa, RZ ;  /* 0x0000000ad5007810 */ /* 0x000fe20007ffe0ff */
[----:B------:R-:W2:Y:S02]  /*2e290*/  LDCU UR33, c[0x0][0x398] ;  /* 0x00007300ff2177ac */ /* 0x000ea40008000800 */
[----:B------:R3:W-:Y:S01]  /*2e2a0*/  @P2 STG.E desc[UR20][R8.64], R70 ;  /* 0x0000004608002986 */ /* 0x0007e2000c101914 */
[----:B------:R-:W-:Y:S01]  /*2e2b0*/  ISETP.LT.AND P2, PT, R210, UR75, !P4 ;  /* 0x0000004bd2007c0c */ /* 0x000fe2000e741270 */
[----:B------:R-:W2:Y:S02]  /*2e2c0*/  LDCU UR75, c[0x0][0x398] ;  /* 0x00007300ff4b77ac */ /* 0x000ea40008000800 */
[----:B------:R4:W-:Y:S01]  /*2e2d0*/  @P0 STG.E desc[UR20][R6.64], R139 ;  /* 0x0000008b06000986 */ /* 0x0009e2000c101914 */
[----:B------:R-:W-:Y:S01]  /*2e2e0*/  ISETP.LT.AND P0, PT, R209, UR24, !P4 ;  /* 0x00000018d1007c0c */ /* 0x000fe2000e701270 */
[----:B------:R-:W2:Y:S01]  /*2e2f0*/  LDCU UR24, c[0x0][0x398] ;  /* 0x00007300ff1877ac */ /* 0x000ea20008000800 */
[----:B-1----:R-:W-:-:S04]  /*2e300*/  IMAD.WIDE R4, R69, 0x4, R198 ;  /* 0x0000000445047825 */ /* 0x002fc800078e02c6 */
[----:B---3--:R-:W-:-:S04]  /*2e310*/  IMAD.WIDE R70, R69, 0x4, R200 ;  /* 0x0000000445467825 */ /* 0x008fc800078e02c8 */
[----:B------:R-:W-:Y:S01]  /*2e320*/  VIADD R69, R69, UR32 ;  /* 0x0000002045457c36 */ /* 0x000fe20008000000 */
[----:B------:R1:W-:Y:S01]  /*2e330*/  @P1 STG.E desc[UR20][R4.64], R75 ;  /* 0x0000004b04001986 */ /* 0x0003e2000c101914 */
[----:B------:R-:W-:Y:S01]  /*2e340*/  ISETP.LT.AND P1, PT, R207, UR53, !P4 ;  /* 0x00000035cf007c0c */ /* 0x000fe2000e721270 */
[----:B------:R-:W3:Y:S01]  /*2e350*/  LDCU UR53, c[0x0][0x398] ;  /* 0x00007300ff3577ac */ /* 0x000ee20008000800 */
[C---:B----4-:R-:W-:Y:S01]  /*2e360*/  IMAD.WIDE R6, R69.reuse, 0x4, R2 ;  /* 0x0000000445067825 */ /* 0x050fe200078e0202 */
[----:B------:R4:W-:Y:S01]  /*2e370*/  @P3 STG.E desc[UR20][R70.64], R11 ;  /* 0x0000000b46003986 */ /* 0x0009e2000c101914 */
[----:B------:R-:W-:Y:S01]  /*2e380*/  ISETP.LT.AND P4, PT, R206, UR70, !P4 ;  /* 0x00000046ce007c0c */ /* 0x000fe2000e781270 */
[----:B------:R-:W2:Y:S01]  /*2e390*/  LDCU UR70, c[0x0][0x39c] ;  /* 0x00007380ff4677ac */ /* 0x000ea20008000800 */
[----:B------:R-:W-:Y:S01]  /*2e3a0*/  ISETP.LT.AND P3, PT, R210, UR37, !P6 ;  /* 0x00000025d2007c0c */ /* 0x000fe2000f761270 */
[C---:B------:R-:W-:Y:S01]  /*2e3b0*/  IMAD.WIDE R8, R69.reuse, 0x4, R198 ;  /* 0x0000000445087825 */ /* 0x040fe200078e02c6 */
[----:B------:R-:W-:Y:S01]  /*2e3c0*/  ISETP.GE.AND P5, PT, R0, UR15, PT ;  /* 0x0000000f00007c0c */ /* 0x000fe2000bfa6270 */
[----:B------:R-:W2:Y:S02]  /*2e3d0*/  LDCU UR37, c[0x0][0x398] ;  /* 0x00007300ff2577ac */ /* 0x000ea40008000800 */
[----:B-1----:R-:W-:-:S04]  /*2e3e0*/  IMAD.WIDE R4, R69, 0x4, R196 ;  /* 0x0000000445047825 */ /* 0x002fc800078e02c4 */
[----:B----4-:R-:W-:-:S04]  /*2e3f0*/  IMAD.WIDE R10, R69, 0x4, R200 ;  /* 0x00000004450a7825 */ /* 0x010fc800078e02c8 */
[----:B------:R-:W-:Y:S02]  /*2e400*/  VIADD R69, R69, UR32 ;  /* 0x0000002045457c36 */ /* 0x000fe40008000000 */
[----:B------:R-:W-:Y:S01]  /*2e410*/  VIADD R0, R213, 0xb ;  /* 0x0000000bd5007836 */ /* 0x000fe20000000000 */
[----:B--2---:R1:W-:Y:S01]  /*2e420*/  @P2 STG.E desc[UR20][R6.64], R138 ;  /* 0x0000008a06002986 */ /* 0x0043e2000c101914 */
[----:B------:R-:W-:Y:S01]  /*2e430*/  ISETP.LT.AND P2, PT, R207, UR40, !P6 ;  /* 0x00000028cf007c0c */ /* 0x000fe2000f741270 */
[----:B------:R-:W2:Y:S02]  /*2e440*/  LDCU UR40, c[0x0][0x398] ;  /* 0x00007300ff2877ac */ /* 0x000ea40008000800 */
[----:B------:R4:W-:Y:S01]  /*2e450*/  @P0 STG.E desc[UR20][R4.64], R140 ;  /* 0x0000008c04000986 */ /* 0x0009e2000c101914 */
[----:B------:R-:W-:Y:S01]  /*2e460*/  ISETP.LT.AND P0, PT, R209, UR73, !P6 ;  /* 0x00000049d1007c0c */ /* 0x000fe2000f701270 */
[----:B------:R-:W2:Y:S02]  /*2e470*/  LDCU UR73, c[0x0][0x398] ;  /* 0x00007300ff4977ac */ /* 0x000ea40008000800 */
[----:B------:R3:W-:Y:S01]  /*2e480*/  @P1 STG.E desc[UR20][R8.64], R76 ;  /* 0x0000004c08001986 */ /* 0x0007e2000c101914 */
[----:B-1----:R-:W-:-:S04]  /*2e490*/  IMAD.WIDE R6, R69, 0x4, R196 ;  /* 0x0000000445067825 */ /* 0x002fc800078e02c4 */
[C---:B----4-:R-:W-:Y:S01]  /*2e4a0*/  IMAD.WIDE R4, R69.reuse, 0x4, R2 ;  /* 0x0000000445047825 */ /* 0x050fe200078e0202 */
[----:B------:R1:W-:Y:S03]  /*2e4b0*/  @P4 STG.E desc[UR20][R10.64], R12 ;  /* 0x0000000c0a004986 */ /* 0x0003e6000c101914 */
[----:B---3--:R-:W-:Y:S01]  /*2e4c0*/  IMAD.WIDE R8, R69, 0x4, R198 ;  /* 0x0000000445087825 */ /* 0x008fe200078e02c6 */
[----:B------:R3:W-:Y:S01]  /*2e4d0*/  @P3 STG.E desc[UR20][R4.64], R73 ;  /* 0x0000004904003986 */ /* 0x0007e2000c101914 */
[----:B------:R-:W-:Y:S01]  /*2e4e0*/  ISETP.LT.AND P6, PT, R206, UR48, !P6 ;  /* 0x00000030ce007c0c */ /* 0x000fe2000f7c1270 */
[----:B------:R-:W4:Y:S01]  /*2e4f0*/  LDCU UR48, c[0x0][0x398] ;  /* 0x00007300ff3077ac */ /* 0x000f220008000800 */
[----:B------:R-:W-:Y:S01]  /*2e500*/  ISETP.LT.AND P3, PT, R210, UR68, !P5 ;  /* 0x00000044d2007c0c */ /* 0x000fe2000ef61270 */
[----:B------:R2:W-:Y:S01]  /*2e510*/  @P0 STG.E desc[UR20][R6.64], R141 ;  /* 0x0000008d06000986 */ /* 0x0005e2000c101914 */
[----:B------:R-:W-:Y:S01]  /*2e520*/  ISETP.LT.AND P4, PT, R207, UR71, !P5 ;  /* 0x00000047cf007c0c */ /* 0x000fe2000ef81270 */
[----:B------:R-:W4:Y:S02]  /*2e530*/  LDCU UR68, c[0x0][0x39c] ;  /* 0x00007380ff4477ac */ /* 0x000f240008000800 */
[----:B------:R2:W-:Y:S01]  /*2e540*/  @P2 STG.E desc[UR20][R8.64], R77 ;  /* 0x0000004d08002986 */ /* 0x0005e2000c101914 */
[----:B------:R-:W-:Y:S01]  /*2e550*/  ISETP.LT.AND P2, PT, R209, UR51, !P5 ;  /* 0x00000033d1007c0c */ /* 0x000fe2000ef41270 */
[C---:B-1----:R-:W-:Y:S01]  /*2e560*/  IMAD.WIDE R10, R69.reuse, 0x4, R200 ;  /* 0x00000004450a7825 */ /* 0x042fe200078e02c8 */
[----:B------:R-:W-:Y:S01]  /*2e570*/  IADD3 R69, PT, PT, R69, UR32, RZ ;  /* 0x0000002045457c10 */ /* 0x000fe2000fffe0ff */
[----:B------:R-:W1:Y:S01]  /*2e580*/  LDCU UR51, c[0x0][0x398] ;  /* 0x00007300ff3377ac */ /* 0x000e620008000800 */
[----:B------:R-:W-:-:S03]  /*2e590*/  ISETP.GE.AND P1, PT, R0, UR15, PT ;  /* 0x0000000f00007c0c */ /* 0x000fc6000bf26270 */
[C---:B---3--:R-:W-:Y:S01]  /*2e5a0*/  IMAD.WIDE R4, R69.reuse, 0x4, R2 ;  /* 0x0000000445047825 */ /* 0x048fe200078e0202 */
[----:B------:R3:W-:Y:S01]  /*2e5b0*/  @P6 STG.E desc[UR20][R10.64], R13 ;  /* 0x0000000d0a006986 */ /* 0x0007e2000c101914 */
[----:B------:R-:W1:Y:S02]  /*2e5c0*/  LDCU UR71, c[0x0][0x398] ;  /* 0x00007300ff4777ac */ /* 0x000e640008000800 */
[----:B--2---:R-:W-:Y:S01]  /*2e5d0*/  IMAD.WIDE R6, R69, 0x4, R196 ;  /* 0x0000000445067825 */ /* 0x004fe200078e02c4 */
[----:B------:R-:W-:-:S03]  /*2e5e0*/  ISETP.LT.AND P5, PT, R206, UR30, !P5 ;  /* 0x0000001ece007c0c */ /* 0x000fc6000efa1270 */
[----:B------:R-:W-:Y:S01]  /*2e5f0*/  IMAD.WIDE R8, R69, 0x4, R198 ;  /* 0x0000000445087825 */ /* 0x000fe200078e02c6 */
[----:B------:R2:W-:Y:S01]  /*2e600*/  @P3 STG.E desc[UR20][R4.64], R137 ;  /* 0x0000008904003986 */ /* 0x0005e2000c101914 */
[----:B------:R-:W-:Y:S01]  /*2e610*/  ISETP.LT.AND P3, PT, R210, UR8, !P1 ;  /* 0x00000008d2007c0c */ /* 0x000fe2000cf61270 */
[----:B------:R-:W1:Y:S02]  /*2e620*/  LDCU UR30, c[0x0][0x398] ;  /* 0x00007300ff1e77ac */ /* 0x000e640008000800 */
[----:B------:R1:W-:Y:S01]  /*2e630*/  @P2 STG.E desc[UR20][R6.64], R142 ;  /* 0x0000008e06002986 */ /* 0x0003e2000c101914 */
[----:B------:R-:W-:Y:S01]  /*2e640*/  VIADD R0, R213, 0xc ;  /* 0x0000000cd5007836 */ /* 0x000fe20000000000 */
[----:B------:R-:W4:Y:S02]  /*2e650*/  LDCU UR8, c[0x0][0x398] ;  /* 0x00007300ff0877ac */ /* 0x000f240008000800 */
[----:B------:R1:W-:Y:S01]  /*2e660*/  @P4 STG.E desc[UR20][R8.64], R78 ;  /* 0x0000004e08004986 */ /* 0x0003e2000c101914 */
[----:B------:R-:W-:Y:S01]  /*2e670*/  ISETP.LT.AND P4, PT, R209, UR66, !P1 ;  /* 0x00000042d1007c0c */ /* 0x000fe2000cf81270 */
[----:B---3--:R-:W-:Y:S01]  /*2e680*/  IMAD.WIDE R10, R69, 0x4, R200 ;  /* 0x00000004450a7825 */ /* 0x008fe200078e02c8 */
[----:B------:R-:W-:Y:S01]  /*2e690*/  ISETP.LT.AND P2, PT, R207, UR46, !P1 ;  /* 0x0000002ecf007c0c */ /* 0x000fe2000cf41270 */
[----:B------:R-:W3:Y:S02]  /*2e6a0*/  LDCU UR66, c[0x0][0x39c] ;  /* 0x00007380ff4277ac */ /* 0x000ee40008000800 */
[----:B------:R-:W-:Y:S01]  /*2e6b0*/  VIADD R69, R69, UR32 ;  /* 0x0000002045457c36 */ /* 0x000fe20008000000 */
[----:B------:R-:W-:Y:S01]  /*2e6c0*/  ISETP.GE.AND P0, PT, R0, UR15, PT ;  /* 0x0000000f00007c0c */ /* 0x000fe2000bf06270 */
[----:B------:R3:W-:Y:S01]  /*2e6d0*/  @P5 STG.E desc[UR20][R10.64], R14 ;  /* 0x0000000e0a005986 */ /* 0x0007e2000c101914 */
[----:B------:R-:W-:Y:S01]  /*2e6e0*/  ISETP.LT.AND P1, PT, R206, UR69, !P1 ;  /* 0x00000045ce007c0c */ /* 0x000fe2000cf21270 */
[C---:B--2---:R-:W-:Y:S01]  /*2e6f0*/  IMAD.WIDE R4, R69.reuse, 0x4, R2 ;  /* 0x0000000445047825 */ /* 0x044fe200078e0202 */
[----:B------:R-:W-:Y:S01]  /*2e700*/  ISETP.LT.AND P5, PT, R210, UR49, !P0 ;  /* 0x00000031d2007c0c */ /* 0x000fe2000c7a1270 */
[----:B------:R-:W2:Y:S02]  /*2e710*/  LDCU UR46, c[0x0][0x398] ;  /* 0x00007300ff2e77ac */ /* 0x000ea40008000800 */
[----:B-1----:R-:W-:Y:S01]  /*2e720*/  IMAD.WIDE R6, R69, 0x4, R196 ;  /* 0x0000000445067825 */ /* 0x002fe200078e02c4 */
[----:B------:R1:W-:Y:S01]  /*2e730*/  @P3 STG.E desc[UR20][R4.64], R72 ;  /* 0x0000004804003986 */ /* 0x0003e2000c101914 */
[----:B------:R-:W2:Y:S02]  /*2e740*/  LDCU UR69, c[0x0][0x398] ;  /* 0x00007300ff4577ac */ /* 0x000ea40008000800 */
[----:B------:R-:W-:Y:S01]  /*2e750*/  VIADD R0, R213, 0xd ;  /* 0x0000000dd5007836 */ /* 0x000fe20000000000 */
[----:B------:R2:W-:Y:S01]  /*2e760*/  @P4 STG.E desc[UR20][R6.64], R143 ;  /* 0x0000008f06004986 */ /* 0x0005e2000c101914 */
[----:B------:R-:W-:Y:S01]  /*2e770*/  IMAD.WIDE R8, R69, 0x4, R198 ;  /* 0x0000000445087825 */ /* 0x000fe200078e02c6 */
[----:B------:R-:W-:Y:S01]  /*2e780*/  ISETP.LT.AND P4, PT, R209, UR36, !P0 ;  /* 0x00000024d1007c0c */ /* 0x000fe2000c781270 */
[----:B------:R-:W4:Y:S02]  /*2e790*/  LDCU UR49, c[0x0][0x398] ;  /* 0x00007300ff3177ac */ /* 0x000f240008000800 */
[----:B------:R-:W-:-:S02]  /*2e7a0*/  VIADD R13, R69, UR32 ;  /* 0x00000020450d7c36 */ /* 0x000fc40008000000 */
[----:B---3--:R-:W-:Y:S01]  /*2e7b0*/  IMAD.WIDE R10, R69, 0x4, R200 ;  /* 0x00000004450a7825 */ /* 0x008fe200078e02c8 */
[----:B------:R-:W-:Y:S01]  /*2e7c0*/  ISETP.GE.AND P6, PT, R0, UR15, PT ;  /* 0x0000000f00007c0c */ /* 0x000fe2000bfc6270 */
[----:B------:R3:W-:Y:S01]  /*2e7d0*/  @P2 STG.E desc[UR20][R8.64], R79 ;  /* 0x0000004f08002986 */ /* 0x0007e2000c101914 */
[----:B------:R-:W-:Y:S01]  /*2e7e0*/  ISETP.LT.AND P2, PT, R207, UR64, !P0 ;  /* 0x00000040cf007c0c */ /* 0x000fe2000c741270 */
[C---:B-1----:R-:W-:Y:S01]  /*2e7f0*/  IMAD.WIDE R4, R13.reuse, 0x4, R2 ;  /* 0x000000040d047825 */ /* 0x042fe200078e0202 */
[----:B------:R-:W-:Y:S01]  /*2e800*/  ISETP.LT.AND P0, PT, R206, UR38, !P0 ;  /* 0x00000026ce007c0c */ /* 0x000fe2000c701270 */
[----:B------:R1:W-:Y:S01]  /*2e810*/  @P1 STG.E desc[UR20][R10.64], R15 ;  /* 0x0000000f0a001986 */ /* 0x0003e2000c101914 */
[----:B------:R-:W-:Y:S01]  /*2e820*/  ISETP.LT.AND P1, PT, R210, UR67, !P6 ;  /* 0x00000043d2007c0c */ /* 0x000fe2000f721270 */
[----:B--2---:R-:W-:Y:S01]  /*2e830*/  IMAD.WIDE R6, R13, 0x4, R196 ;  /* 0x000000040d067825 */ /* 0x004fe200078e02c4 */
[----:B------:R-:W2:Y:S01]  /*2e840*/  LDCU UR36, c[0x0][0x398] ;  /* 0x00007300ff2477ac */ /* 0x000ea20008000800 */
[----:B------:R4:W-:Y:S01]  /*2e850*/  @P5 STG.E desc[UR20][R4.64], R136 ;  /* 0x0000008804005986 */ /* 0x0009e2000c101914 */
[----:B------:R-:W-:Y:S01]  /*2e860*/  ISETP.LT.AND P5, PT, R209, UR44, !P6 ;  /* 0x0000002cd1007c0c */ /* 0x000fe2000f7a1270 */
[----:B------:R-:W-:Y:S01]  /*2e870*/  VIADD R0, R213, 0xe ;  /* 0x0000000ed5007836 */ /* 0x000fe20000000000 */
[----:B------:R-:W2:Y:S01]  /*2e880*/  LDCU UR64, c[0x0][0x39c] ;  /* 0x00007380ff4077ac */ /* 0x000ea20008000800 */
[C---:B---3--:R-:W-:Y:S01]  /*2e890*/  IMAD.WIDE R8, R13.reuse, 0x4, R198 ;  /* 0x000000040d087825 */ /* 0x048fe200078e02c6 */
[----:B------:R-:W3:Y:S01]  /*2e8a0*/  LDCU UR38, c[0x0][0x398] ;  /* 0x00007300ff2677ac */ /* 0x000ee20008000800 */
[----:B-1----:R-:W-:Y:S01]  /*2e8b0*/  IADD3 R15, PT, PT, R13, UR32, RZ ;  /* 0x000000200d0f7c10 */ /* 0x002fe2000fffe0ff */
[----:B------:R1:W-:Y:S01]  /*2e8c0*/  @P4 STG.E desc[UR20][R6.64], R144 ;  /* 0x0000009006004986 */ /* 0x0003e2000c101914 */
[----:B------:R-:W-:Y:S01]  /*2e8d0*/  ISETP.LT.AND P4, PT, R207, UR12, !P6 ;  /* 0x0000000ccf007c0c */ /* 0x000fe2000f781270 */
[----:B------:R-:W2:Y:S01]  /*2e8e0*/  LDCU UR67, c[0x0][0x398] ;  /* 0x00007300ff4377ac */ /* 0x000ea20008000800 */
[----:B----4-:R-:W-:Y:S01]  /*2e8f0*/  IMAD.WIDE R4, R13, 0x4, R200 ;  /* 0x000000040d047825 */ /* 0x010fe200078e02c8 */
[----:B------:R-:W-:Y:S01]  /*2e900*/  ISETP.GE.AND P3, PT, R0, UR15, PT ;  /* 0x0000000f00007c0c */ /* 0x000fe2000bf66270 */
[----:B------:R-:W4:Y:S02]  /*2e910*/  LDCU UR44, c[0x0][0x398] ;  /* 0x00007300ff2c77ac */ /* 0x000f240008000800 */
[C---:B------:R-:W-:Y:S01]  /*2e920*/  IMAD.WIDE R10, R15.reuse, 0x4, R2 ;  /* 0x000000040f0a7825 */ /* 0x040fe200078e0202 */
[----:B------:R-:W-:Y:S01]  /*2e930*/  ISETP.LT.AND P6, PT, R206, UR62, !P6 ;  /* 0x0000003ece007c0c */ /* 0x000fe2000f7c1270 */
[----:B------:R2:W-:Y:S01]  /*2e940*/  @P2 STG.E desc[UR20][R8.64], R80 ;  /* 0x0000005008002986 */ /* 0x0005e2000c101914 */
[----:B------:R-:W-:Y:S01]  /*2e950*/  ISETP.LT.AND P2, PT, R210, UR6, !P3 ;  /* 0x00000006d2007c0c */ /* 0x000fe2000df41270 */
[----:B-1----:R-:W-:-:S02]  /*2e960*/  IMAD.WIDE R6, R15, 0x4, R196 ;  /* 0x000000040f067825 */ /* 0x002fc400078e02c4 */
[----:B------:R1:W-:Y:S01]  /*2e970*/  @P0 STG.E desc[UR20][R4.64], R16 ;  /* 0x0000001004000986 */ /* 0x0003e2000c101914 */
[----:B------:R-:W3:Y:S01]  /*2e980*/  LDCU UR62, c[0x0][0x39c] ;  /* 0x00007380ff3e77ac */ /* 0x000ee20008000800 */
[----:B------:R-:W-:Y:S02]  /*2e990*/  VIADD R0, R213, 0xf ;  /* 0x0000000fd5007836 */ /* 0x000fe40000000000 */
[----:B------:R-:W-:Y:S01]  /*2e9a0*/  @P1 STG.E desc[UR20][R10.64], R135 ;  /* 0x000000870a001986 */ /* 0x000fe2000c101914 */
[----:B------:R-:W-:Y:S01]  /*2e9b0*/  ISETP.LT.AND P1, PT, R209, UR65, !P3 ;  /* 0x00000041d1007c0c */ /* 0x000fe2000df21270 */
[C---:B------:R-:W-:Y:S01]  /*2e9c0*/  VIADD R13, R15.reuse, UR32 ;  /* 0x000000200f0d7c36 */ /* 0x040fe20008000000 */
[----:B------:R-:W3:Y:S01]  /*2e9d0*/  LDCU UR12, c[0x0][0x398] ;  /* 0x00007300ff0c77ac */ /* 0x000ee20008000800 */
[----:B--2---:R-:W-:Y:S01]  /*2e9e0*/  IMAD.WIDE R8, R15, 0x4, R198 ;  /* 0x000000040f087825 */ /* 0x004fe200078e02c6 */
[----:B------:R2:W-:Y:S01]  /*2e9f0*/  @P5 STG.E desc[UR20][R6.64], R145 ;  /* 0x0000009106005986 */ /* 0x0005e2000c101914 */
[----:B------:R-:W-:Y:S01]  /*2ea00*/  ISETP.LT.AND P5, PT, R207, UR35, !P3 ;  /* 0x00000023cf007c0c */ /* 0x000fe2000dfa1270 */
[----:B------:R-:W3:Y:S01]  /*2ea10*/  LDCU UR6, c[0x0][0x398] ;  /* 0x00007300ff0677ac */ /* 0x000ee20008000800 */
[----:B-1----:R-:W-:Y:S01]  /*2ea20*/  IMAD.WIDE R4, R15, 0x4, R200 ;  /* 0x000000040f047825 */ /* 0x002fe200078e02c8 */
[----:B------:R-:W-:-:S02]  /*2ea30*/  ISETP.GE.AND P0, PT, R0, UR15, PT ;  /* 0x0000000f00007c0c */ /* 0x000fc4000bf06270 */
[----:B------:R-:W-:Y:S01]  /*2ea40*/  ISETP.LT.AND P3, PT, R206, UR47, !P3 ;  /* 0x0000002fce007c0c */ /* 0x000fe2000df61270 */
[----:B------:R1:W-:Y:S01]  /*2ea50*/  @P4 STG.E desc[UR20][R8.64], R81 ;  /* 0x0000005108004986 */ /* 0x0003e2000c101914 */
[----:B------:R-:W-:Y:S01]  /*2ea60*/  ISETP.LT.AND P4, PT, R210, UR60, !P0 ;  /* 0x0000003cd2007c0c */ /* 0x000fe2000c781270 */
[----:B------:R-:W-:Y:S01]  /*2ea70*/  VIADD R0, R213, 0x10 ;  /* 0x00000010d5007836 */ /* 0x000fe20000000000 */
[----:B------:R-:W3:Y:S01]  /*2ea80*/  LDCU UR65, c[0x0][0x398] ;  /* 0x00007300ff4177ac */ /* 0x000ee20008000800 */
[----:B--2---:R-:W-:Y:S01]  /*2ea90*/  IMAD.WIDE R6, R13, 0x4, R2 ;  /* 0x000000040d067825 */ /* 0x004fe200078e0202 */
[----:B------:R2:W-:Y:S01]  /*2eaa0*/  @P6 STG.E desc[UR20][R4.64], R17 ;  /* 0x0000001104006986 */ /* 0x0005e2000c101914 */
[----:B------:R-:W-:Y:S01]  /*2eab0*/  ISETP.LT.AND P6, PT, R209, UR16, !P0 ;  /* 0x00000010d1007c0c */ /* 0x000fe2000c7c1270 */
[----:B------:R-:W3:Y:S01]  /*2eac0*/  LDCU UR35, c[0x0][0x398] ;  /* 0x00007300ff2377ac */ /* 0x000ee20008000800 */
[----:B-1----:R-:W-:Y:S01]  /*2ead0*/  IMAD.WIDE R8, R13, 0x4, R196 ;  /* 0x000000040d087825 */ /* 0x002fe200078e02c4 */
[----:B------:R1:W-:Y:S01]  /*2eae0*/  @P2 STG.E desc[UR20][R6.64], R134 ;  /* 0x0000008606002986 */ /* 0x0003e2000c101914 */
[----:B------:R-:W-:Y:S01]  /*2eaf0*/  ISETP.LT.AND P2, PT, R207, UR63, !P0 ;  /* 0x0000003fcf007c0c */ /* 0x000fe2000c741270 */
[----:B------:R-:W3:Y:S01]  /*2eb00*/  LDCU UR47, c[0x0][0x398] ;  /* 0x00007300ff2f77ac */ /* 0x000ee20008000800 */
[C---:B------:R-:W-:Y:S01]  /*2eb10*/  IMAD.WIDE R10, R13.reuse, 0x4, R198 ;  /* 0x000000040d0a7825 */ /* 0x040fe200078e02c6 */
[----:B------:R4:W-:Y:S01]  /*2eb20*/  @P1 STG.E desc[UR20][R8.64], R146 ;  /* 0x0000009208001986 */ /* 0x0009e2000c101914 */
[----:B------:R-:W-:Y:S01]  /*2eb30*/  ISETP.GE.AND P1, PT, R0, UR15, PT ;  /* 0x0000000f00007c0c */ /* 0x000fe2000bf26270 */
[----:B------:R-:W3:Y:S01]  /*2eb40*/  LDCU UR60, c[0x0][0x39c] ;  /* 0x00007380ff3c77ac */ /* 0x000ee20008000800 */
[----:B------:R-:W-:-:S02]  /*2eb50*/  VIADD R15, R13, UR32 ;  /* 0x000000200d0f7c36 */ /* 0x000fc40008000000 */
[----:B--2---:R-:W-:Y:S01]  /*2eb60*/  IMAD.WIDE R4, R13, 0x4, R200 ;  /* 0x000000040d047825 */ /* 0x004fe200078e02c8 */
[----:B------:R-:W-:Y:S01]  /*2eb70*/  ISETP.LT.AND P0, PT, R206, UR28, !P0 ;  /* 0x0000001cce007c0c */ /* 0x000fe2000c701270 */
[----:B------:R2:W-:Y:S01]  /*2eb80*/  @P5 STG.E desc[UR20][R10.64], R82 ;  /* 0x000000520a005986 */ /* 0x0005e2000c101914 */
[----:B------:R-:W-:Y:S01]  /*2eb90*/  ISETP.LT.AND P5, PT, R210, UR77, !P1 ;  /* 0x0000004dd2007c0c */ /* 0x000fe2000cfa1270 */
[----:B-1----:R-:W-:Y:S01]  /*2eba0*/  IMAD.WIDE R6, R15, 0x4, R2 ;  /* 0x000000040f067825 */ /* 0x002fe200078e0202 */
[----:B------:R-:W-:Y:S01]  /*2ebb0*/  IADD3 R0, PT, PT, R213, 0x11, RZ ;  /* 0x00000011d5007810 */ /* 0x000fe20007ffe0ff */
[----:B------:R1:W-:Y:S01]  /*2ebc0*/  @P3 STG.E desc[UR20][R4.64], R18 ;  /* 0x0000001204003986 */ /* 0x0003e2000c101914 */
[----:B------:R-:W-:Y:S01]  /*2ebd0*/  ISETP.LT.AND P3, PT, R209, UR58, !P1 ;  /* 0x0000003ad1007c0c */ /* 0x000fe2000cf61270 */
[----:B----4-:R-:W-:Y:S01]  /*2ebe0*/  IMAD.WIDE R8, R15, 0x4, R196 ;  /* 0x000000040f087825 */ /* 0x010fe200078e02c4 */
[----:B------:R-:W4:Y:S01]  /*2ebf0*/  LDCU UR16, c[0x0][0x398] ;  /* 0x00007300ff1077ac */ /* 0x000f220008000800 */
[----:B------:R3:W-:Y:S01]  /*2ec00*/  @P4 STG.E desc[UR20][R6.64], R68 ;  /* 0x0000004406004986 */ /* 0x0007e2000c101914 */
[----:B------:R-:W-:Y:S01]  /*2ec10*/  ISETP.LT.AND P4, PT, R207, UR45, !P1 ;  /* 0x0000002dcf007c0c */ /* 0x000fe2000cf81270 */
[C---:B------:R-:W-:Y:S01]  /*2ec20*/  VIADD R13, R15.reuse, UR32 ;  /* 0x000000200f0d7c36 */ /* 0x040fe20008000000 */
[----:B------:R-:W4:Y:S01]  /*2ec30*/  LDCU UR63, c[0x0][0x398] ;  /* 0x00007300ff3f77ac */ /* 0x000f220008000800 */
[C---:B--2---:R-:W-:Y:S01]  /*2ec40*/  IMAD.WIDE R10, R15.reuse, 0x4, R198 ;  /* 0x000000040f0a7825 */ /* 0x044fe200078e02c6 */
[----:B------:R2:W-:Y:S01]  /*2ec50*/  @P6 STG.E desc[UR20][R8.64], R147 ;  /* 0x0000009308006986 */ /* 0x0005e2000c101914 */
[----:B------:R-:W-:Y:S01]  /*2ec60*/  ISETP.LT.AND P1, PT, R206, UR61, !P1 ;  /* 0x0000003dce007c0c */ /* 0x000fe2000cf21270 */
[----:B------:R-:W4:Y:S01]  /*2ec70*/  LDCU UR77, c[0x0][0x39c] ;  /* 0x00007380ff4d77ac */ /* 0x000f220008000800 */
[----:B-1----:R-:W-:Y:S01]  /*2ec80*/  IMAD.WIDE R4, R15, 0x4, R200 ;  /* 0x000000040f047825 */ /* 0x002fe200078e02c8 */
[----:B------:R-:W-:Y:S01]  /*2ec90*/  ISETP.GE.AND P6, PT, R0, UR14, PT ;  /* 0x0000000e00007c0c */ /* 0x000fe2000bfc6270 */
[----:B------:R1:W-:Y:S01]  /*2eca0*/  @P2 STG.E desc[UR20][R10.64], R83 ;  /* 0x000000530a002986 */ /* 0x0003e2000c101914 */
[----:B------:R-:W4:Y:S01]  /*2ecb0*/  LDCU UR28, c[0x0][0x398] ;  /* 0x00007300ff1c77ac */ /* 0x000f220008000800 */
[----:B---3--:R-:W-:Y:S01]  /*2ecc0*/  IMAD.WIDE R6, R13, 0x4, R2 ;  /* 0x000000040d067825 */ /* 0x008fe200078e0202 */
[----:B------:R-:W-:Y:S01]  /*2ecd0*/  ISETP.LT.AND P2, PT, R210, UR22, !P6 ;  /* 0x00000016d2007c0c */ /* 0x000fe2000f741270 */
[----:B------:R3:W-:Y:S01]  /*2ece0*/  @P0 STG.E desc[UR20][R4.64], R19 ;  /* 0x0000001304000986 */ /* 0x0007e2000c101914 */
[----:B------:R-:W-:Y:S01]  /*2ecf0*/  ISETP.LT.AND P0, PT, R209, UR56, !P6 ;  /* 0x00000038d1007c0c */ /* 0x000fe2000f701270 */
[----:B------:R-:W-:Y:S01]  /*2ed00*/  VIADD R0, R213, 0x12 ;  /* 0x00000012d5007836 */ /* 0x000fe20000000000 */
[----:B------:R-:W4:Y:S01]  /*2ed10*/  LDCU UR15, c[0x0][0x398] ;  /* 0x00007300ff0f77ac */ /* 0x000f220008000800 */
[----:B--2---:R-:W-:Y:S01]  /*2ed20*/  IMAD.WIDE R8, R13, 0x4, R196 ;  /* 0x000000040d087825 */ /* 0x004fe200078e02c4 */
[----:B------:R2:W-:Y:S01]  /*2ed30*/  @P5 STG.E desc[UR20][R6.64], R132 ;  /* 0x0000008406005986 */ /* 0x0005e2000c101914 */
[----:B------:R-:W-:Y:S01]  /*2ed40*/  ISETP.LT.AND P5, PT, R207, UR41, !P6 ;  /* 0x00000029cf007c0c */ /* 0x000fe2000f7a1270 */
[----:B------:R-:W4:Y:S01]  /*2ed50*/  LDCU UR58, c[0x0][0x398] ;  /* 0x00007300ff3a77ac */ /* 0x000f220008000800 */
[C---:B-1----:R-:W-:Y:S01]  /*2ed60*/  IMAD.WIDE R10, R13.reuse, 0x4, R198 ;  /* 0x000000040d0a7825 */ /* 0x042fe200078e02c6 */
[----:B------:R1:W-:Y:S01]  /*2ed70*/  @P3 STG.E desc[UR20][R8.64], R148 ;  /* 0x0000009408003986 */ /* 0x0003e2000c101914 */
[----:B------:R-:W-:Y:S01]  /*2ed80*/  ISETP.GE.AND P3, PT, R0, UR76, PT ;  /* 0x0000004c00007c0c */ /* 0x000fe2000bf66270 */
[----:B------:R-:W4:Y:S01]  /*2ed90*/  LDCU UR45, c[0x0][0x398] ;  /* 0x00007300ff2d77ac */ /* 0x000f220008000800 */
[----:B------:R-:W-:-:S02]  /*2eda0*/  VIADD R15, R13, UR32 ;  /* 0x000000200d0f7c36 */ /* 0x000fc40008000000 */
[----:B---3--:R-:W-:Y:S01]  /*2edb0*/  IMAD.WIDE R4, R13, 0x4, R200 ;  /* 0x000000040d047825 */ /* 0x008fe200078e02c8 */
[----:B------:R-:W-:Y:S01]  /*2edc0*/  ISETP.LT.AND P6, PT, R206, UR59, !P6 ;  /* 0x0000003bce007c0c */ /* 0x000fe2000f7c1270 */
[----:B------:R3:W-:Y:S01]  /*2edd0*/  @P4 STG.E desc[UR20][R10.64], R84 ;  /* 0x000000540a004986 */ /* 0x0007e2000c101914 */
[----:B------:R-:W-:Y:S01]  /*2ede0*/  ISETP.LT.AND P4, PT, R210, UR11, !P3 ;  /* 0x0000000bd2007c0c */ /* 0x000fe2000df81270 */
[C---:B--2---:R-:W-:Y:S01]  /*2edf0*/  IMAD.WIDE R6, R15.reuse, 0x4, R2 ;  /* 0x000000040f067825 */ /* 0x044fe200078e0202 */
[----:B------:R-:W-:Y:S01]  /*2ee00*/  IADD3 R13, PT, PT, R15, UR32, RZ ;  /* 0x000000200f0d7c10 */ /* 0x000fe2000fffe0ff */
[----:B------:R2:W-:Y:S01]  /*2ee10*/  @P1 STG.E desc[UR20][R4.64], R20 ;  /* 0x0000001404001986 */ /* 0x0005e2000c101914 */
[----:B------:R-:W-:Y:S01]  /*2ee20*/  ISETP.LT.AND P1, PT, R209, UR43, !P3 ;  /* 0x0000002bd1007c0c */ /* 0x000fe2000df21270 */
[----:B-1----:R-:W-:Y:S01]  /*2ee30*/  IMAD.WIDE R8, R15, 0x4, R196 ;  /* 0x000000040f087825 */ /* 0x002fe200078e02c4 */
[----:B------:R-:W1:Y:S03]  /*2ee40*/  LDCU UR61, c[0x0][0x398] ;  /* 0x00007300ff3d77ac */ /* 0x000e660008000800 */
[----:B------:R-:W-:Y:S01]  /*2ee50*/  VIADD R0, R213, 0x13 ;  /* 0x00000013d5007836 */ /* 0x000fe20000000000 */
[----:B------:R4:W-:Y:S01]  /*2ee60*/  @P2 STG.E desc[UR20][R6.64], R133 ;  /* 0x0000008506002986 */ /* 0x0009e2000c101914 */
[----:B---3--:R-:W-:Y:S01]  /*2ee70*/  IMAD.WIDE R10, R15, 0x4, R198 ;  /* 0x000000040f0a7825 */ /* 0x008fe200078e02c6 */
[----:B------:R-:W-:Y:S01]  /*2ee80*/  ISETP.LT.AND P2, PT, R207, UR57, !P3 ;  /* 0x00000039cf007c0c */ /* 0x000fe2000df41270 */
[----:B------:R-:W3:Y:S01]  /*2ee90*/  LDCU UR14, c[0x0][0x398] ;  /* 0x00007300ff0e77ac */ /* 0x000ee20008000800 */
[----:B------:R1:W-:Y:S01]  /*2eea0*/  @P0 STG.E desc[UR20][R8.64], R149 ;  /* 0x0000009508000986 */ /* 0x0003e2000c101914 */
[----:B--2---:R-:W-:Y:S01]  /*2eeb0*/  IMAD.WIDE R4, R15, 0x4, R200 ;  /* 0x000000040f047825 */ /* 0x004fe200078e02c8 */
[----:B------:R-:W-:Y:S01]  /*2eec0*/  ISETP.LT.AND P3, PT, R206, UR39, !P3 ;  /* 0x00000027ce007c0c */ /* 0x000fe2000df61270 */
[----:B------:R-:W2:Y:S01]  /*2eed0*/  LDCU UR22, c[0x0][0x39c] ;  /* 0x00007380ff1677ac */ /* 0x000ea20008000800 */
[----:B------:R-:W-:Y:S01]  /*2eee0*/  ISETP.GE.AND P0, PT, R0, UR4, PT ;  /* 0x0000000400007c0c */ /* 0x000fe2000bf06270 */
[----:B------:R3:W-:Y:S01]  /*2eef0*/  @P5 STG.E desc[UR20][R10.64], R85 ;  /* 0x000000550a005986 */ /* 0x0007e2000c101914 */
[----:B------:R-:W-:Y:S01]  /*2ef00*/  VIADD R0, R213, 0x14 ;  /* 0x00000014d5007836 */ /* 0x000fe20000000000 */
[----:B------:R-:W2:Y:S01]  /*2ef10*/  LDCU UR56, c[0x0][0x398] ;  /* 0x00007300ff3877ac */ /* 0x000ea20008000800 */
[C---:B----4-:R-:W-:Y:S01]  /*2ef20*/  IMAD.WIDE R6, R13.reuse, 0x4, R2 ;  /* 0x000000040d067825 */ /* 0x050fe200078e0202 */
[----:B------:R-:W-:Y:S01]  /*2ef30*/  ISETP.LT.AND P5, PT, R210, UR52, !P0 ;  /* 0x00000034d2007c0c */ /* 0x000fe2000c7a1270 */
[----:B------:R4:W-:Y:S01]  /*2ef40*/  @P6 STG.E desc[UR20][R4.64], R21 ;  /* 0x0000001504006986 */ /* 0x0009e2000c101914 */
[----:B------:R-:W2:Y:S01]  /*2ef50*/  LDCU UR41, c[0x0][0x398] ;  /* 0x00007300ff2977ac */ /* 0x000ea20008000800 */
[----:B-1----:R-:W-:Y:S01]  /*2ef60*/  IMAD.WIDE R8, R13, 0x4, R196 ;  /* 0x000000040d087825 */ /* 0x002fe200078e02c4 */
[----:B------:R-:W-:Y:S01]  /*2ef70*/  ISETP.LT.AND P6, PT, R209, UR54, !P0 ;  /* 0x00000036d1007c0c */ /* 0x000fe2000c7c1270 */
[----:B------:R1:W-:Y:S01]  /*2ef80*/  @P4 STG.E desc[UR20][R6.64], R202 ;  /* 0x000000ca06004986 */ /* 0x0003e2000c101914 */
[----:B------:R-:W-:Y:S01]  /*2ef90*/  ISETP.LT.AND P4, PT, R207, UR55, !P0 ;  /* 0x00000037cf007c0c */ /* 0x000fe2000c781270 */
[C---:B------:R-:W-:Y:S01]  /*2efa0*/  VIADD R15, R13.reuse, UR32 ;  /* 0x000000200d0f7c36 */ /* 0x040fe20008000000 */
[----:B------:R-:W2:Y:S01]  /*2efb0*/  LDCU UR59, c[0x0][0x398] ;  /* 0x00007300ff3b77ac */ /* 0x000ea20008000800 */
[C---:B---3--:R-:W-:Y:S01]  /*2efc0*/  IMAD.WIDE R10, R13.reuse, 0x4, R198 ;  /* 0x000000040d0a7825 */ /* 0x048fe200078e02c6 */
[----:B------:R3:W-:Y:S01]  /*2efd0*/  @P1 STG.E desc[UR20][R8.64], R150 ;  /* 0x0000009608001986 */ /* 0x0007e2000c101914 */
[----:B------:R-:W-:Y:S01]  /*2efe0*/  ISETP.GE.AND P1, PT, R0, UR74, PT ;  /* 0x0000004a00007c0c */ /* 0x000fe2000bf26270 */
[----:B------:R-:W2:Y:S01]  /*2eff0*/  LDCU UR52, c[0x0][0x39c] ;  /* 0x00007380ff3477ac */ /* 0x000ea20008000800 */
[----:B----4-:R-:W-:Y:S01]  /*2f000*/  IMAD.WIDE R4, R13, 0x4, R200 ;  /* 0x000000040d047825 */ /* 0x010fe200078e02c8 */
[----:B-----5:R-:W-:Y:S01]  /*2f010*/  ISETP.LT.AND P0, PT, R206, UR26, !P0 ;  /* 0x0000001ace007c0c */ /* 0x020fe2000c701270 */
[----:B------:R4:W-:Y:S01]  /*2f020*/  @P2 STG.E desc[UR20][R10.64], R86 ;  /* 0x000000560a002986 */ /* 0x0009e2000c101914 */
[----:B------:R-:W-:Y:S01]  /*2f030*/  ISETP.LT.AND P2, PT, R210, UR18, !P1 ;  /* 0x00000012d2007c0c */ /* 0x000fe2000cf41270 */
[----:B-1----:R-:W-:Y:S01]  /*2f040*/  IMAD.WIDE R6, R15, 0x4, R2 ;  /* 0x000000040f067825 */ /* 0x002fe200078e0202 */
[----:B------:R-:W1:Y:S01]  /*2f050*/  LDCU UR11, c[0x0][0x39c] ;  /* 0x00007380ff0b77ac */ /* 0x000e620008000800 */
[----:B------:R5:W-:Y:S01]  /*2f060*/  @P3 STG.E desc[UR20][R4.64], R22 ;  /* 0x0000001604003986 */ /* 0x000be2000c101914 */
[----:B------:R-:W-:Y:S01]  /*2f070*/  ISETP.LT.AND P3, PT, R209, UR34, !P1 ;  /* 0x00000022d1007c0c */ /* 0x000fe2000cf61270 */
[----:B------:R-:W-:Y:S01]  /*2f080*/  VIADD R0, R213, 0x15 ;  /* 0x00000015d5007836 */ /* 0x000fe20000000000 */
[----:B------:R-:W1:Y:S01]  /*2f090*/  LDCU UR76, c[0x0][0x398] ;  /* 0x00007300ff4c77ac */ /* 0x000e620008000800 */
[----:B---3--:R-:W-:Y:S01]  /*2f0a0*/  IMAD.WIDE R8, R15, 0x4, R196 ;  /* 0x000000040f087825 */ /* 0x008fe200078e02c4 */
[----:B------:R3:W-:Y:S01]  /*2f0b0*/  @P5 STG.E desc[UR20][R6.64], R203 ;  /* 0x000000cb06005986 */ /* 0x0007e2000c101914 */
[----:B------:R-:W-:Y:S01]  /*2f0c0*/  ISETP.LT.AND P5, PT, R207, UR50, !P1 ;  /* 0x00000032cf007c0c */ /* 0x000fe2000cfa1270 */
[----:B------:R-:W1:Y:S01]  /*2f0d0*/  LDCU UR43, c[0x0][0x398] ;  /* 0x00007300ff2b77ac */ /* 0x000e620008000800 */
[C---:B----4-:R-:W-:Y:S01]  /*2f0e0*/  IMAD.WIDE R10, R15.reuse, 0x4, R198 ;  /* 0x000000040f0a7825 */ /* 0x050fe200078e02c6 */
[----:B------:R4:W-:Y:S01]  /*2f0f0*/  @P6 STG.E desc[UR20][R8.64], R151 ;  /* 0x0000009708006986 */ /* 0x0009e2000c101914 */
[----:B------:R-:W-:Y:S01]  /*2f100*/  ISETP.LT.AND P1, PT, R206, UR42, !P1 ;  /* 0x0000002ace007c0c */ /* 0x000fe2000cf21270 */
[----:B------:R-:W1:Y:S01]  /*2f110*/  LDCU UR57, c[0x0][0x398] ;  /* 0x00007300ff3977ac */ /* 0x000e620008000800 */
[C---:B------:R-:W-:Y:S01]  /*2f120*/  VIADD R13, R15.reuse, UR32 ;  /* 0x000000200f0d7c36 */ /* 0x040fe20008000000 */
[----:B------:R-:W-:Y:S01]  /*2f130*/  ISETP.GE.AND P6, PT, R0, UR72, PT ;  /* 0x0000004800007c0c */ /* 0x000fe2000bfc6270 */
[----:B-----5:R-:W-:Y:S01]  /*2f140*/  IMAD.WIDE R4, R15, 0x4, R200 ;  /* 0x000000040f047825 */ /* 0x020fe200078e02c8 */
[----:B------:R5:W-:Y:S01]  /*2f150*/  @P4 STG.E desc[UR20][R10.64], R87 ;  /* 0x000000570a004986 */ /* 0x000be2000c101914 */
[----:B------:R-:W1:Y:S02]  /*2f160*/  LDCU UR39, c[0x0][0x398] ;  /* 0x00007300ff2777ac */ /* 0x000e640008000800 */
[C---:B---3--:R-:W-:Y:S01]  /*2f170*/  IMAD.WIDE R6, R13.reuse, 0x4, R2 ;  /* 0x000000040d067825 */ /* 0x048fe200078e0202 */
[----:B------:R-:W-:Y:S01]  /*2f180*/  ISETP.LT.AND P4, PT, R210, UR33, !P6 ;  /* 0x00000021d2007c0c */ /* 0x000fe2000f781270 */
[----:B------:R3:W-:Y:S01]  /*2f190*/  @P0 STG.E desc[UR20][R4.64], R23 ;  /* 0x0000001704000986 */ /* 0x0007e2000c101914 */
[----:B------:R-:W1:Y:S01]  /*2f1a0*/  LDCU UR4, c[0x0][0x398] ;  /* 0x00007300ff0477ac */ /* 0x000e620008000800 */
[----:B----4-:R-:W-:Y:S01]  /*2f1b0*/  IMAD.WIDE R8, R13, 0x4, R196 ;  /* 0x000000040d087825 */ /* 0x010fe200078e02c4 */
[----:B------:R-:W-:-:S02]  /*2f1c0*/  ISETP.LT.AND P0, PT, R209, UR75, !P6 ;  /* 0x0000004bd1007c0c */ /* 0x000fc4000f701270 */
[----:B------:R-:W-:Y:S01]  /*2f1d0*/  IADD3 R0, PT, PT, R213, 0x16, RZ ;  /* 0x00000016d5007810 */ /* 0x000fe20007ffe0ff */
[----:B------:R4:W-:Y:S01]  /*2f1e0*/  @P2 STG.E desc[UR20][R6.64], R204 ;  /* 0x000000cc06002986 */ /* 0x0009e2000c101914 */
[----:B-----5:R-:W-:Y:S01]  /*2f1f0*/  IMAD.WIDE R10, R13, 0x4, R198 ;  /* 0x000000040d0a7825 */ /* 0x020fe200078e02c6 */
[----:B------:R-:W-:Y:S01]  /*2f200*/  ISETP.LT.AND P2, PT, R207, UR24, !P6 ;  /* 0x00000018cf007c0c */ /* 0x000fe2000f741270 */
[----:B------:R-:W5:Y:S01]  /*2f210*/  LDCU UR54, c[0x0][0x398] ;  /* 0x00007300ff3677ac */ /* 0x000f620008000800 */
[----:B------:R1:W-:Y:S01]  /*2f220*/  @P3 STG.E desc[UR20][R8.64], R152 ;  /* 0x0000009808003986 */ /* 0x0003e2000c101914 */
[C---:B------:R-:W-:Y:S01]  /*2f230*/  VIADD R15, R13.reuse, UR32 ;  /* 0x000000200d0f7c36 */ /* 0x040fe20008000000 */
[----:B------:R-:W-:Y:S01]  /*2f240*/  ISETP.GE.AND P3, PT, R0, UR70, PT ;  /* 0x0000004600007c0c */ /* 0x000fe2000bf66270 */
[----:B---3--:R-:W-:Y:S01]  /*2f250*/  IMAD.WIDE R4, R13, 0x4, R200 ;  /* 0x000000040d047825 */ /* 0x008fe200078e02c8 */
[----:B------:R-:W-:Y:S01]  /*2f260*/  ISETP.LT.AND P6, PT, R206, UR53, !P6 ;  /* 0x00000035ce007c0c */ /* 0x000fe2000f7c1270 */
[----:B------:R3:W-:Y:S01]  /*2f270*/  @P5 STG.E desc[UR20][R10.64], R88 ;  /* 0x000000580a005986 */ /* 0x0007e2000c101914 */
[----:B------:R-:W-:Y:S01]  /*2f280*/  ISETP.LT.AND P5, PT, R210, UR37, !P3 ;  /* 0x00000025d2007c0c */ /* 0x000fe2000dfa1270 */
[----:B------:R-:W2:Y:S01]  /*2f290*/  LDCU UR55, c[0x0][0x398] ;  /* 0x00007300ff3777ac */ /* 0x000ea20008000800 */
[----:B----4-:R-:W-:Y:S01]  /*2f2a0*/  IMAD.WIDE R6, R15, 0x4, R2 ;  /* 0x000000040f067825 */ /* 0x010fe200078e0202 */
[----:B------:R4:W-:Y:S01]  /*2f2b0*/  @P1 STG.E desc[UR20][R4.64], R24 ;  /* 0x0000001804001986 */ /* 0x0009e2000c101914 */
[----:B------:R-:W-:Y:S01]  /*2f2c0*/  ISETP.LT.AND P1, PT, R209, UR73, !P3 ;  /* 0x00000049d1007c0c */ /* 0x000fe2000df21270 */
[----:B------:R-:W2:Y:S01]  /*2f2d0*/  LDCU UR26, c[0x0][0x398] ;  /* 0x00007300ff1a77ac */ /* 0x000ea20008000800 */
[----:B-1----:R-:W-:Y:S01]  /*2f2e0*/  IMAD.WIDE R8, R15, 0x4, R196 ;  /* 0x000000040f087825 */ /* 0x002fe200078e02c4 */
[----:B------:R1:W-:Y:S01]  /*2f2f0*/  @P4 STG.E desc[UR20][R6.64], R252 ;  /* 0x000000fc06004986 */ /* 0x0003e2000c101914 */
[----:B------:R-:W2:Y:S02]  /*2f300*/  LDCU UR18, c[0x0][0x39c] ;  /* 0x00007380ff1277ac */ /* 0x000ea40008000800 */
[----:B------:R-:W-:Y:S01]  /*2f310*/  VIADD R0, R213, 0x17 ;  /* 0x00000017d5007836 */ /* 0x000fe20000000000 */
[----:B------:R-:W-:Y:S01]  /*2f320*/  ISETP.LT.AND P4, PT, R207, UR40, !P3 ;  /* 0x00000028cf007c0c */ /* 0x000fe2000df81270 */
[C---:B---3--:R-:W-:Y:S01]  /*2f330*/  IMAD.WIDE R10, R15.reuse, 0x4, R198 ;  /* 0x000000040f0a7825 */ /* 0x048fe200078e02c6 */
[----:B------:R3:W-:Y:S01]  /*2f340*/  @P0 STG.E desc[UR20][R8.64], R153 ;  /* 0x0000009908000986 */ /* 0x0007e2000c101914 */
[----:B------:R-:W-:Y:S01]  /*2f350*/  ISETP.LT.AND P3, PT, R206, UR48, !P3 ;  /* 0x00000030ce007c0c */ /* 0x000fe2000df61270 */
[----:B------:R-:W2:Y:S01]  /*2f360*/  LDCU UR74, c[0x0][0x398] ;  /* 0x00007300ff4a77ac */ /* 0x000ea20008000800 */
[C---:B------:R-:W-:Y:S01]  /*2f370*/  VIADD R13, R15.reuse, UR32 ;  /* 0x000000200f0d7c36 */ /* 0x040fe20008000000 */
[----:B------:R-:W-:Y:S01]  /*2f380*/  ISETP.GE.AND P0, PT, R0, UR68, PT ;  /* 0x0000004400007c0c */ /* 0x000fe2000bf06270 */
[----:B----4-:R-:W-:Y:S01]  /*2f390*/  IMAD.WIDE R4, R15, 0x4, R200 ;  /* 0x000000040f047825 */ /* 0x010fe200078e02c8 */
[----:B------:R4:W-:Y:S01]  /*2f3a0*/  @P2 STG.E desc[UR20][R10.64], R89 ;  /* 0x000000590a002986 */ /* 0x0009e2000c101914 */
[----:B------:R-:W2:Y:S02]  /*2f3b0*/  LDCU UR34, c[0x0][0x398] ;  /* 0x00007300ff2277ac */ /* 0x000ea40008000800 */
[C---:B-1----:R-:W-:Y:S01]  /*2f3c0*/  IMAD.WIDE R6, R13.reuse, 0x4, R2 ;  /* 0x000000040d067825 */ /* 0x042fe200078e0202 */
[----:B------:R-:W-:Y:S01]  /*2f3d0*/  ISETP.LT.AND P2, PT, R210, UR51, !P0 ;  /* 0x00000033d2007c0c */ /* 0x000fe2000c741270 */
[----:B------:R1:W-:Y:S01]  /*2f3e0*/  @P6 STG.E desc[UR20][R4.64], R25 ;  /* 0x0000001904006986 */ /* 0x0003e2000c101914 */
[----:B------:R-:W2:Y:S01]  /*2f3f0*/  LDCU UR50, c[0x0][0x398] ;  /* 0x00007300ff3277ac */ /* 0x000ea20008000800 */
[----:B---3--:R-:W-:Y:S01]  /*2f400*/  IMAD.WIDE R8, R13, 0x4, R196 ;  /* 0x000000040d087825 */ /* 0x008fe200078e02c4 */
[----:B------:R-:W-:Y:S01]  /*2f410*/  ISETP.LT.AND P6, PT, R209, UR71, !P0 ;  /* 0x00000047d1007c0c */ /* 0x000fe2000c7c1270 */
[----:B------:R-:W3:Y:S02]  /*2f420*/  LDCU UR42, c[0x0][0x398] ;  /* 0x00007300ff2a77ac */ /* 0x000ee40008000800 */
[----:B------:R-:W-:Y:S01]  /*2f430*/  VIADD R0, R213, 0x18 ;  /* 0x00000018d5007836 */ /* 0x000fe20000000000 */
[----:B------:R2:W-:Y:S01]  /*2f440*/  @P5 STG.E desc[UR20][R6.64], R251 ;  /* 0x000000fb06005986 */ /* 0x0005e2000c101914 */
[C---:B----4-:R-:W-:Y:S01]  /*2f450*/  IMAD.WIDE R10, R13.reuse, 0x4, R198 ;  /* 0x000000040d0a7825 */ /* 0x050fe200078e02c6 */
[C---:B------:R-:W-:Y:S01]  /*2f460*/  IADD3 R15, PT, PT, R13.reuse, UR32, RZ ;  /* 0x000000200d0f7c10 */ /* 0x040fe2000fffe0ff */
[----:B------:R-:W4:Y:S01]  /*2f470*/  LDCU UR72, c[0x0][0x398] ;  /* 0x00007300ff4877ac */ /* 0x000f220008000800 */
[----:B------:R3:W-:Y:S01]  /*2f480*/  @P1 STG.E desc[UR20][R8.64], R154 ;  /* 0x0000009a08001986 */ /* 0x0007e2000c101914 */
[----:B-1----:R-:W-:Y:S01]  /*2f490*/  IMAD.WIDE R4, R13, 0x4, R200 ;  /* 0x000000040d047825 */ /* 0x002fe200078e02c8 */
[----:B------:R-:W-:Y:S01]  /*2f4a0*/  ISETP.LT.AND P5, PT, R207, UR30, !P0 ;  /* 0x0000001ecf007c0c */ /* 0x000fe2000c7a1270 */
[----:B------:R-:W1:Y:S01]  /*2f4b0*/  LDCU UR33, c[0x0][0x39c] ;  /* 0x00007380ff2177ac */ /* 0x000e620008000800 */
[----:B------:R-:W-:Y:S01]  /*2f4c0*/  ISETP.GE.AND P1, PT, R0, UR66, PT ;  /* 0x0000004200007c0c */ /* 0x000fe2000bf26270 */
[----:B------:R4:W-:Y:S01]  /*2f4d0*/  @P4 STG.E desc[UR20][R10.64], R90 ;  /* 0x0000005a0a004986 */ /* 0x0009e2000c101914 */
[----:B------:R-:W-:Y:S01]  /*2f4e0*/  ISETP.LT.AND P0, PT, R206, UR8, !P0 ;  /* 0x00000008ce007c0c */ /* 0x000fe2000c701270 */
[----:B------:R-:W1:Y:S01]  /*2f4f0*/  LDCU UR75, c[0x0][0x398] ;  /* 0x00007300ff4b77ac */ /* 0x000e620008000800 */
[----:B--2---:R-:W-:Y:S01]  /*2f500*/  IMAD.WIDE R6, R15, 0x4, R2 ;  /* 0x000000040f067825 */ /* 0x004fe200078e0202 */
[----:B------:R-:W-:Y:S01]  /*2f510*/  ISETP.LT.AND P4, PT, R210, UR46, !P1 ;  /* 0x0000002ed2007c0c */ /* 0x000fe2000cf81270 */
[----:B------:R2:W-:Y:S01]  /*2f520*/  @P3 STG.E desc[UR20][R4.64], R26 ;  /* 0x0000001a04003986 */ /* 0x0005e2000c101914 */
[----:B------:R-:W-:Y:S01]  /*2f530*/  ISETP.LT.AND P3, PT, R209, UR69, !P1 ;  /* 0x00000045d1007c0c */ /* 0x000fe2000cf61270 */
[----:B---3--:R-:W-:Y:S01]  /*2f540*/  IMAD.WIDE R8, R15, 0x4, R196 ;  /* 0x000000040f087825 */ /* 0x008fe200078e02c4 */
[----:B------:R-:W3:Y:S03]  /*2f550*/  LDCU UR24, c[0x0][0x398] ;  /* 0x00007300ff1877ac */ /* 0x000ee60008000800 */
[----:B------:R-:W-:Y:S01]  /*2f560*/  VIADD R0, R213, 0x19 ;  /* 0x00000019d5007836 */ /* 0x000fe20000000000 */
[----:B------:R1:W-:Y:S01]  /*2f570*/  @P2 STG.E desc[UR20][R6.64], R250 ;  /* 0x000000fa06002986 */ /* 0x0003e2000c101914 */
[----:B----4-:R-:W-:Y:S01]  /*2f580*/  IMAD.WIDE R10, R15, 0x4, R198 ;  /* 0x000000040f0a7825 */ /* 0x010fe200078e02c6 */
[----:B------:R-:W-:Y:S01]  /*2f590*/  ISETP.LT.AND P2, PT, R207, UR49, !P1 ;  /* 0x00000031cf007c0c */ /* 0x000fe2000cf41270 */
[----:B------:R-:W4:Y:S01]  /*2f5a0*/  LDCU UR53, c[0x0][0x398] ;  /* 0x00007300ff3577ac */ /* 0x000f220008000800 */
[----:B------:R3:W-:Y:S01]  /*2f5b0*/  @P6 STG.E desc[UR20][R8.64], R155 ;  /* 0x0000009b08006986 */ /* 0x0007e2000c101914 */
[C---:B------:R-:W-:Y:S01]  /*2f5c0*/  VIADD R13, R15.reuse, UR32 ;  /* 0x000000200f0d7c36 */ /* 0x040fe20008000000 */
[----:B------:R-:W-:Y:S01]  /*2f5d0*/  ISETP.LT.AND P1, PT, R206, UR36, !P1 ;  /* 0x00000024ce007c0c */ /* 0x000fe2000cf21270 */
[----:B--2---:R-:W-:Y:S01]  /*2f5e0*/  IMAD.WIDE R4, R15, 0x4, R200 ;  /* 0x000000040f047825 */ /* 0x004fe200078e02c8 */
[----:B------:R-:W-:Y:S01]  /*2f5f0*/  ISETP.GE.AND P6, PT, R0, UR64, PT ;  /* 0x0000004000007c0c */ /* 0x000fe2000bfc6270 */
[----:B------:R2:W-:Y:S01]  /*2f600*/  @P5 STG.E desc[UR20][R10.64], R91 ;  /* 0x0000005b0a005986 */ /* 0x0005e2000c101914 */
[----:B------:R-:W4:Y:S01]  /*2f610*/  LDCU UR70, c[0x0][0x398] ;  /* 0x00007300ff4677ac */ /* 0x000f220008000800 */
[C---:B-1----:R-:W-:Y:S01]  /*2f620*/  IMAD.WIDE R6, R13.reuse, 0x4, R2 ;  /* 0x000000040d067825 */ /* 0x042fe200078e0202 */
[----:B------:R-:W-:Y:S01]  /*2f630*/  ISETP.LT.AND P5, PT, R210, UR38, !P6 ;  /* 0x00000026d2007c0c */ /* 0x000fe2000f7a1270 */
[----:B------:R-:W1:Y:S02]  /*2f640*/  LDCU UR37, c[0x0][0x39c] ;  /* 0x00007380ff2577ac */ /* 0x000e640008000800 */
[----:B---3--:R-:W-:Y:S01]  /*2f650*/  IMAD.WIDE R8, R13, 0x4, R196 ;  /* 0x000000040d087825 */ /* 0x008fe200078e02c4 */
[----:B------:R3:W-:Y:S01]  /*2f660*/  @P0 STG.E desc[UR20][R4.64], R27 ;  /* 0x0000001b04000986 */ /* 0x0007e2000c101914 */
[----:B------:R-:W1:Y:S02]  /*2f670*/  LDCU UR73, c[0x0][0x398] ;  /* 0x00007300ff4977ac */ /* 0x000e640008000800 */
[----:B------:R-:W-:Y:S01]  /*2f680*/  VIADD R0, R213, 0x1a ;  /* 0x0000001ad5007836 */ /* 0x000fe20000000000 */
[----:B------:R-:W-:Y:S01]  /*2f690*/  ISETP.LT.AND P0, PT, R209, UR67, !P6 ;  /* 0x00000043d1007c0c */ /* 0x000fe2000f701270 */
[----:B------:R4:W-:Y:S01]  /*2f6a0*/  @P4 STG.E desc[UR20][R6.64], R249 ;  /* 0x000000f906004986 */ /* 0x0009e2000c101914 */
[C---:B--2---:R-:W-:Y:S01]  /*2f6b0*/  IMAD.WIDE R10, R13.reuse, 0x4, R198 ;  /* 0x000000040d0a7825 */ /* 0x044fe200078e02c6 */
[----:B------:R-:W2:Y:S02]  /*2f6c0*/  LDCU UR40, c[0x0][0x398] ;  /* 0x00007300ff2877ac */ /* 0x000ea40008000800 */
        /* <DEDUP_REMOVED lines=9> */
[----:B------:R-:W-:Y:S01]  /*2f760*/  ISETP.LT.AND P2, PT, R210, UR6, !P3 ;  /* 0x00000006d2007c0c */ /* 0x000fe2000df41270 */
[----:B------:R4:W-:Y:S01]  /*2f770*/  @P1 STG.E desc[UR20][R4.64], R28 ;  /* 0x0000001c04001986 */ /* 0x0009e2000c101914 */
[----:B------:R-:W-:Y:S01]  /*2f780*/  ISETP.LT.AND P1, PT, R209, UR65, !P3 ;  /* 0x00000041d1007c0c */ /* 0x000fe2000df21270 */
[----:B-1----:R-:W-:Y:S01]  /*2f790*/  IMAD.WIDE R8, R15, 0x4, R196 ;  /* 0x000000040f087825 */ /* 0x002fe200078e02c4 */
[----:B------:R-:W-:Y:S01]  /*2f7a0*/  IADD3 R0, PT, PT, R213, 0x1b, RZ ;  /* 0x0000001bd5007810 */ /* 0x000fe20007ffe0ff */
[----:B------:R1:W-:Y:S01]  /*2f7b0*/  @P5 STG.E desc[UR20][R6.64], R248 ;  /* 0x000000f806005986 */ /* 0x0003e2000c101914 */
[----:B------:R-:W-:Y:S01]  /*2f7c0*/  ISETP.LT.AND P5, PT, R207, UR35, !P3 ;  /* 0x00000023cf007c0c */ /* 0x000fe2000dfa1270 */
[C---:B------:R-:W-:Y:S01]  /*2f7d0*/  VIADD R13, R15.reuse, UR32 ;  /* 0x000000200f0d7c36 */ /* 0x040fe20008000000 */
[----:B------:R-:W-:Y:S01]  /*2f7e0*/  ISETP.LT.AND P3, PT, R206, UR47, !P3 ;  /* 0x0000002fce007c0c */ /* 0x000fe2000df61270 */
[C---:B---3--:R-:W-:Y:S01]  /*2f7f0*/  IMAD.WIDE R10, R15.reuse, 0x4, R198 ;  /* 0x000000040f0a7825 */ /* 0x048fe200078e02c6 */
[----:B------:R3:W-:Y:S01]  /*2f800*/  @P0 STG.E desc[UR20][R8.64], R157 ;  /* 0x0000009d08000986 */ /* 0x0007e2000c101914 */
[----:B------:R-:W-:Y:S01]  /*2f810*/  ISETP.GE.AND P0, PT, R0, UR60, PT ;  /* 0x0000003c00007c0c */ /* 0x000fe2000bf06270 */
[----:B------:R-:W2:Y:S01]  /*2f820*/  LDCU UR68, c[0x0][0x398] ;  /* 0x00007300ff4477ac */ /* 0x000ea20008000800 */
[----:B----4-:R-:W-:Y:S01]  /*2f830*/  IMAD.WIDE R4, R15, 0x4, R200 ;  /* 0x000000040f047825 */ /* 0x010fe200078e02c8 */
[----:B------:R4:W-:Y:S01]  /*2f840*/  @P4 STG.E desc[UR20][R10.64], R93 ;  /* 0x0000005d0a004986 */ /* 0x0009e2000c101914 */
[----:B------:R-:W2:Y:S02]  /*2f850*/  LDCU UR51, c[0x0][0x39c] ;  /* 0x00007380ff3377ac */ /* 0x000ea40008000800 */
[----:B-1----:R-:W-:Y:S01]  /*2f860*/  IMAD.WIDE R6, R13, 0x4, R2 ;  /* 0x000000040d067825 */ /* 0x002fe200078e0202 */
[----:B------:R-:W-:Y:S01]  /*2f870*/  ISETP.LT.AND P4, PT, R210, UR16, !P0 ;  /* 0x00000010d2007c0c */ /* 0x000fe2000c781270 */
[----:B------:R1:W-:Y:S01]  /*2f880*/  @P6 STG.E desc[UR20][R4.64], R29 ;  /* 0x0000001d04006986 */ /* 0x0003e2000c101914 */
[----:B------:R-:W2:Y:S01]  /*2f890*/  LDCU UR71, c[0x0][0x398] ;  /* 0x00007300ff4777ac */ /* 0x000ea20008000800 */
[----:B------:R-:W-:-:S02]  /*2f8a0*/  VIADD R0, R213, 0x1c ;  /* 0x0000001cd5007836 */ /* 0x000fc40000000000 */
[----:B---3--:R-:W-:Y:S01]  /*2f8b0*/  IMAD.WIDE R8, R13, 0x4, R196 ;  /* 0x000000040d087825 */ /* 0x008fe200078e02c4 */
[----:B------:R-:W-:Y:S01]  /*2f8c0*/  ISETP.LT.AND P6, PT, R209, UR63, !P0 ;  /* 0x0000003fd1007c0c */ /* 0x000fe2000c7c1270 */
[----:B------:R3:W-:Y:S01]  /*2f8d0*/  @P2 STG.E desc[UR20][R6.64], R247 ;  /* 0x000000f706002986 */ /* 0x0007e2000c101914 */
[----:B------:R-:W2:Y:S01]  /*2f8e0*/  LDCU UR30, c[0x0][0x398] ;  /* 0x00007300ff1e77ac */ /* 0x000ea20008000800 */
[C---:B----4-:R-:W-:Y:S02]  /*2f8f0*/  IMAD.WIDE R10, R13.reuse, 0x4, R198 ;  /* 0x000000040d0a7825 */ /* 0x050fe400078e02c6 */
[----:B------:R4:W-:Y:S01]  /*2f900*/  @P1 STG.E desc[UR20][R8.64], R158 ;  /* 0x0000009e08001986 */ /* 0x0009e2000c101914 */
[----:B------:R-:W-:Y:S01]  /*2f910*/  ISETP.GE.AND P1, PT, R0, UR77, PT ;  /* 0x0000004d00007c0c */ /* 0x000fe2000bf26270 */
[----:B-1----:R-:W-:Y:S01]  /*2f920*/  IMAD.WIDE R4, R13, 0x4, R200 ;  /* 0x000000040d047825 */ /* 0x002fe200078e02c8 */
[----:B------:R-:W-:Y:S01]  /*2f930*/  ISETP.LT.AND P2, PT, R207, UR28, !P0 ;  /* 0x0000001ccf007c0c */ /* 0x000fe2000c741270 */
[----:B------:R-:W-:Y:S01]  /*2f940*/  @P5 STG.E desc[UR20][R10.64], R94 ;  /* 0x0000005e0a005986 */ /* 0x000fe2000c101914 */
[----:B------:R-:W1:Y:S01]  /*2f950*/  LDCU UR8, c[0x0][0x398] ;  /* 0x00007300ff0877ac */ /* 0x000e620008000800 */
[----:B------:R-:W-:Y:S01]  /*2f960*/  VIADD R15, R13, UR32 ;  /* 0x000000200d0f7c36 */ /* 0x000fe20008000000 */
[----:B------:R-:W-:Y:S01]  /*2f970*/  ISETP.LT.AND P0, PT, R206, UR15, !P0 ;  /* 0x0000000fce007c0c */ /* 0x000fe2000c701270 */
[----:B------:R1:W-:Y:S01]  /*2f980*/  @P3 STG.E desc[UR20][R4.64], R30 ;  /* 0x0000001e04003986 */ /* 0x0003e2000c101914 */
[----:B------:R-:W-:Y:S01]  /*2f990*/  ISETP.LT.AND P5, PT, R210, UR58, !P1 ;  /* 0x0000003ad2007c0c */ /* 0x000fe2000cfa1270 */
[----:B---3--:R-:W-:Y:S01]  /*2f9a0*/  IMAD.WIDE R6, R15, 0x4, R2 ;  /* 0x000000040f067825 */ /* 0x008fe200078e0202 */
[----:B------:R-:W-:Y:S01]  /*2f9b0*/  ISETP.LT.AND P3, PT, R209, UR45, !P1 ;  /* 0x0000002dd1007c0c */ /* 0x000fe2000cf61270 */
[----:B------:R-:W3:Y:S01]  /*2f9c0*/  LDCU UR66, c[0x0][0x398] ;  /* 0x00007300ff4277ac */ /* 0x000ee20008000800 */
[C---:B------:R-:W-:Y:S01]  /*2f9d0*/  IADD3 R17, PT, PT, R15.reuse, UR32, RZ ;  /* 0x000000200f117c10 */ /* 0x040fe2000fffe0ff */
[----:B------:R-:W-:Y:S01]  /*2f9e0*/  IMAD.WIDE R12, R15, 0x4, R196 ;  /* 0x000000040f0c7825 */ /* 0x000fe200078e02c4 */
[----:B------:R2:W-:Y:S01]  /*2f9f0*/  @P4 STG.E desc[UR20][R6.64], R246 ;  /* 0x000000f606004986 */ /* 0x0005e2000c101914 */
[----:B------:R-:W3:Y:S02]  /*2fa00*/  LDCU UR46, c[0x0][0x39c] ;  /* 0x00007380ff2e77ac */ /* 0x000ee40008000800 */
[----:B------:R-:W-:Y:S01]  /*2fa10*/  VIADD R0, R213, 0x1d ;  /* 0x0000001dd5007836 */ /* 0x000fe20000000000 */
[----:B------:R2:W-:Y:S01]  /*2fa20*/  @P6 STG.E desc[UR20][R12.64], R159 ;  /* 0x0000009f0c006986 */ /* 0x0005e2000c101914 */
[----:B----4-:R-:W-:Y:S01]  /*2fa30*/  IMAD.WIDE R8, R15, 0x4, R198 ;  /* 0x000000040f087825 */ /* 0x010fe200078e02c6 */
[----:B------:R-:W-:Y:S01]  /*2fa40*/  ISETP.LT.AND P4, PT, R207, UR61, !P1 ;  /* 0x0000003dcf007c0c */ /* 0x000fe2000cf81270 */
[----:B------:R-:W4:Y:S01]  /*2fa50*/  LDCU UR69, c[0x0][0x398] ;  /* 0x00007300ff4577ac */ /* 0x000f220008000800 */
[----:B------:R-:W-:Y:S01]  /*2fa60*/  ISETP.LT.AND P6, PT, R206, UR14, !P1 ;  /* 0x0000000ece007c0c */ /* 0x000fe2000cfc1270 */
[----:B-1----:R-:W-:Y:S01]  /*2fa70*/  IMAD.WIDE R4, R15, 0x4, R200 ;  /* 0x000000040f047825 */ /* 0x002fe200078e02c8 */
[----:B------:R-:W-:Y:S01]  /*2fa80*/  ISETP.GE.AND P1, PT, R0, UR22, PT ;  /* 0x0000001600007c0c */ /* 0x000fe2000bf26270 */
[----:B------:R-:W1:Y:S02]  /*2fa90*/  LDCU UR49, c[0x0][0x398] ;  /* 0x00007300ff3177ac */ /* 0x000e640008000800 */
[C---:B------:R-:W-:Y:S01]  /*2faa0*/  IMAD.WIDE R10, R17.reuse, 0x4, R2 ;  /* 0x00000004110a7825 */ /* 0x040fe200078e0202 */
[----:B------:R3:W-:Y:S01]  /*2fab0*/  @P2 STG.E desc[UR20][R8.64], R95 ;  /* 0x0000005f08002986 */ /* 0x0007e2000c101914 */
[----:B------:R-:W1:Y:S02]  /*2fac0*/  LDCU UR36, c[0x0][0x398] ;  /* 0x00007300ff2477ac */ /* 0x000e640008000800 */
[----:B--2---:R-:W-:Y:S01]  /*2fad0*/  IMAD.WIDE R6, R17, 0x4, R196 ;  /* 0x0000000411067825 */ /* 0x004fe200078e02c4 */
[----:B------:R2:W-:Y:S01]  /*2fae0*/  @P0 STG.E desc[UR20][R4.64], R31 ;  /* 0x0000001f04000986 */ /* 0x0005e2000c101914 */
[----:B------:R-:W-:Y:S01]  /*2faf0*/  ISETP.LT.AND P2, PT, R210, UR56, !P1 ;  /* 0x00000038d2007c0c */ /* 0x000fe2000cf41270 */
[----:B------:R-:W1:Y:S02]  /*2fb00*/  LDCU UR64, c[0x0][0x398] ;  /* 0x00007300ff4077ac */ /* 0x000e640008000800 */
[----:B------:R-:W-:Y:S01]  /*2fb10*/  @P5 STG.E desc[UR20][R10.64], R245 ;  /* 0x000000f50a005986 */ /* 0x000fe2000c101914 */
[----:B------:R-:W-:Y:S01]  /*2fb20*/  ISETP.LT.AND P5, PT, R209, UR41, !P1 ;  /* 0x00000029d1007c0c */ /* 0x000fe2000cfa1270 */
[----:B------:R-:W-:Y:S01]  /*2fb30*/  IMAD.WIDE R12, R17, 0x4, R198 ;  /* 0x00000004110c7825 */ /* 0x000fe200078e02c6 */
[----:B------:R-:W1:Y:S01]  /*2fb40*/  LDCU UR38, c[0x0][0x39c] ;  /* 0x00007380ff2677ac */ /* 0x000e620008000800 */
[----:B------:R4:W-:Y:S01]  /*2fb50*/  @P3 STG.E desc[UR20][R6.64], R160 ;  /* 0x000000a006003986 */ /* 0x0009e2000c101914 */
[----:B------:R-:W-:Y:S01]  /*2fb60*/  ISETP.LT.AND P3, PT, R207, UR59, !P1 ;  /* 0x0000003bcf007c0c */ /* 0x000fe2000cf61270 */
[----:B---3--:R-:W-:Y:S01]  /*2fb70*/  VIADD R8, R213, 0x1f ;  /* 0x0000001fd5087836 */ /* 0x008fe20000000000 */
[----:B------:R-:W3:Y:S01]  /*2fb80*/  LDCU UR67, c[0x0][0x398] ;  /* 0x00007300ff4377ac */ /* 0x000ee20008000800 */
[C---:B--2---:R-:W-:Y:S01]  /*2fb90*/  IMAD.WIDE R4, R17.reuse, 0x4, R200 ;  /* 0x0000000411047825 */ /* 0x044fe200078e02c8 */
[----:B------:R-:W-:Y:S01]  /*2fba0*/  @P4 STG.E desc[UR20][R12.64], R96 ;  /* 0x000000600c004986 */ /* 0x000fe2000c101914 */
[----:B------:R-:W2:Y:S02]  /*2fbb0*/  LDCU UR44, c[0x0][0x398] ;  /* 0x00007300ff2c77ac */ /* 0x000ea40008000800 */
[----:B------:R-:W-:-:S02]  /*2fbc0*/  VIADD R17, R17, UR32 ;  /* 0x0000002011117c36 */ /* 0x000fc40008000000 */
[----:B------:R-:W-:Y:S01]  /*2fbd0*/  VIADD R0, R213, 0x1e ;  /* 0x0000001ed5007836 */ /* 0x000fe20000000000 */
[----:B------:R-:W-:Y:S01]  /*2fbe0*/  ISETP.GE.AND P4, PT, R8, UR52, PT ;  /* 0x0000003408007c0c */ /* 0x000fe2000bf86270 */
[C---:B----4-:R-:W-:Y:S01]  /*2fbf0*/  IMAD.WIDE R6, R17.reuse, 0x4, R2 ;  /* 0x0000000411067825 */ /* 0x050fe200078e0202 */
[----:B------:R4:W-:Y:S01]  /*2fc00*/  @P6 STG.E desc[UR20][R4.64], R32 ;  /* 0x0000002004006986 */ /* 0x0009e2000c101914 */
[----:B------:R-:W-:Y:S01]  /*2fc10*/  ISETP.LT.AND P1, PT, R206, UR76, !P1 ;  /* 0x0000004cce007c0c */ /* 0x000fe2000cf21270 */
[----:B------:R-:W1:Y:S01]  /*2fc20*/  LDCU UR12, c[0x0][0x398] ;  /* 0x00007300ff0c77ac */ /* 0x000e620008000800 */
[C---:B------:R-:W-:Y:S01]  /*2fc30*/  IMAD.WIDE R8, R17.reuse, 0x4, R196 ;  /* 0x0000000411087825 */ /* 0x040fe200078e02c4 */
[----:B------:R-:W-:Y:S01]  /*2fc40*/  ISETP.GE.AND P0, PT, R0, UR11, PT ;  /* 0x0000000b00007c0c */ /* 0x000fe2000bf06270 */
[----:B------:R-:W1:Y:S02]  /*2fc50*/  LDCU UR62, c[0x0][0x398] ;  /* 0x00007300ff3e77ac */ /* 0x000e640008000800 */
[----:B------:R-:W-:Y:S01]  /*2fc60*/  IMAD.WIDE R10, R17, 0x4, R198 ;  /* 0x00000004110a7825 */ /* 0x000fe200078e02c6 */
[----:B------:R1:W-:Y:S01]  /*2fc70*/  @P2 STG.E desc[UR20][R6.64], R244 ;  /* 0x000000f406002986 */ /* 0x0003e2000c101914 */
[----:B------:R-:W-:Y:S01]  /*2fc80*/  ISETP.LT.AND P2, PT, R210, UR43, !P0 ;  /* 0x0000002bd2007c0c */ /* 0x000fe2000c741270 */
[----:B------:R-:W2:Y:S02]  /*2fc90*/  LDCU UR6, c[0x0][0x39c] ;  /* 0x00007380ff0677ac */ /* 0x000ea40008000800 */
[----:B------:R1:W-:Y:S01]  /*2fca0*/  @P5 STG.E desc[UR20][R8.64], R161 ;  /* 0x000000a108005986 */ /* 0x0003e2000c101914 */
[----:B------:R-:W-:Y:S01]  /*2fcb0*/  ISETP.LT.AND P5, PT, R209, UR57, !P0 ;  /* 0x00000039d1007c0c */ /* 0x000fe2000c7a1270 */
[----:B----4-:R-:W-:Y:S01]  /*2fcc0*/  IMAD.WIDE R4, R17, 0x4, R200 ;  /* 0x0000000411047825 */ /* 0x010fe200078e02c8 */
[----:B------:R-:W4:Y:S01]  /*2fcd0*/  LDCU UR65, c[0x0][0x398] ;  /* 0x00007300ff4177ac */ /* 0x000f220008000800 */
[----:B------:R2:W-:Y:S01]  /*2fce0*/  @P3 STG.E desc[UR20][R10.64], R97 ;  /* 0x000000610a003986 */ /* 0x0005e2000c101914 */
[----:B------:R-:W-:-:S02]  /*2fcf0*/  ISETP.LT.AND P3, PT, R207, UR39, !P0 ;  /* 0x00000027cf007c0c */ /* 0x000fc4000c761270 */
[----:B------:R-:W-:Y:S01]  /*2fd00*/  IADD3 R17, PT, PT, R17, UR32, RZ ;  /* 0x0000002011117c10 */ /* 0x000fe2000fffe0ff */
[----:B------:R2:W-:Y:S01]  /*2fd10*/  @P1 STG.E desc[UR20][R4.64], R33 ;  /* 0x0000002104001986 */ /* 0x0005e2000c101914 */
[----:B------:R-:W-:Y:S01]  /*2fd20*/  VIADD R0, R213, 0x20 ;  /* 0x00000020d5007836 */ /* 0x000fe20000000000 */
[----:B------:R-:W3:Y:S02]  /*2fd30*/  LDCU UR35, c[0x0][0x398] ;  /* 0x00007300ff2377ac */ /* 0x000ee40008000800 */
[C---:B-1----:R-:W-:Y:S01]  /*2fd40*/  IMAD.WIDE R6, R17.reuse, 0x4, R2 ;  /* 0x0000000411067825 */ /* 0x042fe200078e0202 */
[----:B------:R-:W1:Y:S03]  /*2fd50*/  LDCU UR47, c[0x0][0x398] ;  /* 0x00007300ff2f77ac */ /* 0x000e660008000800 */
[C---:B------:R-:W-:Y:S01]  /*2fd60*/  IMAD.WIDE R8, R17.reuse, 0x4, R196 ;  /* 0x0000000411087825 */ /* 0x040fe200078e02c4 */
[----:B------:R1:W-:Y:S01]  /*2fd70*/  @P2 STG.E desc[UR20][R6.64], R243 ;  /* 0x000000f306002986 */ /* 0x0003e2000c101914 */
[----:B------:R-:W3:Y:S02]  /*2fd80*/  LDCU UR60, c[0x0][0x398] ;  /* 0x00007300ff3c77ac */ /* 0x000ee40008000800 */
[C---:B--2---:R-:W-:Y:S01]  /*2fd90*/  IMAD.WIDE R10, R17.reuse, 0x4, R198 ;  /* 0x00000004110a7825 */ /* 0x044fe200078e02c6 */
[----:B------:R-:W-:Y:S01]  /*2fda0*/  ISETP.LT.AND P1, PT, R206, UR4, !P0 ;  /* 0x00000004ce007c0c */ /* 0x000fe2000c721270 */
[----:B------:R2:W-:Y:S01]  /*2fdb0*/  @P5 STG.E desc[UR20][R8.64], R162 ;  /* 0x000000a208005986 */ /* 0x0005e2000c101914 */
[----:B-----5:R-:W-:Y:S01]  /*2fdc0*/  ISETP.LT.AND P5, PT, R210, UR54, !P4 ;  /* 0x00000036d2007c0c */ /* 0x020fe2000e7a1270 */
[----:B------:R-:W-:Y:S01]  /*2fdd0*/  IMAD.WIDE R4, R17, 0x4, R200 ;  /* 0x0000000411047825 */ /* 0x000fe200078e02c8 */
[----:B------:R-:W-:Y:S01]  /*2fde0*/  ISETP.LT.AND P2, PT, R207, UR26, !P4 ;  /* 0x0000001acf007c0c */ /* 0x000fe2000e741270 */
[----:B------:R5:W-:Y:S01]  /*2fdf0*/  @P3 STG.E desc[UR20][R10.64], R98 ;  /* 0x000000620a003986 */ /* 0x000be2000c101914 */
[----:B------:R-:W-:Y:S01]  /*2fe00*/  ISETP.LT.AND P3, PT, R209, UR55, !P4 ;  /* 0x00000037d1007c0c */ /* 0x000fe2000e761270 */
[----:B------:R-:W-:Y:S01]  /*2fe10*/  VIADD R17, R17, UR32 ;  /* 0x0000002011117c36 */ /* 0x000fe20008000000 */
[----:B------:R-:W-:Y:S01]  /*2fe20*/  ISETP.GE.AND P6, PT, R0, UR18, PT ;  /* 0x0000001200007c0c */ /* 0x000fe2000bfc6270 */
[----:B------:R-:W3:Y:S02]  /*2fe30*/  LDCU UR16, c[0x0][0x39c] ;  /* 0x00007380ff1077ac */ /* 0x000ee40008000800 */
[C---:B-1----:R-:W-:Y:S01]  /*2fe40*/  IMAD.WIDE R6, R17.reuse, 0x4, R2 ;  /* 0x0000000411067825 */ /* 0x042fe200078e0202 */
[----:B------:R-:W-:Y:S01]  /*2fe50*/  ISETP.LT.AND P4, PT, R206, UR74, !P4 ;  /* 0x0000004ace007c0c */ /* 0x000fe2000e781270 */
[----:B------:R1:W-:Y:S01]  /*2fe60*/  @P1 STG.E desc[UR20][R4.64], R34 ;  /* 0x0000002204001986 */ /* 0x0003e2000c101914 */
[----:B------:R-:W3:Y:S01]  /*2fe70*/  LDCU UR63, c[0x0][0x398] ;  /* 0x00007300ff3f77ac */ /* 0x000ee20008000800 */
[C---:B--2---:R-:W-:Y:S01]  /*2fe80*/  IMAD.WIDE R8, R17.reuse, 0x4, R196 ;  /* 0x0000000411087825 */ /* 0x044fe200078e02c4 */
[----:B------:R-:W2:Y:S03]  /*2fe90*/  LDCU UR28, c[0x0][0x398] ;  /* 0x00007300ff1c77ac */ /* 0x000ea60008000800 */
[----:B-----5:R-:W-:Y:S01]  /*2fea0*/  IMAD.WIDE R10, R17, 0x4, R198 ;  /* 0x00000004110a7825 */ /* 0x020fe200078e02c6 */
[----:B------:R5:W-:Y:S01]  /*2feb0*/  @P5 STG.E desc[UR20][R6.64], R242 ;  /* 0x000000f206005986 */ /* 0x000be2000c101914 */
[----:B------:R-:W-:Y:S01]  /*2fec0*/  ISETP.LT.AND P5, PT, R210, UR34, !P6 ;  /* 0x00000022d2007c0c */ /* 0x000fe2000f7a1270 */
[----:B------:R-:W2:Y:S02]  /*2fed0*/  LDCU UR15, c[0x0][0x398] ;  /* 0x00007300ff0f77ac */ /* 0x000ea40008000800 */
[----:B------:R3:W-:Y:S01]  /*2fee0*/  @P3 STG.E desc[UR20][R8.64], R163 ;  /* 0x000000a308003986 */ /* 0x0007e2000c101914 */
[----:B------:R-:W-:Y:S01]  /*2fef0*/  ISETP.LT.AND P3, PT, R209, UR50, !P6 ;  /* 0x00000032d1007c0c */ /* 0x000fe2000f761270 */
[----:B-1----:R-:W-:Y:S01]  /*2ff00*/  IMAD.WIDE R4, R17, 0x4, R200 ;  /* 0x0000000411047825 */ /* 0x002fe200078e02c8 */
[----:B------:R-:W1:Y:S01]  /*2ff10*/  LDCU UR77, c[0x0][0x398] ;  /* 0x00007300ff4d77ac */ /* 0x000e620008000800 */
[----:B------:R2:W-:Y:S01]  /*2ff20*/  @P2 STG.E desc[UR20][R10.64], R99 ;  /* 0x000000630a002986 */ /* 0x0005e2000c101914 */
[----:B------:R-:W-:Y:S01]  /*2ff30*/  ISETP.LT.AND P2, PT, R207, UR42, !P6 ;  /* 0x0000002acf007c0c */ /* 0x000fe2000f741270 */
[----:B------:R-:W-:Y:S01]  /*2ff40*/  VIADD R17, R17, UR32 ;  /* 0x0000002011117c36 */ /* 0x000fe20008000000 */
[----:B------:R-:W1:Y:S01]  /*2ff50*/  LDCU UR58, c[0x0][0x39c] ;  /* 0x00007380ff3a77ac */ /* 0x000e620008000800 */
[----:B------:R-:W-:Y:S01]  /*2ff60*/  VIADD R0, R213, 0x21 ;  /* 0x00000021d5007836 */ /* 0x000fe20000000000 */
[----:B------:R-:W-:Y:S01]  /*2ff70*/  ISETP.LT.AND P6, PT, R206, UR72, !P6 ;  /* 0x00000048ce007c0c */ /* 0x000fe2000f7c1270 */
[C---:B-----5:R-:W-:Y:S01]  /*2ff80*/  IMAD.WIDE R6, R17.reuse, 0x4, R2 ;  /* 0x0000000411067825 */ /* 0x060fe200078e0202 */
[----:B------:R5:W-:Y:S01]  /*2ff90*/  @P4 STG.E desc[UR20][R4.64], R35 ;  /* 0x0000002304004986 */ /* 0x000be2000c101914 */
[----:B------:R-:W1:Y:S01]  /*2ffa0*/  LDCU UR45, c[0x0][0x398] ;  /* 0x00007300ff2d77ac */ /* 0x000e620008000800 */
[----:B------:R-:W-:Y:S01]  /*2ffb0*/  ISETP.GE.AND P0, PT, R0, UR33, PT ;  /* 0x0000002100007c0c */ /* 0x000fe2000bf06270 */
[C---:B---3--:R-:W-:Y:S01]  /*2ffc0*/  IMAD.WIDE R8, R17.reuse, 0x4, R196 ;  /* 0x0000000411087825 */ /* 0x048fe200078e02c4 */
[----:B------:R3:W-:Y:S01]  /*2ffd0*/  @P5 STG.E desc[UR20][R6.64], R241 ;  /* 0x000000f106005986 */ /* 0x0007e2000c101914 */
[----:B------:R-:W1:Y:S02]  /*2ffe0*/  LDCU UR61, c[0x0][0x398] ;  /* 0x00007300ff3d77ac */ /* 0x000e640008000800 */
[----:B--2---:R-:W-:Y:S01]  /*2fff0*/  IMAD.WIDE R10, R17, 0x4, R198 ;  /* 0x00000004110a7825 */ /* 0x004fe200078e02c6 */
[----:B------:R2:W-:Y:S01]  /*30000*/  @P3 STG.E desc[UR20][R8.64], R164 ;  /* 0x000000a408003986 */ /* 0x0005e2000c101914 */
[----:B------:R-:W-:Y:S01]  /*30010*/  ISETP.LT.AND P5, PT, R210, UR75, !P0 ;  /* 0x0000004bd2007c0c */ /* 0x000fe2000c7a1270 */
[----:B------:R-:W1:Y:S01]  /*30020*/  LDCU UR14, c[0x0][0x398] ;  /* 0x00007300ff0e77ac */ /* 0x000e620008000800 */
[----:B------:R-:W-:Y:S01]  /*30030*/  ISETP.LT.AND P3, PT, R209, UR24, !P0 ;  /* 0x00000018d1007c0c */ /* 0x000fe2000c761270 */
[----:B------:R1:W-:Y:S01]  /*30040*/  @P2 STG.E desc[UR20][R10.64], R100 ;  /* 0x000000640a002986 */ /* 0x0003e2000c101914 */
[----:B------:R-:W-:Y:S01]  /*30050*/  ISETP.LT.AND P2, PT, R207, UR53, !P0 ;  /* 0x00000035cf007c0c */ /* 0x000fe2000c741270 */
[C---:B-----5:R-:W-:Y:S01]  /*30060*/  IMAD.WIDE R4, R17.reuse, 0x4, R200 ;  /* 0x0000000411047825 */ /* 0x060fe200078e02c8 */
[----:B------:R-:W5:Y:S03]  /*30070*/  LDCU UR22, c[0x0][0x398] ;  /* 0x00007300ff1677ac */ /* 0x000f660008000800 */
[----:B------:R-:W-:Y:S01]  /*30080*/  VIADD R17, R17, UR32 ;  /* 0x0000002011117c36 */ /* 0x000fe20008000000 */
[----:B------:R-:W4:Y:S01]  /*30090*/  LDCU UR56, c[0x0][0x39c] ;  /* 0x00007380ff3877ac */ /* 0x000f220008000800 */
[----:B------:R-:W-:Y:S01]  /*300a0*/  VIADD R0, R213, 0x22 ;  /* 0x00000022d5007836 */ /* 0x000fe20000000000 */
[----:B------:R4:W-:Y:S01]  /*300b0*/  @P6 STG.E desc[UR20][R4.64], R36 ;  /* 0x0000002404006986 */ /* 0x0009e2000c101914 */
[C---:B---3--:R-:W-:Y:S01]  /*300c0*/  IMAD.WIDE R6, R17.reuse, 0x4, R2 ;  /* 0x0000000411067825 */ /* 0x048fe200078e0202 */
[----:B------:R-:W-:Y:S01]  /*300d0*/  ISETP.LT.AND P6, PT, R206, UR70, !P0 ;  /* 0x00000046ce007c0c */ /* 0x000fe2000c7c1270 */
[----:B------:R-:W3:Y:S01]  /*300e0*/  LDCU UR41, c[0x0][0x398] ;  /* 0x00007300ff2977ac */ /* 0x000ee20008000800 */
[----:B------:R-:W-:Y:S01]  /*300f0*/  ISETP.GE.AND P1, PT, R0, UR37, PT ;  /* 0x0000002500007c0c */ /* 0x000fe2000bf26270 */
[C---:B--2---:R-:W-:Y:S01]  /*30100*/  IMAD.WIDE R8, R17.reuse, 0x4, R196 ;  /* 0x0000000411087825 */ /* 0x044fe200078e02c4 */
[----:B------:R2:W-:Y:S01]  /*30110*/  @P5 STG.E desc[UR20][R6.64], R240 ;  /* 0x000000f006005986 */ /* 0x0005e2000c101914 */
[----:B------:R-:W3:Y:S02]  /*30120*/  LDCU UR11, c[0x0][0x398] ;  /* 0x00007300ff0b77ac */ /* 0x000ee40008000800 */
[----:B-1----:R-:W-:Y:S01]  /*30130*/  IMAD.WIDE R10, R17, 0x4, R198 ;  /* 0x00000004110a7825 */ /* 0x002fe200078e02c6 */
[----:B------:R1:W-:Y:S01]  /*30140*/  @P3 STG.E desc[UR20][R8.64], R165 ;  /* 0x000000a508003986 */ /* 0x0003e2000c101914 */
[----:B------:R-:W-:Y:S01]  /*30150*/  ISETP.LT.AND P5, PT, R210, UR73, !P1 ;  /* 0x00000049d2007c0c */ /* 0x000fe2000cfa1270 */
[----:B------:R-:W3:Y:S01]  /*30160*/  LDCU UR59, c[0x0][0x398] ;  /* 0x00007300ff3b77ac */ /* 0x000ee20008000800 */
[----:B------:R-:W-:Y:S01]  /*30170*/  ISETP.LT.AND P3, PT, R209, UR40, !P1 ;  /* 0x00000028d1007c0c */ /* 0x000fe2000cf61270 */
[----:B------:R1:W-:Y:S01]  /*30180*/  @P2 STG.E desc[UR20][R10.64], R101 ;  /* 0x000000650a002986 */ /* 0x0003e2000c101914 */
[----:B------:R-:W-:Y:S01]  /*30190*/  ISETP.LT.AND P2, PT, R207, UR48, !P1 ;  /* 0x00000030cf007c0c */ /* 0x000fe2000cf41270 */
[----:B----4-:R-:W-:Y:S01]  /*301a0*/  IMAD.WIDE R4, R17, 0x4, R200 ;  /* 0x0000000411047825 */ /* 0x010fe200078e02c8 */
[----:B------:R-:W-:Y:S01]  /*301b0*/  IADD3 R0, PT, PT, R213, 0x23, RZ ;  /* 0x00000023d5007810 */ /* 0x000fe20007ffe0ff */
[----:B------:R-:W4:Y:S02]  /*301c0*/  LDCU UR18, c[0x0][0x398] ;  /* 0x00007300ff1277ac */ /* 0x000f240008000800 */
[----:B------:R-:W-:Y:S01]  /*301d0*/  VIADD R17, R17, UR32 ;  /* 0x0000002011117c36 */ /* 0x000fe20008000000 */
[----:B------:R3:W-:Y:S01]  /*301e0*/  @P6 STG.E desc[UR20][R4.64], R37 ;  /* 0x0000002504006986 */ /* 0x0007e2000c101914 */
[----:B------:R-:W-:Y:S01]  /*301f0*/  ISETP.LT.AND P6, PT, R206, UR68, !P1 ;  /* 0x00000044ce007c0c */ /* 0x000fe2000cfc1270 */
[----:B------:R-:W4:Y:S01]  /*30200*/  LDCU UR52, c[0x0][0x39c] ;  /* 0x00007380ff3477ac */ /* 0x000f220008000800 */
[C---:B--2---:R-:W-:Y:S01]  /*30210*/  IMAD.WIDE R6, R17.reuse, 0x4, R2 ;  /* 0x0000000411067825 */ /* 0x044fe200078e0202 */
[----:B------:R-:W-:Y:S01]  /*30220*/  ISETP.GE.AND P4, PT, R0, UR51, PT ;  /* 0x0000003300007c0c */ /* 0x000fe2000bf86270 */
[----:B------:R-:W2:Y:S02]  /*30230*/  LDCU UR43, c[0x0][0x398] ;  /* 0x00007300ff2b77ac */ /* 0x000ea40008000800 */
[C---:B-1----:R-:W-:Y:S01]  /*30240*/  IMAD.WIDE R8, R17.reuse, 0x4, R196 ;  /* 0x0000000411087825 */ /* 0x042fe200078e02c4 */
[----:B------:R1:W-:Y:S01]  /*30250*/  @P5 STG.E desc[UR20][R6.64], R239 ;  /* 0x000000ef06005986 */ /* 0x0003e2000c101914 */
[----:B------:R-:W2:Y:S02]  /*30260*/  LDCU UR57, c[0x0][0x398] ;  /* 0x00007300ff3977ac */ /* 0x000ea40008000800 */
[----:B------:R-:W-:Y:S01]  /*30270*/  IMAD.WIDE R10, R17, 0x4, R198 ;  /* 0x00000004110a7825 */ /* 0x000fe200078e02c6 */
[----:B------:R1:W-:Y:S01]  /*30280*/  @P3 STG.E desc[UR20][R8.64], R166 ;  /* 0x000000a608003986 */ /* 0x0003e2000c101914 */
[----:B------:R-:W-:Y:S01]  /*30290*/  ISETP.LT.AND P5, PT, R210, UR71, !P4 ;  /* 0x00000047d2007c0c */ /* 0x000fe2000e7a1270 */
[----:B------:R-:W2:Y:S01]  /*302a0*/  LDCU UR39, c[0x0][0x398] ;  /* 0x00007300ff2777ac */ /* 0x000ea20008000800 */
[----:B------:R-:W-:Y:S01]  /*302b0*/  ISETP.LT.AND P3, PT, R209, UR30, !P4 ;  /* 0x0000001ed1007c0c */ /* 0x000fe2000e761270 */
[----:B------:R2:W-:Y:S01]  /*302c0*/  @P2 STG.E desc[UR20][R10.64], R102 ;  /* 0x000000660a002986 */ /* 0x0005e2000c101914 */
[----:B---3--:R-:W-:Y:S01]  /*302d0*/  IMAD.WIDE R4, R17, 0x4, R200 ;  /* 0x0000000411047825 */ /* 0x008fe200078e02c8 */
[----:B------:R-:W-:Y:S01]  /*302e0*/  ISETP.LT.AND P2, PT, R207, UR8, !P4 ;  /* 0x00000008cf007c0c */ /* 0x000fe2000e741270 */
[----:B------:R-:W3:Y:S01]  /*302f0*/  LDCU UR4, c[0x0][0x398] ;  /* 0x00007300ff0477ac */ /* 0x000ee20008000800 */
[----:B------:R-:W-:Y:S01]  /*30300*/  IADD3 R17, PT, PT, R17, UR32, RZ ;  /* 0x0000002011117c10 */ /* 0x000fe2000fffe0ff */
[----:B------:R-:W-:Y:S01]  /*30310*/  VIADD R0, R213, 0x24 ;  /* 0x00000024d5007836 */ /* 0x000fe20000000000 */
[----:B------:R3:W-:Y:S01]  /*30320*/  @P6 STG.E desc[UR20][R4.64], R38 ;  /* 0x0000002604006986 */ /* 0x0007e2000c101914 */
[----:B------:R-:W-:Y:S01]  /*30330*/  ISETP.LT.AND P6, PT, R206, UR66, !P4 ;  /* 0x00000042ce007c0c */ /* 0x000fe2000e7c1270 */
[----:B------:R-:W4:Y:S01]  /*30340*/  LDCU UR33, c[0x0][0x39c] ;  /* 0x00007380ff2177ac */ /* 0x000f220008000800 */
[C---:B-1----:R-:W-:Y:S01]  /*30350*/  IMAD.WIDE R6, R17.reuse, 0x4, R2 ;  /* 0x0000000411067825 */ /* 0x042fe200078e0202 */
[----:B------:R-:W-:Y:S01]  /*30360*/  ISETP.GE.AND P0, PT, R0, UR46, PT ;  /* 0x0000002e00007c0c */ /* 0x000fe2000bf06270 */
[----:B------:R-:W1:Y:S02]  /*30370*/  LDCU UR26, c[0x0][0x398] ;  /* 0x00007300ff1a77ac */ /* 0x000e640008000800 */
[C---:B------:R-:W-:Y:S01]  /*30380*/  IMAD.WIDE R8, R17.reuse, 0x4, R196 ;  /* 0x0000000411087825 */ /* 0x040fe200078e02c4 */
[----:B------:R1:W-:Y:S01]  /*30390*/  @P5 STG.E desc[UR20][R6.64], R238 ;  /* 0x000000ee06005986 */ /* 0x0003e2000c101914 */
[----:B------:R-:W4:Y:S02]  /*303a0*/  LDCU UR37, c[0x0][0x398] ;  /* 0x00007300ff2577ac */ /* 0x000f240008000800 */
[----:B--2---:R-:W-:Y:S01]  /*303b0*/  IMAD.WIDE R10, R17, 0x4, R198 ;  /* 0x00000004110a7825 */ /* 0x004fe200078e02c6 */
[----:B------:R2:W-:Y:S01]  /*303c0*/  @P3 STG.E desc[UR20][R8.64], R167 ;  /* 0x000000a708003986 */ /* 0x0005e2000c101914 */
[----:B------:R-:W-:Y:S01]  /*303d0*/  ISETP.LT.AND P5, PT, R210, UR69, !P0 ;  /* 0x00000045d2007c0c */ /* 0x000fe2000c7a1270 */
[----:B------:R-:W4:Y:S01]  /*303e0*/  LDCU UR54, c[0x0][0x398] ;  /* 0x00007300ff3677ac */ /* 0x000f220008000800 */
[----:B------:R-:W-:Y:S01]  /*303f0*/  ISETP.LT.AND P3, PT, R209, UR49, !P0 ;  /* 0x00000031d1007c0c */ /* 0x000fe2000c761270 */
[----:B------:R2:W-:Y:S01]  /*30400*/  @P2 STG.E desc[UR20][R10.64], R103 ;  /* 0x000000670a002986 */ /* 0x0005e2000c101914 */
[----:B------:R-:W-:Y:S01]  /*30410*/  ISETP.LT.AND P2, PT, R207, UR36, !P0 ;  /* 0x00000024cf007c0c */ /* 0x000fe2000c741270 */
[C---:B---3--:R-:W-:Y:S01]  /*30420*/  IMAD.WIDE R4, R17.reuse, 0x4, R200 ;  /* 0x0000000411047825 */ /* 0x048fe200078e02c8 */
[----:B------:R-:W3:Y:S03]  /*30430*/  LDCU UR34, c[0x0][0x398] ;  /* 0x00007300ff2277ac */ /* 0x000ee60008000800 */
[----:B------:R-:W-:Y:S01]  /*30440*/  VIADD R17, R17, UR32 ;  /* 0x0000002011117c36 */ /* 0x000fe20008000000 */
[----:B------:R-:W3:Y:S01]  /*30450*/  LDCU UR50, c[0x0][0x39c] ;  /* 0x00007380ff3277ac */ /* 0x000ee20008000800 */
[----:B------:R-:W-:Y:S01]  /*30460*/  VIADD R0, R213, 0x25 ;  /* 0x00000025d5007836 */ /* 0x000fe20000000000 */
[----:B------:R3:W-:Y:S01]  /*30470*/  @P6 STG.E desc[UR20][R4.64], R39 ;  /* 0x0000002704006986 */ /* 0x0007e2000c101914 */
[C---:B-1----:R-:W-:Y:S01]  /*30480*/  IMAD.WIDE R6, R17.reuse, 0x4, R2 ;  /* 0x0000000411067825 */ /* 0x042fe200078e0202 */
[----:B------:R-:W-:Y:S01]  /*30490*/  ISETP.LT.AND P6, PT, R206, UR64, !P0 ;  /* 0x00000040ce007c0c */ /* 0x000fe2000c7c1270 */
[----:B------:R-:W1:Y:S01]  /*304a0*/  LDCU UR42, c[0x0][0x398] ;  /* 0x00007300ff2a77ac */ /* 0x000e620008000800 */
[----:B------:R-:W-:Y:S01]  /*304b0*/  ISETP.GE.AND P1, PT, R0, UR38, PT ;  /* 0x0000002600007c0c */ /* 0x000fe2000bf26270 */
[C---:B--2---:R-:W-:Y:S01]  /*304c0*/  IMAD.WIDE R8, R17.reuse, 0x4, R196 ;  /* 0x0000000411087825 */ /* 0x044fe200078e02c4 */
[----:B------:R2:W-:Y:S01]  /*304d0*/  @P5 STG.E desc[UR20][R6.64], R237 ;  /* 0x000000ed06005986 */ /* 0x0005e2000c101914 */
[----:B------:R-:W1:Y:S02]  /*304e0*/  LDCU UR24, c[0x0][0x398] ;  /* 0x00007300ff1877ac */ /* 0x000e640008000800 */
[----:B------:R-:W-:Y:S01]  /*304f0*/  IMAD.WIDE R10, R17, 0x4, R198 ;  /* 0x00000004110a7825 */ /* 0x000fe200078e02c6 */
        /* <DEDUP_REMOVED lines=12> */
[C---:B--2---:R-:W-:Y:S01]  /*305c0*/  IMAD.WIDE R6, R17.reuse, 0x4, R2 ;  /* 0x0000000411067825 */ /* 0x044fe200078e0202 */
[----:B------:R-:W-:Y:S01]  /*305d0*/  ISETP.LT.AND P6, PT, R206, UR62, !P1 ;  /* 0x0000003ece007c0c */ /* 0x000fe2000cfc1270 */
[----:B------:R-:W2:Y:S01]  /*305e0*/  LDCU UR38, c[0x0][0x398] ;  /* 0x00007300ff2677ac */ /* 0x000ea20008000800 */
[----:B------:R-:W-:Y:S01]  /*305f0*/  ISETP.GE.AND P4, PT, R0, UR6, PT ;  /* 0x0000000600007c0c */ /* 0x000fe2000bf86270 */
        /* <DEDUP_REMOVED lines=30> */
[----:B---3--:R-:W-:Y:S01]  /*307e0*/  IMAD.WIDE R4, R17, 0x4, R200 ;  /* 0x0000000411047825 */ /* 0x008fe200078e02c8 */
[----:B------:R-:W-:Y:S01]  /*307f0*/  IADD3 R0, PT, PT, R213, 0x28, RZ ;  /* 0x00000028d5007810 */ /* 0x000fe20007ffe0ff */
[----:B------:R-:W3:Y:S02]  /*30800*/  LDCU UR12, c[0x0][0x398] ;  /* 0x00007300ff0c77ac */ /* 0x000ee40008000800 */
[----:B------:R-:W-:Y:S01]  /*30810*/  VIADD R17, R17, UR32 ;  /* 0x0000002011117c36 */ /* 0x000fe20008000000 */
[----:B------:R3:W-:Y:S01]  /*30820*/  @P6 STG.E desc[UR20][R4.64], R42 ;  /* 0x0000002a04006986 */ /* 0x0007e2000c101914 */
[----:B------:R-:W-:Y:S01]  /*30830*/  ISETP.LT.AND P6, PT, R206, UR77, !P0 ;  /* 0x0000004dce007c0c */ /* 0x000fe2000c7c1270 */
[----:B------:R-:W4:Y:S01]  /*30840*/  LDCU UR53, c[0x0][0x39c] ;  /* 0x00007380ff3577ac */ /* 0x000f220008000800 */
[C---:B-1----:R-:W-:Y:S01]  /*30850*/  IMAD.WIDE R6, R17.reuse, 0x4, R2 ;  /* 0x0000000411067825 */ /* 0x042fe200078e0202 */
[----:B------:R-:W-:Y:S01]  /*30860*/  ISETP.GE.AND P1, PT, R0, UR58, PT ;  /* 0x0000003a00007c0c */ /* 0x000fe2000bf26270 */
[----:B------:R-:W1:Y:S02]  /*30870*/  LDCU UR44, c[0x0][0x398] ;  /* 0x00007300ff2c77ac */ /* 0x000e640008000800 */
        /* <DEDUP_REMOVED lines=15> */
[----:B-----5:R-:W-:Y:S01]  /*30970*/  ISETP.LT.AND P6, PT, R206, UR22, !P1 ;  /* 0x00000016ce007c0c */ /* 0x020fe2000cfc1270 */
[----:B------:R-:W5:Y:S01]  /*30980*/  LDCU UR28, c[0x0][0x398] ;  /* 0x00007300ff1c77ac */ /* 0x000f620008000800 */
        /* <DEDUP_REMOVED lines=20> */
[----:B----4-:R-:W-:Y:S01]  /*30ad0*/  ISETP.LT.AND P6, PT, R206, UR18, !P4 ;  /* 0x00000012ce007c0c */ /* 0x010fe2000e7c1270 */
[----:B------:R-:W1:Y:S01]  /*30ae0*/  LDCU UR41, c[0x0][0x398] ;  /* 0x00007300ff2977ac */ /* 0x000e620008000800 */
[----:B------:R-:W-:Y:S01]  /*30af0*/  ISETP.GE.AND P0, PT, R0, UR52, PT ;  /* 0x0000003400007c0c */ /* 0x000fe2000bf06270 */
[C---:B------:R-:W-:Y:S01]  /*30b00*/  IMAD.WIDE R8, R17.reuse, 0x4, R196 ;  /* 0x0000000411087825 */ /* 0x040fe200078e02c4 */
        /* <DEDUP_REMOVED lines=9> */
[C---:B---3--:R-:W-:Y:S01]  /*30ba0*/  IMAD.WIDE R4, R17.reuse, 0x4, R200 ;  /* 0x0000000411047825 */ /* 0x048fe200078e02c8 */
[----:B------:R-:W3:Y:S03]  /*30bb0*/  LDCU UR39, c[0x0][0x398] ;  /* 0x00007300ff2777ac */ /* 0x000ee60008000800 */
[----:B------:R-:W-:-:S02]  /*30bc0*/  VIADD R17, R17, UR32 ;  /* 0x0000002011117c36 */ /* 0x000fc40008000000 */
[----:B------:R-:W-:Y:S01]  /*30bd0*/  VIADD R0, R213, 0x2b ;  /* 0x0000002bd5007836 */ /* 0x000fe20000000000 */
[----:B------:R3:W-:Y:S01]  /*30be0*/  @P6 STG.E desc[UR20][R4.64], R45 ;  /* 0x0000002d04006986 */ /* 0x0007e2000c101914 */
[C---:B----4-:R-:W-:Y:S01]  /*30bf0*/  IMAD.WIDE R6, R17.reuse, 0x4, R2 ;  /* 0x0000000411067825 */ /* 0x050fe200078e0202 */
[----:B------:R-:W-:Y:S01]  /*30c00*/  ISETP.LT.AND P6, PT, R206, UR4, !P0 ;  /* 0x00000004ce007c0c */ /* 0x000fe2000c7c1270 */
[----:B------:R-:W4:Y:S01]  /*30c10*/  LDCU UR4, c[0x0][0x39c] ;  /* 0x00007380ff0477ac */ /* 0x000f220008000800 */
[----:B------:R-:W-:Y:S01]  /*30c20*/  ISETP.GE.AND P1, PT, R0, UR33, PT ;  /* 0x0000002100007c0c */ /* 0x000fe2000bf26270 */
[C---:B--2---:R-:W-:Y:S01]  /*30c30*/  IMAD.WIDE R8, R17.reuse, 0x4, R196 ;  /* 0x0000000411087825 */ /* 0x044fe200078e02c4 */
[----:B------:R2:W-:Y:S01]  /*30c40*/  @P5 STG.E desc[UR20][R6.64], R231 ;  /* 0x000000e706005986 */ /* 0x0005e2000c101914 */
[----:B------:R-:W4:Y:S02]  /*30c50*/  LDCU UR33, c[0x0][0x39c] ;  /* 0x00007380ff2177ac */ /* 0x000f240008000800 */
[----:B-1----:R-:W-:Y:S01]  /*30c60*/  IMAD.WIDE R10, R17, 0x4, R198 ;  /* 0x00000004110a7825 */ /* 0x002fe200078e02c6 */
        /* <DEDUP_REMOVED lines=11> */
[C---:B--2---:R-:W-:Y:S01]  /*30d20*/  IMAD.WIDE R6, R17.reuse, 0x4, R2 ;  /* 0x0000000411067825 */ /* 0x044fe200078e0202 */
[----:B------:R-:W-:Y:S01]  /*30d30*/  ISETP.LT.AND P6, PT, R206, UR34, !P1 ;  /* 0x00000022ce007c0c */ /* 0x000fe2000cfc1270 */
[----:B------:R-:W2:Y:S01]  /*30d40*/  LDCU UR34, c[0x0][0x398] ;  /* 0x00007300ff2277ac */ /* 0x000ea20008000800 */
[----:B------:R-:W-:Y:S01]  /*30d50*/  ISETP.GE.AND P4, PT, R0, UR50, PT ;  /* 0x0000003200007c0c */ /* 0x000fe2000bf86270 */
[C---:B-1----:R-:W-:Y:S01]  /*30d60*/  IMAD.WIDE R8, R17.reuse, 0x4, R196 ;  /* 0x0000000411087825 */ /* 0x042fe200078e02c4 */
[----:B------:R1:W-:Y:S03]  /*30d70*/  @P5 STG.E desc[UR20][R6.64], R230 ;  /* 0x000000e606005986 */ /* 0x0003e6000c101914 */
[----:B------:R-:W-:Y:S01]  /*30d80*/  IMAD.WIDE R10, R17, 0x4, R198 ;  /* 0x00000004110a7825 */ /* 0x000fe200078e02c6 */
[----:B------:R1:W-:Y:S01]  /*30d90*/  @P3 STG.E desc[UR20][R8.64], R175 ;  /* 0x000000af08003986 */ /* 0x0003e2000c101914 */
[----:B------:R-:W-:-:S02]  /*30da0*/  ISETP.LT.AND P5, PT, R210, UR42, !P4 ;  /* 0x0000002ad2007c0c */ /* 0x000fc4000e7a1270 */
        /* <DEDUP_REMOVED lines=8> */
[----:B------:R-:W-:Y:S02]  /*30e30*/  ISETP.LT.AND P6, PT, R206, UR46, !P4 ;  /* 0x0000002ece007c0c */ /* 0x000fe4000e7c1270 */
[C---:B-1----:R-:W-:Y:S01]  /*30e40*/  IMAD.WIDE R6, R17.reuse, 0x4, R2 ;  /* 0x0000000411067825 */ /* 0x042fe200078e0202 */
[----:B------:R-:W-:Y:S01]  /*30e50*/  ISETP.GE.AND P0, PT, R0, UR40, PT ;  /* 0x0000002800007c0c */ /* 0x000fe2000bf06270 */
[----:B------:R-:W1:Y:S02]  /*30e60*/  LDCU UR40, c[0x0][0x398] ;  /* 0x00007300ff2877ac */ /* 0x000e640008000800 */
[C---:B------:R-:W-:Y:S01]  /*30e70*/  IMAD.WIDE R8, R17.reuse, 0x4, R196 ;  /* 0x0000000411087825 */ /* 0x040fe200078e02c4 */
[----:B------:R1:W-:Y:S03]  /*30e80*/  @P5 STG.E desc[UR20][R6.64], R229 ;  /* 0x000000e506005986 */ /* 0x0003e6000c101914 */
[----:B--2---:R-:W-:Y:S01]  /*30e90*/  IMAD.WIDE R10, R17, 0x4, R198 ;  /* 0x00000004110a7825 */ /* 0x004fe200078e02c6 */
        /* <DEDUP_REMOVED lines=16> */
[C---:B--2---:R-:W-:Y:S01]  /*30fa0*/  IMAD.WIDE R8, R17.reuse, 0x4, R196 ;  /* 0x0000000411087825 */ /* 0x044fe200078e02c4 */
[----:B------:R2:W-:Y:S03]  /*30fb0*/  @P5 STG.E desc[UR20][R6.64], R228 ;  /* 0x000000e406005986 */ /* 0x0005e6000c101914 */
        /* <DEDUP_REMOVED lines=24> */
[C---:B---3--:R-:W-:Y:S01]  /*31140*/  IMAD.WIDE R4, R17.reuse, 0x4, R200 ;  /* 0x0000000411047825 */ /* 0x048fe200078e02c8 */
[----:B------:R-:W3:Y:S03]  /*31150*/  LDCU UR35, c[0x0][0x398] ;  /* 0x00007300ff2377ac */ /* 0x000ee60008000800 */
[----:B------:R-:W-:Y:S02]  /*31160*/  VIADD R17, R17, UR32 ;  /* 0x0000002011117c36 */ /* 0x000fe40008000000 */
[----:B------:R-:W-:Y:S01]  /*31170*/  VIADD R0, R213, 0x30 ;  /* 0x00000030d5007836 */ /* 0x000fe20000000000 */
[----:B------:R3:W-:Y:S01]  /*31180*/  @P6 STG.E desc[UR20][R4.64], R50 ;  /* 0x0000003204006986 */ /* 0x0007e2000c101914 */
[----:B-1----:R-:W-:Y:S01]  /*31190*/  IMAD.WIDE R6, R17, 0x4, R2 ;  /* 0x0000000411067825 */ /* 0x002fe200078e0202 */
[----:B------:R-:W-:-:S02]  /*311a0*/  ISETP.LT.AND P6, PT, R206, UR47, !P4 ;  /* 0x0000002fce007c0c */ /* 0x000fc4000e7c1270 */
[----:B------:R-:W-:Y:S01]  /*311b0*/  ISETP.GE.AND P0, PT, R0, UR56, PT ;  /* 0x0000003800007c0c */ /* 0x000fe2000bf06270 */
[C---:B------:R-:W-:Y:S01]  /*311c0*/  IMAD.WIDE R8, R17.reuse, 0x4, R196 ;  /* 0x0000000411087825 */ /* 0x040fe200078e02c4 */
[----:B------:R1:W-:Y:S03]  /*311d0*/  @P5 STG.E desc[UR20][R6.64], R226 ;  /* 0x000000e206005986 */ /* 0x0003e6000c101914 */
[----:B--2---:R-:W-:Y:S01]  /*311e0*/  IMAD.WIDE R10, R17, 0x4, R198 ;  /* 0x00000004110a7825 */ /* 0x004fe200078e02c6 */
[----:B------:R2:W-:Y:S01]  /*311f0*/  @P3 STG.E desc[UR20][R8.64], R179 ;  /* 0x000000b308003986 */ /* 0x0005e2000c101914 */
[----:B-----5:R-:W-:Y:S01]  /*31200*/  ISETP.LT.AND P5, PT, R210, UR28, !P0 ;  /* 0x0000001cd2007c0c */ /* 0x020fe2000c7a1270 */
[----:B------:R-:W5:Y:S01]  /*31210*/  LDCU UR28, c[0x0][0x398] ;  /* 0x00007300ff1c77ac */ /* 0x000f620008000800 */
        /* <DEDUP_REMOVED lines=8> */
[C---:B-1----:R-:W-:Y:S01]  /*312a0*/  IMAD.WIDE R6, R17.reuse, 0x4, R2 ;  /* 0x0000000411067825 */ /* 0x042fe200078e0202 */
[----:B------:R-:W-:Y:S01]  /*312b0*/  ISETP.LT.AND P6, PT, R206, UR22, !P0 ;  /* 0x00000016ce007c0c */ /* 0x000fe2000c7c1270 */
[----:B------:R-:W1:Y:S01]  /*312c0*/  LDCU UR15, c[0x0][0x398] ;  /* 0x00007300ff0f77ac */ /* 0x000e620008000800 */
[----:B----4-:R-:W-:Y:S01]  /*312d0*/  ISETP.GE.AND P1, PT, R0, UR33, PT ;  /* 0x0000002100007c0c */ /* 0x010fe2000bf26270 */
[C---:B--2---:R-:W-:Y:S01]  /*312e0*/  IMAD.WIDE R8, R17.reuse, 0x4, R196 ;  /* 0x0000000411087825 */ /* 0x044fe200078e02c4 */
[----:B------:R2:W-:Y:S03]  /*312f0*/  @P5 STG.E desc[UR20][R6.64], R225 ;  /* 0x000000e106005986 */ /* 0x0005e6000c101914 */
[----:B------:R-:W-:Y:S01]  /*31300*/  IMAD.WIDE R10, R17, 0x4, R198 ;  /* 0x00000004110a7825 */ /* 0x000fe200078e02c6 */
[----:B------:R4:W-:Y:S01]  /*31310*/  @P3 STG.E desc[UR20][R8.64], R180 ;  /* 0x000000b408003986 */ /* 0x0009e2000c101914 */
[----:B------:R-:W-:Y:S01]  /*31320*/  ISETP.LT.AND P5, PT, R210, UR41, !P1 ;  /* 0x00000029d2007c0c */ /* 0x000fe2000cfa1270 */
[----:B------:R-:W1:Y:S01]  /*31330*/  LDCU UR33, c[0x0][0x398] ;  /* 0x00007300ff2177ac */ /* 0x000e620008000800 */
        /* <DEDUP_REMOVED lines=9> */
[----:B------:R-:W5:Y:S01]  /*313d0*/  LDCU UR22, c[0x0][0x398] ;  /* 0x00007300ff1677ac */ /* 0x000f620008000800 */
[C---:B--2---:R-:W-:Y:S01]  /*313e0*/  IMAD.WIDE R6, R17.reuse, 0x4, R2 ;  /* 0x0000000411067825 */ /* 0x044fe200078e0202 */
[----:B------:R-:W-:Y:S01]  /*313f0*/  ISETP.GE.AND P4, PT, R0, UR4, PT ;  /* 0x0000000400007c0c */ /* 0x000fe2000bf86270 */
[----:B------:R-:W2:Y:S02]  /*31400*/  LDCU UR4, c[0x0][0x398] ;  /* 0x00007300ff0477ac */ /* 0x000ea40008000800 */
[C---:B----4-:R-:W-:Y:S01]  /*31410*/  IMAD.WIDE R8, R17.reuse, 0x4, R196 ;  /* 0x0000000411087825 */ /* 0x050fe200078e02c4 */
[----:B------:R4:W-:Y:S03]  /*31420*/  @P5 STG.E desc[UR20][R6.64], R224 ;  /* 0x000000e006005986 */ /* 0x0009e6000c101914 */
[----:B-1----:R-:W-:Y:S01]  /*31430*/  IMAD.WIDE R10, R17, 0x4, R198 ;  /* 0x00000004110a7825 */ /* 0x002fe200078e02c6 */
[----:B------:R1:W-:Y:S01]  /*31440*/  @P3 STG.E desc[UR20][R8.64], R181 ;  /* 0x000000b508003986 */ /* 0x0003e2000c101914 */
[----:B------:R-:W-:-:S02]  /*31450*/  ISETP.LT.AND P5, PT, R210, UR40, !P4 ;  /* 0x00000028d2007c0c */ /* 0x000fc4000e7a1270 */
        /* <DEDUP_REMOVED lines=8> */
[----:B------:R-:W-:Y:S02]  /*314e0*/  ISETP.LT.AND P6, PT, R206, UR34, !P4 ;  /* 0x00000022ce007c0c */ /* 0x000fe4000e7c1270 */
[C---:B----4-:R-:W-:Y:S01]  /*314f0*/  IMAD.WIDE R6, R17.reuse, 0x4, R2 ;  /* 0x0000000411067825 */ /* 0x050fe200078e0202 */
[----:B------:R-:W-:Y:S01]  /*31500*/  ISETP.GE.AND P0, PT, R0, UR11, PT ;  /* 0x0000000b00007c0c */ /* 0x000fe2000bf06270 */
[----:B------:R-:W4:Y:S02]  /*31510*/  LDCU UR11, c[0x0][0x398] ;  /* 0x00007300ff0b77ac */ /* 0x000f240008000800 */
[C---:B-1----:R-:W-:Y:S01]  /*31520*/  IMAD.WIDE R8, R17.reuse, 0x4, R196 ;  /* 0x0000000411087825 */ /* 0x042fe200078e02c4 */
[----:B------:R1:W-:Y:S03]  /*31530*/  @P5 STG.E desc[UR20][R6.64], R223 ;  /* 0x000000df06005986 */ /* 0x0003e6000c101914 */
[----:B------:R-:W-:Y:S01]  /*31540*/  IMAD.WIDE R10, R17, 0x4, R198 ;  /* 0x00000004110a7825 */ /* 0x000fe200078e02c6 */
[----:B------:R1:W-:Y:S01]  /*31550*/  @P3 STG.E desc[UR20][R8.64], R182 ;  /* 0x000000b608003986 */ /* 0x0003e2000c101914 */
[----:B------:R-:W-:Y:S01]  /*31560*/  ISETP.LT.AND P5, PT, R210, UR24, !P0 ;  /* 0x00000018d2007c0c */ /* 0x000fe2000c7a1270 */
[----:B------:R-:W3:Y:S01]  /*31570*/  LDCU UR24, c[0x0][0x398] ;  /* 0x00007300ff1877ac */ /* 0x000ee20008000800 */
[----:B------:R-:W-:Y:S01]  /*31580*/  ISETP.LT.AND P3, PT, R209, UR37, !P0 ;  /* 0x00000025d1007c0c */ /* 0x000fe2000c761270 */
[----:B------:R3:W-:Y:S01]  /*31590*/  @P2 STG.E desc[UR20][R10.64], R118 ;  /* 0x000000760a002986 */ /* 0x0007e2000c101914 */
[----:B------:R-:W-:Y:S01]  /*315a0*/  ISETP.LT.AND P2, PT, R207, UR8, !P0 ;  /* 0x00000008cf007c0c */ /* 0x000fe2000c741270 */
[C---:B--2---:R-:W-:Y:S01]  /*315b0*/  IMAD.WIDE R4, R17.reuse, 0x4, R200 ;  /* 0x0000000411047825 */ /* 0x044fe200078e02c8 */
[----:B------:R-:W2:Y:S03]  /*315c0*/  LDCU UR8, c[0x0][0x398] ;  /* 0x00007300ff0877ac */ /* 0x000ea60008000800 */
[----:B------:R-:W-:-:S02]  /*315d0*/  VIADD R17, R17, UR32 ;  /* 0x0000002011117c36 */ /* 0x000fc40008000000 */
[----:B------:R-:W-:Y:S01]  /*315e0*/  VIADD R0, R213, 0x34 ;  /* 0x00000034d5007836 */ /* 0x000fe20000000000 */
[----:B------:R2:W-:Y:S01]  /*315f0*/  @P6 STG.E desc[UR20][R4.64], R54 ;  /* 0x0000003604006986 */ /* 0x0005e2000c101914 */
[C---:B-1----:R-:W-:Y:S01]  /*31600*/  IMAD.WIDE R6, R17.reuse, 0x4, R2 ;  /* 0x0000000411067825 */ /* 0x042fe200078e0202 */
[----:B------:R-:W-:Y:S02]  /*31610*/  ISETP.LT.AND P6, PT, R206, UR38, !P0 ;  /* 0x00000026ce007c0c */ /* 0x000fe4000c7c1270 */
[----:B------:R-:W-:Y:S01]  /*31620*/  ISETP.GE.AND P1, PT, R0, UR6, PT ;  /* 0x0000000600007c0c */ /* 0x000fe2000bf26270 */
[C---:B------:R-:W-:Y:S01]  /*31630*/  IMAD.WIDE R8, R17.reuse, 0x4, R196 ;  /* 0x0000000411087825 */ /* 0x040fe200078e02c4 */
[----:B------:R1:W-:Y:S01]  /*31640*/  @P5 STG.E desc[UR20][R6.64], R222 ;  /* 0x000000de06005986 */ /* 0x0003e2000c101914 */
[----:B------:R-:W4:Y:S02]  /*31650*/  LDCU UR6, c[0x0][0x398] ;  /* 0x00007300ff0677ac */ /* 0x000f240008000800 */
[----:B---3--:R-:W-:Y:S01]  /*31660*/  IMAD.WIDE R10, R17, 0x4, R198 ;  /* 0x00000004110a7825 */ /* 0x008fe200078e02c6 */
[----:B------:R3:W-:Y:S01]  /*31670*/  @P3 STG.E desc[UR20][R8.64], R183 ;  /* 0x000000b708003986 */ /* 0x0007e2000c101914 */
[----:B------:R-:W-:Y:S01]  /*31680*/  ISETP.LT.AND P5, PT, R210, UR16, !P1 ;  /* 0x00000010d2007c0c */ /* 0x000fe2000cfa1270 */
[----:B------:R-:W4:Y:S01]  /*31690*/  LDCU UR16, c[0x0][0x398] ;  /* 0x00007300ff1077ac */ /* 0x000f220008000800 */
        /* <DEDUP_REMOVED lines=11> */
[C---:B---3--:R-:W-:Y:S01]  /*31750*/  IMAD.WIDE R8, R17.reuse, 0x4, R196 ;  /* 0x0000000411087825 */ /* 0x048fe200078e02c4 */
[----:B------:R1:W-:Y:S01]  /*31760*/  @P5 STG.E desc[UR20][R6.64], R221 ;  /* 0x000000dd06005986 */ /* 0x0003e2000c101914 */
[----:B------:R-:W3:Y:S02]  /*31770*/  LDCU UR9, c[0x0][0x398] ;  /* 0x00007300ff0977ac */ /* 0x000ee40008000800 */
        /* <DEDUP_REMOVED lines=13> */
[----:B----4-:R-:W-:Y:S01]  /*31850*/  ISETP.LT.AND P6, PT, R206, UR11, !P4 ;  /* 0x0000000bce007c0c */ /* 0x010fe2000e7c1270 */
[----:B------:R-:W1:Y:S01]  /*31860*/  LDCU UR11, c[0x0][0x398] ;  /* 0x00007300ff0b77ac */ /* 0x000e620008000800 */
[----:B------:R-:W-:Y:S01]  /*31870*/  ISETP.GE.AND P0, PT, R0, UR7, PT ;  /* 0x0000000700007c0c */ /* 0x000fe2000bf06270 */
[C---:B------:R-:W-:Y:S01]  /*31880*/  IMAD.WIDE R8, R17.reuse, 0x4, R196 ;  /* 0x0000000411087825 */ /* 0x040fe200078e02c4 */
[----:B------:R4:W-:Y:S03]  /*31890*/  @P5 STG.E desc[UR20][R6.64], R220 ;  /* 0x000000dc06005986 */ /* 0x0009e6000c101914 */
[----:B---3--:R-:W-:Y:S01]  /*318a0*/  IMAD.WIDE R10, R17, 0x4, R198 ;  /* 0x00000004110a7825 */ /* 0x008fe200078e02c6 */
[----:B------:R3:W-:Y:S01]  /*318b0*/  @P3 STG.E desc[UR20][R8.64], R185 ;  /* 0x000000b908003986 */ /* 0x0007e2000c101914 */
[----:B------:R-:W-:Y:S01]  /*318c0*/  ISETP.LT.AND P5, PT, R210, UR15, !P0 ;  /* 0x0000000fd2007c0c */ /* 0x000fe2000c7a1270 */
[----:B------:R-:W1:Y:S01]  /*318d0*/  LDCU UR7, c[0x0][0x398] ;  /* 0x00007300ff0777ac */ /* 0x000e620008000800 */
[----:B------:R-:W-:Y:S01]  /*318e0*/  ISETP.LT.AND P3, PT, R209, UR18, !P0 ;  /* 0x00000012d1007c0c */ /* 0x000fe2000c761270 */
[----:B------:R1:W-:Y:S01]  /*318f0*/  @P2 STG.E desc[UR20][R10.64], R121 ;  /* 0x000000790a002986 */ /* 0x0003e2000c101914 */
[----:B------:R-:W-:Y:S01]  /*31900*/  ISETP.LT.AND P2, PT, R207, UR6, !P0 ;  /* 0x00000006cf007c0c */ /* 0x000fe2000c741270 */
[----:B--2---:R-:W-:Y:S01]  /*31910*/  IMAD.WIDE R4, R17, 0x4, R200 ;  /* 0x0000000411047825 */ /* 0x004fe200078e02c8 */
[----:B------:R-:W-:Y:S01]  /*31920*/  IADD3 R0, PT, PT, R213, 0x37, RZ ;  /* 0x00000037d5007810 */ /* 0x000fe20007ffe0ff */
[----:B------:R-:W2:Y:S02]  /*31930*/  LDCU UR6, c[0x0][0x398] ;  /* 0x00007300ff0677ac */ /* 0x000ea40008000800 */
[----:B------:R-:W-:Y:S01]  /*31940*/  VIADD R17, R17, UR32 ;  /* 0x0000002011117c36 */ /* 0x000fe20008000000 */
[----:B------:R2:W-:Y:S01]  /*31950*/  @P6 STG.E desc[UR20][R4.64], R57 ;  /* 0x0000003904006986 */ /* 0x0005e2000c101914 */
[----:B-----5:R-:W-:Y:S01]  /*31960*/  ISETP.LT.AND P6, PT, R206, UR22, !P0 ;  /* 0x00000016ce007c0c */ /* 0x020fe2000c7c1270 */
[----:B------:R-:W5:Y:S01]  /*31970*/  LDCU UR15, c[0x0][0x398] ;  /* 0x00007300ff0f77ac */ /* 0x000f620008000800 */
[C---:B----4-:R-:W-:Y:S01]  /*31980*/  IMAD.WIDE R6, R17.reuse, 0x4, R2 ;  /* 0x0000000411067825 */ /* 0x050fe200078e0202 */
[----:B------:R-:W-:Y:S01]  /*31990*/  ISETP.GE.AND P1, PT, R0, UR5, PT ;  /* 0x0000000500007c0c */ /* 0x000fe2000bf26270 */
[----:B------:R-:W4:Y:S02]  /*319a0*/  LDCU UR5, c[0x0][0x398] ;  /* 0x00007300ff0577ac */ /* 0x000f240008000800 */
[C---:B---3--:R-:W-:Y:S01]  /*319b0*/  IMAD.WIDE R8, R17.reuse, 0x4, R196 ;  /* 0x0000000411087825 */ /* 0x048fe200078e02c4 */
        /* <DEDUP_REMOVED lines=8> */
[----:B--2---:R-:W-:Y:S01]  /*31a40*/  IMAD.WIDE R4, R17, 0x4, R200 ;  /* 0x0000000411047825 */ /* 0x004fe200078e02c8 */
[----:B------:R-:W-:Y:S01]  /*31a50*/  ISETP.LT.AND P2, PT, R207, UR28, !P1 ;  /* 0x0000001ccf007c0c */ /* 0x000fe2000cf41270 */
[----:B------:R-:W2:Y:S01]  /*31a60*/  LDCU UR9, c[0x0][0x398] ;  /* 0x00007300ff0977ac */ /* 0x000ea20008000800 */
[----:B------:R-:W-:Y:S01]  /*31a70*/  IADD3 R17, PT, PT, R17, UR32, RZ ;  /* 0x0000002011117c10 */ /* 0x000fe2000fffe0ff */
[----:B------:R-:W-:Y:S01]  /*31a80*/  VIADD R0, R213, 0x38 ;  /* 0x00000038d5007836 */ /* 0x000fe20000000000 */
[----:B------:R2:W-:Y:S01]  /*31a90*/  @P6 STG.E desc[UR20][R4.64], R58 ;  /* 0x0000003a04006986 */ /* 0x0005e2000c101914 */
[----:B------:R-:W-:Y:S01]  /*31aa0*/  ISETP.LT.AND P6, PT, R206, UR8, !P1 ;  /* 0x00000008ce007c0c */ /* 0x000fe2000cfc1270 */
[----:B------:R-:W4:Y:S01]  /*31ab0*/  LDCU UR8, c[0x0][0x398] ;  /* 0x00007300ff0877ac */ /* 0x000f220008000800 */
[----:B---3--:R-:W-:Y:S01]  /*31ac0*/  IMAD.WIDE R6, R17, 0x4, R2 ;  /* 0x0000000411067825 */ /* 0x008fe200078e0202 */
[----:B------:R-:W-:-:S03]  /*31ad0*/  ISETP.GE.AND P4, PT, R0, UR31, PT ;  /* 0x0000001f00007c0c */ /* 0x000fc6000bf86270 */
[C---:B-1----:R-:W-:Y:S01]  /*31ae0*/  IMAD.WIDE R8, R17.reuse, 0x4, R196 ;  /* 0x0000000411087825 */ /* 0x042fe200078e02c4 */
[----:B------:R1:W-:Y:S03]  /*31af0*/  @P5 STG.E desc[UR20][R6.64], R218 ;  /* 0x000000da06005986 */ /* 0x0003e6000c101914 */
[----:B------:R-:W-:Y:S01]  /*31b00*/  IMAD.WIDE R10, R17, 0x4, R198 ;  /* 0x00000004110a7825 */ /* 0x000fe200078e02c6 */
[----:B------:R3:W-:Y:S01]  /*31b10*/  @P3 STG.E desc[UR20][R8.64], R187 ;  /* 0x000000bb08003986 */ /* 0x0007e2000c101914 */
[----:B------:R-:W-:Y:S01]  /*31b20*/  ISETP.LT.AND P5, PT, R210, UR7, !P4 ;  /* 0x00000007d2007c0c */ /* 0x000fe2000e7a1270 */
[----:B------:R-:W5:Y:S01]  /*31b30*/  LDCU UR7, c[0x0][0x398] ;  /* 0x00007300ff0777ac */ /* 0x000f620008000800 */
        /* <DEDUP_REMOVED lines=12> */
[C---:B---3--:R-:W-:Y:S01]  /*31c00*/  IMAD.WIDE R8, R17.reuse, 0x4, R196 ;  /* 0x0000000411087825 */ /* 0x048fe200078e02c4 */
[----:B------:R3:W-:Y:S03]  /*31c10*/  @P5 STG.E desc[UR20][R6.64], R217 ;  /* 0x000000d906005986 */ /* 0x0007e6000c101914 */
[----:B------:R-:W-:Y:S01]  /*31c20*/  IMAD.WIDE R10, R17, 0x4, R198 ;  /* 0x00000004110a7825 */ /* 0x000fe200078e02c6 */
[----:B------:R4:W-:Y:S01]  /*31c30*/  @P3 STG.E desc[UR20][R8.64], R188 ;  /* 0x000000bc08003986 */ /* 0x0009e2000c101914 */
[----:B------:R-:W-:-:S02]  /*31c40*/  ISETP.LT.AND P5, PT, R210, UR16, !P0 ;  /* 0x00000010d2007c0c */ /* 0x000fc4000c7a1270 */
[----:B------:R-:W-:Y:S01]  /*31c50*/  ISETP.LT.AND P3, PT, R209, UR4, !P0 ;  /* 0x00000004d1007c0c */ /* 0x000fe2000c761270 */
[----:B------:R1:W-:Y:S01]  /*31c60*/  @P2 STG.E desc[UR20][R10.64], R124 ;  /* 0x0000007c0a002986 */ /* 0x0003e2000c101914 */
[----:B------:R-:W-:Y:S01]  /*31c70*/  ISETP.LT.AND P2, PT, R207, UR11, !P0 ;  /* 0x0000000bcf007c0c */ /* 0x000fe2000c741270 */
[C---:B--2---:R-:W-:Y:S01]  /*31c80*/  IMAD.WIDE R4, R17.reuse, 0x4, R200 ;  /* 0x0000000411047825 */ /* 0x044fe200078e02c8 */
[----:B------:R-:W2:Y:S03]  /*31c90*/  LDCU UR4, c[0x0][0x398] ;  /* 0x00007300ff0477ac */ /* 0x000ea60008000800 */
[----:B------:R-:W-:Y:S02]  /*31ca0*/  VIADD R17, R17, UR32 ;  /* 0x0000002011117c36 */ /* 0x000fe40008000000 */
[----:B------:R-:W-:Y:S01]  /*31cb0*/  VIADD R0, R213, 0x3a ;  /* 0x0000003ad5007836 */ /* 0x000fe20000000000 */
[----:B------:R2:W-:Y:S01]  /*31cc0*/  @P6 STG.E desc[UR20][R4.64], R60 ;  /* 0x0000003c04006986 */ /* 0x0005e2000c101914 */
[C---:B---3--:R-:W-:Y:S01]  /*31cd0*/  IMAD.WIDE R6, R17.reuse, 0x4, R2 ;  /* 0x0000000411067825 */ /* 0x048fe200078e0202 */
[----:B------:R-:W-:Y:S01]  /*31ce0*/  ISETP.LT.AND P6, PT, R206, UR14, !P0 ;  /* 0x0000000ece007c0c */ /* 0x000fe2000c7c1270 */
[----:B------:R-:W3:Y:S01]  /*31cf0*/  LDCU UR11, c[0x0][0x398] ;  /* 0x00007300ff0b77ac */ /* 0x000ee20008000800 */
[----:B------:R-:W-:Y:S01]  /*31d00*/  ISETP.GE.AND P1, PT, R0, UR27, PT ;  /* 0x0000001b00007c0c */ /* 0x000fe2000bf26270 */
[C---:B----4-:R-:W-:Y:S01]  /*31d10*/  IMAD.WIDE R8, R17.reuse, 0x4, R196 ;  /* 0x0000000411087825 */ /* 0x050fe200078e02c4 */
[----:B------:R4:W-:Y:S01]  /*31d20*/  @P5 STG.E desc[UR20][R6.64], R216 ;  /* 0x000000d806005986 */ /* 0x0009e2000c101914 */
[----:B------:R-:W3:Y:S02]  /*31d30*/  LDCU UR14, c[0x0][0x398] ;  /* 0x00007300ff0e77ac */ /* 0x000ee40008000800 */
[----:B-1----:R-:W-:Y:S01]  /*31d40*/  IMAD.WIDE R10, R17, 0x4, R198 ;  /* 0x00000004110a7825 */ /* 0x002fe200078e02c6 */
[----:B------:R1:W-:Y:S01]  /*31d50*/  @P3 STG.E desc[UR20][R8.64], R189 ;  /* 0x000000bd08003986 */ /* 0x0003e2000c101914 */
[----:B------:R-:W-:Y:S01]  /*31d60*/  ISETP.LT.AND P5, PT, R210, UR6, !P1 ;  /* 0x00000006d2007c0c */ /* 0x000fe2000cfa1270 */
[----:B------:R-:W3:Y:S01]  /*31d70*/  LDCU UR6, c[0x0][0x398] ;  /* 0x00007300ff0677ac */ /* 0x000ee20008000800 */
[----:B-----5:R-:W-:Y:S01]  /*31d80*/  ISETP.LT.AND P3, PT, R209, UR15, !P1 ;  /* 0x0000000fd1007c0c */ /* 0x020fe2000cf61270 */
[----:B------:R5:W-:Y:S01]  /*31d90*/  @P2 STG.E desc[UR20][R10.64], R125 ;  /* 0x0000007d0a002986 */ /* 0x000be2000c101914 */
[----:B------:R-:W-:Y:S01]  /*31da0*/  ISETP.LT.AND P2, PT, R207, UR18, !P1 ;  /* 0x00000012cf007c0c */ /* 0x000fe2000cf41270 */
[C---:B--2---:R-:W-:Y:S01]  /*31db0*/  IMAD.WIDE R4, R17.reuse, 0x4, R200 ;  /* 0x0000000411047825 */ /* 0x044fe200078e02c8 */
[----:B------:R-:W2:Y:S03]  /*31dc0*/  LDCU UR15, c[0x0][0x398] ;  /* 0x00007300ff0f77ac */ /* 0x000ea60008000800 */
[----:B------:R-:W-:-:S02]  /*31dd0*/  VIADD R17, R17, UR32 ;  /* 0x0000002011117c36 */ /* 0x000fc40008000000 */
[----:B------:R-:W-:Y:S01]  /*31de0*/  VIADD R0, R213, 0x3b ;  /* 0x0000003bd5007836 */ /* 0x000fe20000000000 */
[----:B------:R2:W-:Y:S01]  /*31df0*/  @P6 STG.E desc[UR20][R4.64], R61 ;  /* 0x0000003d04006986 */ /* 0x0005e2000c101914 */
[C---:B----4-:R-:W-:Y:S01]  /*31e00*/  IMAD.WIDE R6, R17.reuse, 0x4, R2 ;  /* 0x0000000411067825 */ /* 0x050fe200078e0202 */
[----:B------:R-:W-:Y:S01]  /*31e10*/  ISETP.LT.AND P6, PT, R206, UR9, !P1 ;  /* 0x00000009ce007c0c */ /* 0x000fe2000cfc1270 */
[----:B------:R-:W4:Y:S01]  /*31e20*/  LDCU UR9, c[0x0][0x398] ;  /* 0x00007300ff0977ac */ /* 0x000f220008000800 */
[----:B------:R-:W-:Y:S01]  /*31e30*/  ISETP.GE.AND P4, PT, R0, UR25, PT ;  /* 0x0000001900007c0c */ /* 0x000fe2000bf86270 */
[C---:B-1----:R-:W-:Y:S01]  /*31e40*/  IMAD.WIDE R8, R17.reuse, 0x4, R196 ;  /* 0x0000000411087825 */ /* 0x042fe200078e02c4 */
[----:B------:R1:W-:Y:S03]  /*31e50*/  @P5 STG.E desc[UR20][R6.64], R215 ;  /* 0x000000d706005986 */ /* 0x0003e6000c101914 */
[----:B-----5:R-:W-:Y:S01]  /*31e60*/  IMAD.WIDE R10, R17, 0x4, R198 ;  /* 0x00000004110a7825 */ /* 0x020fe200078e02c6 */
[----:B------:R5:W-:Y:S01]  /*31e70*/  @P3 STG.E desc[UR20][R8.64], R190 ;  /* 0x000000be08003986 */ /* 0x000be2000c101914 */
[----:B------:R-:W-:Y:S01]  /*31e80*/  ISETP.LT.AND P5, PT, R210, UR8, !P4 ;  /* 0x00000008d2007c0c */ /* 0x000fe2000e7a1270 */
[----:B------:R-:W3:Y:S01]  /*31e90*/  LDCU UR8, c[0x0][0x398] ;  /* 0x00007300ff0877ac */ /* 0x000ee20008000800 */
        /* <DEDUP_REMOVED lines=8> */
[----:B------:R-:W-:Y:S01]  /*31f20*/  ISETP.LT.AND P6, PT, R206, UR5, !P4 ;  /* 0x00000005ce007c0c */ /* 0x000fe2000e7c1270 */
[----:B------:R-:W4:Y:S01]  /*31f30*/  LDCU UR5, c[0x0][0x398] ;  /* 0x00007300ff0577ac */ /* 0x000f220008000800 */
[----:B-1----:R-:W-:Y:S01]  /*31f40*/  IMAD.WIDE R6, R17, 0x4, R2 ;  /* 0x0000000411067825 */ /* 0x002fe200078e0202 */
[----:B------:R-:W-:-:S03]  /*31f50*/  ISETP.GE.AND P0, PT, R0, UR23, PT ;  /* 0x0000001700007c0c */ /* 0x000fc6000bf06270 */
[C---:B-----5:R-:W-:Y:S01]  /*31f60*/  IMAD.WIDE R8, R17.reuse, 0x4, R196 ;  /* 0x0000000411087825 */ /* 0x060fe200078e02c4 */
[----:B------:R1:W-:Y:S03]  /*31f70*/  @P5 STG.E desc[UR20][R6.64], R214 ;  /* 0x000000d606005986 */ /* 0x0003e6000c101914 */
[----:B---3--:R-:W-:Y:S01]  /*31f80*/  IMAD.WIDE R10, R17, 0x4, R198 ;  /* 0x00000004110a7825 */ /* 0x008fe200078e02c6 */
[----:B------:R3:W-:Y:S01]  /*31f90*/  @P3 STG.E desc[UR20][R8.64], R191 ;  /* 0x000000bf08003986 */ /* 0x0007e2000c101914 */
[----:B------:R-:W-:Y:S01]  /*31fa0*/  ISETP.LT.AND P3, PT, R209, UR4, !P0 ;  /* 0x00000004d1007c0c */ /* 0x000fe2000c761270 */
[----:B------:R-:W5:Y:S02]  /*31fb0*/  LDCU UR4, c[0x0][0x398] ;  /* 0x00007300ff0477ac */ /* 0x000f640008000800 */
[----:B------:R3:W-:Y:S01]  /*31fc0*/  @P2 STG.E desc[UR20][R10.64], R127 ;  /* 0x0000007f0a002986 */ /* 0x0007e2000c101914 */
[----:B------:R-:W-:Y:S01]  /*31fd0*/  ISETP.LT.AND P2, PT, R210, UR12, !P0 ;  /* 0x0000000cd2007c0c */ /* 0x000fe2000c741270 */
        /* <DEDUP_REMOVED lines=8> */
[----:B-1----:R-:W-:Y:S01]  /*32060*/  IMAD.WIDE R6, R17, 0x4, R2 ;  /* 0x0000000411067825 */ /* 0x002fe200078e0202 */
[----:B------:R-:W-:-:S03]  /*32070*/  ISETP.GE.AND P1, PT, R0, UR19, PT ;  /* 0x0000001300007c0c */ /* 0x000fc6000bf26270 */
[----:B---3--:R-:W-:Y:S01]  /*32080*/  IMAD.WIDE R8, R17, 0x4, R196 ;  /* 0x0000000411087825 */ /* 0x008fe200078e02c4 */
[----:B------:R1:W-:Y:S03]  /*32090*/  @P2 STG.E desc[UR20][R6.64], R212 ;  /* 0x000000d406002986 */ /* 0x0003e6000c101914 */
[----:B------:R-:W-:Y:S02]  /*320a0*/  VIADD R0, R213, 0x3e ;  /* 0x0000003ed5007836 */ /* 0x000fe40000000000 */
[C---:B------:R-:W-:Y:S01]  /*320b0*/  IMAD.WIDE R10, R17.reuse, 0x4, R198 ;  /* 0x00000004110a7825 */ /* 0x040fe200078e02c6 */
[----:B------:R3:W-:Y:S01]  /*320c0*/  @P3 STG.E desc[UR20][R8.64], R192 ;  /* 0x000000c008003986 */ /* 0x0007e2000c101914 */
[----:B------:R-:W-:Y:S01]  /*320d0*/  ISETP.LT.AND P2, PT, R210, UR6, !P1 ;  /* 0x00000006d2007c0c */ /* 0x000fe2000cf41270 */
[----:B------:R-:W5:Y:S01]  /*320e0*/  LDCU UR6, c[0x0][0x398] ;  /* 0x00007300ff0677ac */ /* 0x000f620008000800 */
[----:B------:R-:W-:Y:S01]  /*320f0*/  ISETP.GE.AND P4, PT, R0, UR13, PT ;  /* 0x0000000d00007c0c */ /* 0x000fe2000bf86270 */
[----:B--2---:R-:W-:Y:S01]  /*32100*/  IMAD.WIDE R4, R17, 0x4, R200 ;  /* 0x0000000411047825 */ /* 0x004fe200078e02c8 */
[----:B------:R2:W-:Y:S01]  /*32110*/  @P5 STG.E desc[UR20][R10.64], R128 ;  /* 0x000000800a005986 */ /* 0x0005e2000c101914 */
[----:B----4-:R-:W-:Y:S01]  /*32120*/  ISETP.LT.AND P3, PT, R209, UR9, !P1 ;  /* 0x00000009d1007c0c */ /* 0x010fe2000cf61270 */
[----:B------:R-:W4:Y:S01]  /*32130*/  LDCU UR13, c[0x0][0x398] ;  /* 0x00007300ff0d77ac */ /* 0x000f220008000800 */
[----:B------:R-:W-:Y:S01]  /*32140*/  ISETP.LT.AND P5, PT, R207, UR15, !P1 ;  /* 0x0000000fcf007c0c */ /* 0x000fe2000cfa1270 */
[----:B------:R-:W-:Y:S01]  /*32150*/  VIADD R17, R17, UR32 ;  /* 0x0000002011117c36 */ /* 0x000fe20008000000 */
[----:B------:R-:W-:Y:S01]  /*32160*/  ISETP.LT.AND P1, PT, R206, UR7, !P1 ;  /* 0x00000007ce007c0c */ /* 0x000fe2000cf21270 */
[----:B------:R-:W4:Y:S01]  /*32170*/  LDCU UR9, c[0x0][0x398] ;  /* 0x00007300ff0977ac */ /* 0x000f220008000800 */
[----:B------:R2:W-:Y:S01]  /*32180*/  @P6 STG.E desc[UR20][R4.64], R64 ;  /* 0x0000004004006986 */ /* 0x0005e2000c101914 */
[----:B------:R-:W-:Y:S01]  /*32190*/  ISETP.LT.AND P6, PT, R210, UR5, !P4 ;  /* 0x00000005d2007c0c */ /* 0x000fe2000e7c1270 */
[----:B-1----:R-:W-:-:S04]  /*321a0*/  IMAD.WIDE R6, R17, 0x4, R2 ;  /* 0x0000000411067825 */ /* 0x002fc800078e0202 */
[----:B---3--:R-:W-:Y:S01]  /*321b0*/  IMAD.WIDE R8, R17, 0x4, R196 ;  /* 0x0000000411087825 */ /* 0x008fe200078e02c4 */
[----:B------:R1:W-:Y:S03]  /*321c0*/  @P2 STG.E desc[UR20][R6.64], R211 ;  /* 0x000000d306002986 */ /* 0x0003e6000c101914 */
[----:B------:R-:W-:Y:S02]  /*321d0*/  VIADD R0, R213, 0x3f ;  /* 0x0000003fd5007836 */ /* 0x000fe40000000000 */
[C---:B--2---:R-:W-:Y:S01]  /*321e0*/  IMAD.WIDE R10, R17.reuse, 0x4, R198 ;  /* 0x00000004110a7825 */ /* 0x044fe200078e02c6 */
[----:B------:R2:W-:Y:S03]  /*321f0*/  @P3 STG.E desc[UR20][R8.64], R193 ;  /* 0x000000c108003986 */ /* 0x0005e6000c101914 */
[----:B------:R-:W-:-:S02]  /*32200*/  VIADD R15, R17, UR32 ;  /* 0x00000020110f7c36 */ /* 0x000fc40008000000 */
[----:B------:R-:W-:Y:S01]  /*32210*/  IMAD.WIDE R4, R17, 0x4, R200 ;  /* 0x0000000411047825 */ /* 0x000fe200078e02c8 */
[----:B------:R-:W-:Y:S01]  /*32220*/  ISETP.GE.AND P0, PT, R0, UR17, PT ;  /* 0x0000001100007c0c */ /* 0x000fe2000bf06270 */
[----:B------:R3:W-:Y:S01]  /*32230*/  @P5 STG.E desc[UR20][R10.64], R129 ;  /* 0x000000810a005986 */ /* 0x0007e2000c101914 */
[----:B------:R-:W-:Y:S01]  /*32240*/  ISETP.LT.AND P3, PT, R209, UR8, !P4 ;  /* 0x00000008d1007c0c */ /* 0x000fe2000e761270 */
[----:B------:R-:W-:Y:S02]  /*32250*/  IMAD.WIDE R12, R15, 0x4, R2 ;  /* 0x000000040f0c7825 */ /* 0x000fe400078e0202 */
[----:B------:R1:W-:Y:S01]  /*32260*/  @P1 STG.E desc[UR20][R4.64], R65 ;  /* 0x0000004104001986 */ /* 0x0003e2000c101914 */
[----:B------:R-:W-:Y:S02]  /*32270*/  ISETP.LT.AND P1, PT, R207, UR12, !P4 ;  /* 0x0000000ccf007c0c */ /* 0x000fe4000e721270 */
[----:B-----5:R-:W-:Y:S01]  /*32280*/  ISETP.LT.AND P4, PT, R206, UR4, !P4 ;  /* 0x00000004ce007c0c */ /* 0x020fe2000e781270 */
[----:B------:R2:W-:Y:S01]  /*32290*/  @P6 STG.E desc[UR20][R12.64], R208 ;  /* 0x000000d00c006986 */ /* 0x0005e2000c101914 */
[----:B------:R-:W-:-:S02]  /*322a0*/  ISETP.LT.AND P2, PT, R210, UR11, !P0 ;  /* 0x0000000bd2007c0c */ /* 0x000fc4000c741270 */
[----:B----4-:R-:W-:Y:S02]  /*322b0*/  ISETP.LT.AND P5, PT, R209, UR13, !P0 ;  /* 0x0000000dd1007c0c */ /* 0x010fe4000c7a1270 */
[----:B------:R-:W-:Y:S01]  /*322c0*/  ISETP.LT.AND P6, PT, R207, UR6, !P0 ;  /* 0x00000006cf007c0c */ /* 0x000fe2000c7c1270 */
[C---:B------:R-:W-:Y:S01]  /*322d0*/  VIADD R17, R15.reuse, UR32 ;  /* 0x000000200f117c36 */ /* 0x040fe20008000000 */
[----:B------:R-:W-:Y:S01]  /*322e0*/  ISETP.LT.AND P0, PT, R206, UR9, !P0 ;  /* 0x00000009ce007c0c */ /* 0x000fe2000c701270 */
[----:B-1----:R-:W-:-:S04]  /*322f0*/  IMAD.WIDE R6, R15, 0x4, R196 ;  /* 0x000000040f067825 */ /* 0x002fc800078e02c4 */
[C---:B--2---:R-:W-:Y:S01]  /*32300*/  IMAD.WIDE R8, R15.reuse, 0x4, R198 ;  /* 0x000000040f087825 */ /* 0x044fe200078e02c6 */
[----:B------:R1:W-:Y:S03]  /*32310*/  @P3 STG.E desc[UR20][R6.64], R194 ;  /* 0x000000c206003986 */ /* 0x0003e6000c101914 */
[----:B---3--:R-:W-:Y:S01]  /*32320*/  IMAD.WIDE R10, R15, 0x4, R200 ;  /* 0x000000040f0a7825 */ /* 0x008fe200078e02c8 */
[----:B------:R1:W-:Y:S03]  /*32330*/  @P1 STG.E desc[UR20][R8.64], R130 ;  /* 0x0000008208001986 */ /* 0x0003e6000c101914 */
[C---:B------:R-:W-:Y:S01]  /*32340*/  IMAD.WIDE R2, R17.reuse, 0x4, R2 ;  /* 0x0000000411027825 */ /* 0x040fe200078e0202 */
[----:B------:R1:W-:Y:S03]  /*32350*/  @P4 STG.E desc[UR20][R10.64], R66 ;  /* 0x000000420a004986 */ /* 0x0003e6000c101914 */
[C---:B------:R-:W-:Y:S01]  /*32360*/  IMAD.WIDE R196, R17.reuse, 0x4, R196 ;  /* 0x0000000411c47825 */ /* 0x040fe200078e02c4 */
[----:B------:R1:W-:Y:S03]  /*32370*/  @P2 STG.E desc[UR20][R2.64], R205 ;  /* 0x000000cd02002986 */ /* 0x0003e6000c101914 */
[C---:B------:R-:W-:Y:S01]  /*32380*/  IMAD.WIDE R198, R17.reuse, 0x4, R198 ;  /* 0x0000000411c67825 */ /* 0x040fe200078e02c6 */
[----:B------:R1:W-:Y:S03]  /*32390*/  @P5 STG.E desc[UR20][R196.64], R195 ;  /* 0x000000c3c4005986 */ /* 0x0003e6000c101914 */
[----:B------:R-:W-:Y:S01]  /*323a0*/  IMAD.WIDE R200, R17, 0x4, R200 ;  /* 0x0000000411c87825 */ /* 0x000fe200078e02c8 */
[----:B------:R1:W-:Y:S04]  /*323b0*/  @P6 STG.E desc[UR20][R198.64], R131 ;  /* 0x00000083c6006986 */ /* 0x0003e8000c101914 */
[----:B------:R1:W-:Y:S01]  /*323c0*/  @P0 STG.E desc[UR20][R200.64], R67 ;  /* 0x00000043c8000986 */ /* 0x0003e2000c101914 */
[----:B------:R-:W-:Y:S06]  /*323d0*/  BAR.SYNC.DEFER_BLOCKING 0x0 ;  /* 0x0000000000007b1d */ /* 0x000fec0000010000 */
[----:B------:R-:W-:Y:S05]  /*323e0*/  BRA.U UP0, `(.L_x_15) ;  /* 0x0000000100a07547 */ /* 0x000fea000b800000 */
[----:B------:R-:W2:Y:S01]  /*323f0*/  S2UR UR5, SR_CgaCtaId ;  /* 0x00000000000579c3 */ /* 0x000ea20000008800 */
[----:B------:R-:W-:Y:S01]  /*32400*/  NOP ;  /* 0x0000000000007918 */ /* 0x000fe20000000000 */
[----:B------:R-:W-:Y:S01]  /*32410*/  UMOV UR4, 0x50 ;  /* 0x0000005000047882 */ /* 0x000fe20000000000 */
[----:B------:R-:W-:Y:S01]  /*32420*/  MOV R0, UR10 ;  /* 0x0000000a00007c02 */ /* 0x000fe20008000f00 */
[----:B-1----:R-:W-:Y:S02]  /*32430*/  IMAD.MOV.U32 R3, RZ, RZ, 0xffff ;  /* 0x0000ffffff037424 */ /* 0x002fe400078e00ff */
[----:B------:R-:W-:Y:S01]  /*32440*/  IMAD.MOV.U32 R7, RZ, RZ, 0x1 ;  /* 0x00000001ff077424 */ /* 0x000fe200078e00ff */
[----:B------:R-:W-:-:S04]  /*32450*/  LOP3.LUT R0, R0, 0xffff, RZ, 0xc0, !PT ;  /* 0x0000ffff00007812 */ /* 0x000fc800078ec0ff */
[----:B------:R-:W-:-:S05]  /*32460*/  SHF.R.U32.HI R0, RZ, 0x5, R0 ;  /* 0x00000005ff007819 */ /* 0x000fca0000011600 */
[----:B------:R-:W-:Y:S01]  /*32470*/  VIADD R2, R0, 0x10 ;  /* 0x0000001000027836 */ /* 0x000fe20000000000 */
[----:B------:R-:W-:Y:S01]  /*32480*/  SHF.L.U32 R0, R3, R0, RZ ;  /* 0x0000000003007219 */ /* 0x000fe200000006ff */
[----:B--2---:R-:W-:-:S03]  /*32490*/  ULEA UR6, UR5, UR4, 0x18 ;  /* 0x0000000405067291 */ /* 0x004fc6000f8ec0ff */
[----:B------:R-:W-:-:S04]  /*324a0*/  SHF.L.U32 R3, R7, R2, RZ ;  /* 0x0000000207037219 */ /* 0x000fc800000006ff */
[----:B------:R-:W-:Y:S02]  /*324b0*/  LOP3.LUT R0, R3, R0, RZ, 0xfc, !PT ;  /* 0x0000000003007212 */ /* 0x000fe400078efcff */
[----:B------:R-:W1:Y:S02]  /*324c0*/  LDS R5, [UR6] ;  /* 0x00000006ff057984 */ /* 0x000e640008000800 */
[C---:B------:R-:W-:Y:S02]  /*324d0*/  LOP3.LUT R2, R0.reuse, 0xffff, RZ, 0xc0, !PT ;  /* 0x0000ffff00027812 */ /* 0x040fe400078ec0ff */
[----:B-1----:R-:W-:-:S04]  /*324e0*/  LOP3.LUT R3, R0, 0xffff, R5, 0x80, !PT ;  /* 0x0000ffff00037812 */ /* 0x002fc800078e8005 */
[----:B------:R-:W-:-:S13]  /*324f0*/  ISETP.NE.AND P0, PT, R3, R2, PT ;  /* 0x000000020300720c */ /* 0x000fda0003f05270 */
[----:B------:R-:W-:Y:S05]  /*32500*/  @P0 BRA `(.L_x_16) ;  /* 0x0000000000500947 */ /* 0x000fea0003800000 */
[----:B------:R-:W-:Y:S02]  /*32510*/  SHF.R.U32.HI R5, RZ, 0x10, R5 ;  /* 0x00000010ff057819 */ /* 0x000fe40000011605 */
[----:B------:R-:W-:-:S04]  /*32520*/  SHF.R.U32.HI R2, RZ, 0x10, R0 ;  /* 0x00000010ff027819 */ /* 0x000fc80000011600 */
[----:B------:R-:W-:-:S04]  /*32530*/  LOP3.LUT R5, R5, R2, RZ, 0xc0, !PT ;  /* 0x0000000205057212 */ /* 0x000fc800078ec0ff */
[----:B------:R-:W-:-:S13]  /*32540*/  ISETP.NE.AND P0, PT, R5, R2, PT ;  /* 0x000000020500720c */ /* 0x000fda0003f05270 */
[----:B------:R-:W-:Y:S05]  /*32550*/  @P0 BRA `(.L_x_17) ;  /* 0x0000000000300947 */ /* 0x000fea0003800000 */
[----:B------:R-:W-:Y:S01]  /*32560*/  R2UR UR4, R0 ;  /* 0x00000000000472ca */ /* 0x000fe200000e0000 */
[----:B------:R-:W-:Y:S01]  /*32570*/  VOTEU.ANY UR5, UPT, PT ;  /* 0x0000000000057886 */ /* 0x000fe200038e0100 */
[----:B------:R-:W1:Y:S01]  /*32580*/  S2R R0, SR_LANEID ;  /* 0x0000000000007919 */ /* 0x000e620000000000 */
[----:B------:R-:W-:-:S10]  /*32590*/  UFLO.U32 UR5, UR5 ;  /* 0x00000005000572bd */ /* 0x000fd400080e0000 */
[----:B------:R-:W-:-:S06]  /*325a0*/  ULOP3.LUT UR4, URZ, UR4, URZ, 0x33, !UPT ;  /* 0x00000004ff047292 */ /* 0x000fcc000f8e33ff */
[----:B------:R-:W-:-:S04]  /*325b0*/  IMAD.U32 R2, RZ, RZ, UR4 ;  /* 0x00000004ff027e24 */ /* 0x000fc8000f8e00ff */
[----:B------:R-:W2:Y:S02]  /*325c0*/  REDUX UR7, R2 ;  /* 0x00000000020773c4 */ /* 0x000ea40000000000 */
[----:B------:R3:W-:Y:S01]  /*325d0*/  UTCATOMSWS.AND URZ, UR4 ;  /* 0x0000000400ff79e3 */ /* 0x0007e20008000000 */
[----:B-1----:R-:W-:Y:S02]  /*325e0*/  ISETP.EQ.U32.AND P0, PT, R0, UR5, PT ;  /* 0x0000000500007c0c */ /* 0x002fe4000bf02070 */
[----:B--2---:R-:W-:-:S11]  /*325f0*/  MOV R0, UR7 ;  /* 0x0000000700007c02 */ /* 0x004fd60008000f00 */
[----:B------:R3:W-:Y:S01]  /*32600*/  @P0 ATOMS.AND RZ, [UR6], R0 ;  /* 0x00000000ffff098c */ /* 0x0007e2000a800006 */
[----:B------:R-:W-:Y:S05]  /*32610*/  BRA `(.L_x_15) ;  /* 0x0000000000147947 */ /* 0x000fea0003800000 */
.L_x_17:
[----:B------:R-:W-:-:S07]  /*32620*/  MOV R2, 0x32640 ;  /* 0x0003264000027802 */ /* 0x000fce0000000f00 */
[----:B------:R-:W-:Y:S05]  /*32630*/  CALL.REL.NOINC `($__internal_0_$__cuda_sm10x_tcgen05_guardrail_trap_col_being_dealloced_not_returned_by_alloc) ;  /* 0x00000000002c7944 */ /* 0x000fea0003c00000 */
[----:B------:R-:W-:Y:S05]  /*32640*/  BRA `(.L_x_15) ;  /* 0x0000000000087947 */ /* 0x000fea0003800000 */
.L_x_16:
[----:B------:R-:W-:-:S07]  /*32650*/  MOV R2, 0x32670 ;  /* 0x0003267000027802 */ /* 0x000fce0000000f00 */
[----:B------:R-:W-:Y:S05]  /*32660*/  CALL.REL.NOINC `($__internal_2_$__cuda_sm10x_tcgen05_guardrail_trap_unallocated_columns_being_dealloced) ;  /* 0x0000000000387944 */ /* 0x000fea0003c00000 */
.L_x_15:
[----:B------:R-:W-:Y:S01]  /*32670*/  NOP ;  /* 0x0000000000007918 */ /* 0x000fe20000000000 */
[----:B---3--:R-:W-:Y:S05]  /*32680*/  EXIT ;  /* 0x000000000000794d */ /* 0x008fea0003800000 */
.L_x_10:
[----:B------:R-:W1:Y:S02]  /*32690*/  SYNCS.PHASECHK.TRANS64.TRYWAIT P3, [UR8], R4 ;  /* 0x00000004ff0075a7 */ /* 0x000e640008061108 */
[----:B-1----:R-:W-:Y:S05]  /*326a0*/  @!P3 BRA `(.L_x_10) ;  /* 0xfffffffc00f8b947 */ /* 0x002fea000383ffff */
[----:B------:R-:W-:Y:S05]  /*326b0*/  BRA `(.L_x_18) ;  /* 0xfffffed0001c7947 */ /* 0x000fea000383ffff */
.L_x_14:
[----:B------:R-:W5:Y:S02]  /*326c0*/  SYNCS.PHASECHK.TRANS64.TRYWAIT P0, [UR8], R0 ;  /* 0x00000000ff0075a7 */ /* 0x000f640008001108 */
[----:B-----5:R-:W-:Y:S05]  /*326d0*/  @!P0 BRA `(.L_x_14) ;  /* 0xfffffffc00f88947 */ /* 0x020fea000383ffff */
[----:B------:R-:W-:Y:S05]  /*326e0*/  BRA `(.L_x_13) ;  /* 0xffffffa800087947 */ /* 0x000fea000383ffff */
        .weak           $__internal_0_$__cuda_sm10x_tcgen05_guardrail_trap_col_being_dealloced_not_returned_by_alloc
        .type           $__internal_0_$__cuda_sm10x_tcgen05_guardrail_trap_col_being_dealloced_not_returned_by_alloc,@function
        .size           $__internal_0_$__cuda_sm10x_tcgen05_guardrail_trap_col_being_dealloced_not_returned_by_alloc,($__internal_1_$__cuda_sm10x_tcgen05_guardrail_trap_phase_invalid_during_alloc - $__internal_0_$__cuda_sm10x_tcgen05_guardrail_trap_col_being_dealloced_not_returned_by_alloc)
$__internal_0_$__cuda_sm10x_tcgen05_guardrail_trap_col_being_dealloced_not_returned_by_alloc:
[----:B------:R-:W-:Y:S05]  /*326f0*/  BPT.TRAP 0x1 ;  /* 0x000000040000795c */ /* 0x000fea0000300000 */
[----:B------:R-:W-:-:S04]  /*32700*/  IMAD.MOV.U32 R3, RZ, RZ, 0x0 ;  /* 0x00000000ff037424 */ /* 0x000fc800078e00ff */
[----:B------:R-:W-:Y:S05]  /*32710*/  RET.REL.NODEC R2 `(matmul_kernel) ;  /* 0xfffffcd802387950 */ /* 0x000fea0003c3ffff */
        .weak           $__internal_1_$__cuda_sm10x_tcgen05_guardrail_trap_phase_invalid_during_alloc
        .type           $__internal_1_$__cuda_sm10x_tcgen05_guardrail_trap_phase_invalid_during_alloc,@function
        .size           $__internal_1_$__cuda_sm10x_tcgen05_guardrail_trap_phase_invalid_during_alloc,($__internal_2_$__cuda_sm10x_tcgen05_guardrail_trap_unallocated_columns_being_dealloced - $__internal_1_$__cuda_sm10x_tcgen05_guardrail_trap_phase_invalid_during_alloc)
$__internal_1_$__cuda_sm10x_tcgen05_guardrail_trap_phase_invalid_during_alloc:
[----:B------:R-:W-:Y:S05]  /*32720*/  BPT.TRAP 0x1 ;  /* 0x000000040000795c */ /* 0x000fea0000300000 */
[----:B------:R-:W-:-:S04]  /*32730*/  IMAD.MOV.U32 R3, RZ, RZ, 0x0 ;  /* 0x00000000ff037424 */ /* 0x000fc800078e00ff */
[----:B------:R-:W-:Y:S05]  /*32740*/  RET.REL.NODEC R2 `(matmul_kernel) ;  /* 0xfffffcd8022c7950 */ /* 0x000fea0003c3ffff */
        .weak           $__internal_2_$__cuda_sm10x_tcgen05_guardrail_trap_unallocated_columns_being_dealloced
        .type           $__internal_2_$__cuda_sm10x_tcgen05_guardrail_trap_unallocated_columns_being_dealloced,@function
        .size           $__internal_2_$__cuda_sm10x_tcgen05_guardrail_trap_unallocated_columns_being_dealloced,(.L_x_22 - $__internal_2_$__cuda_sm10x_tcgen05_guardrail_trap_unallocated_columns_being_dealloced)
$__internal_2_$__cuda_sm10x_tcgen05_guardrail_trap_unallocated_columns_being_dealloced:
[----:B------:R-:W-:Y:S05]  /*32750*/  BPT.TRAP 0x1 ;  /* 0x000000040000795c */ /* 0x000fea0000300000 */
[----:B------:R-:W-:-:S04]  /*32760*/  IMAD.MOV.U32 R3, RZ, RZ, 0x0 ;  /* 0x00000000ff037424 */ /* 0x000fc800078e00ff */
[----:B------:R-:W-:Y:S05]  /*32770*/  RET.REL.NODEC R2 `(matmul_kernel) ;  /* 0xfffffcd802207950 */ /* 0x000fea0003c3ffff */
.L_x_19:
[----:B------:R-:W-:-:S00]  /*32780*/  BRA `(.L_x_19) ;  /* 0xfffffffc00fc7947 */ /* 0x000fc0000383ffff */
[----:B------:R-:W-:-:S00]  /*32790*/  NOP ;  /* 0x0000000000007918 */ /* 0x000fc00000000000 */
        /* <DEDUP_REMOVED lines=14> */
.L_x_22:


//--------------------- .nv.shared.matmul_kernel  --------------------------
	.section	.nv.shared.matmul_kernel,"aw",@nobits
	.sectionflags	@""
	.align	16
	.zero		1024


//--------------------- .nv.shared.reserved.0     --------------------------
	.section	.nv.shared.reserved.0,"aw",@nobits
	.align	8
	.weak		__nv_reservedSMEM_offset_0_alias
	.size		__nv_reservedSMEM_offset_0_alias, 0, 64
	.other		__nv_reservedSMEM_offset_0_alias,@"STO_CUDA_RESERVED_SHARED STV_DEFAULT"
__nv_reservedSMEM_offset_0_alias:
	.zero		0
.nv.shared.reserved.0:
	.zero		64
	.weak		__nv_reservedSMEM_allocation_phase
	.type		__nv_reservedSMEM_allocation_phase,@object
	.size		__nv_reservedSMEM_allocation_phase,(.L_0 - __nv_reservedSMEM_allocation_phase)
__nv_reservedSMEM_allocation_phase:
	.zero		1
.L_0:
	.zero		7
	.weak		__nv_reservedSMEM_devtool_atexit_pc
	.type		__nv_reservedSMEM_devtool_atexit_pc,@object
	.size		__nv_reservedSMEM_devtool_atexit_pc,(__nv_reservedSMEM_allocation_mask - __nv_reservedSMEM_devtool_atexit_pc)
__nv_reservedSMEM_devtool_atexit_pc:
	.zero		8
	.weak		__nv_reservedSMEM_allocation_mask
	.type		__nv_reservedSMEM_allocation_mask,@object
	.size		__nv_reservedSMEM_allocation_mask,(.L_2 - __nv_reservedSMEM_allocation_mask)
__nv_reservedSMEM_allocation_mask:
	.zero		4
.L_2:


//--------------------- .nv.constant0.matmul_kernel --------------------------
	.section	.nv.constant0.matmul_kernel,"a",@progbits
	.sectionflags	@""
	.align	4
.nv.constant0.matmul_kernel:
	.zero		976


//--------------------- SYMBOLS --------------------------

	.type		.nv.reservedSmem.offset0,@object
	.size		.nv.reservedSmem.offset0,0x4
	.type		.nv.reservedSmem.cap,@object
	.size		.nv.reservedSmem.cap,0x4
